	.target	sm_103a

	.elftype	@"ET_EXEC"


//--------------------- .note.nv.tkinfo           --------------------------
	.section	.note.nv.tkinfo,"",@"SHT_NOTE"
	.sectionflags	@"SHF_NOTE_NV_TKINFO"
	.tkinfo
        /*0018*/ 	.word	0x00000002
        /*0030*/ 	.string	""
        /*0030*/ 	.string	"ptxas"
        /*0030*/ 	.string	"Cuda compilation tools, release 13.0, V13.0.88"
        /*0030*/ 	.string	"Build cuda_13.0.r13.0/compiler.36424714_0"
        /*0030*/ 	.string	"-arch sm_103a -m 64 "



//--------------------- .note.nv.cuinfo           --------------------------
	.section	.note.nv.cuinfo,"",@"SHT_NOTE"
	.sectionflags	@"SHF_NOTE_NV_CUINFO"
        /*0018*/ 	.short	0x0002
        /*001a*/ 	.short	0x0067
        /*001c*/ 	.short	0x0082
	.zero		2


//--------------------- .nv.info                  --------------------------
	.section	.nv.info,"",@"SHT_CUDA_INFO"
	.align	4


	//----- nvinfo : EIATTR_REGCOUNT
	.align		4
        /*0000*/ 	.byte	0x04, 0x2f
        /*0002*/ 	.short	(.L_12 - .L_11)
	.align		4
.L_11:
        /*0004*/ 	.word	index@(_ZN7cutlass13device_kernelIN5flash11enable_sm90INS1_16FlashAttnFwdSm90INS1_25CollectiveMainloopFwdSm90ILi2EN4cute5tupleIJNS5_1CILi1EEES8_S8_EEENS6_IJNS7_ILi192EEENS7_ILi160EEENS7_ILi64EEEEEELi64ENS_12float_e4m3_tEfNS_4arch4Sm90ELb1ELb0ELb0ELb1ELb1ELb1ELb0ELb1ELb1ELb1ELb0ELb0EEENS1_21CollectiveEpilogueFwdINS6_IJSA_SC_SB_EEES9_NS_10bfloat16_tESG_Li384ELb1ELb1ELb0ELb1EEENS1_36VarlenDynamicPersistentTileSchedulerILi192ELi160ELi384ELi128ELb0ELb1ELb1ELb1ELb1ELb1EEEEEEEEEvNT_6ParamsE)
        /*0008*/ 	.word	0x00000004


	//----- nvinfo : EIATTR_FRAME_SIZE
	.align		4
.L_12:
        /*000c*/ 	.byte	0x04, 0x11
        /*000e*/ 	.short	(.L_14 - .L_13)
	.align		4
.L_13:
        /*0010*/ 	.word	index@(_ZN7cutlass13device_kernelIN5flash11enable_sm90INS1_16FlashAttnFwdSm90INS1_25CollectiveMainloopFwdSm90ILi2EN4cute5tupleIJNS5_1CILi1EEES8_S8_EEENS6_IJNS7_ILi192EEENS7_ILi160EEENS7_ILi64EEEEEELi64ENS_12float_e4m3_tEfNS_4arch4Sm90ELb1ELb0ELb0ELb1ELb1ELb1ELb0ELb1ELb1ELb1ELb0ELb0EEENS1_21CollectiveEpilogueFwdINS6_IJSA_SC_SB_EEES9_NS_10bfloat16_tESG_Li384ELb1ELb1ELb0ELb1EEENS1_36VarlenDynamicPersistentTileSchedulerILi192ELi160ELi384ELi128ELb0ELb1ELb1ELb1ELb1ELb1EEEEEEEEEvNT_6ParamsE)
        /*0014*/ 	.word	0x00000000


	//----- nvinfo : EIATTR_REGCOUNT
	.align		4
.L_14:
        /*0018*/ 	.byte	0x04, 0x2f
        /*001a*/ 	.short	(.L_16 - .L_15)
	.align		4
.L_15:
        /*001c*/ 	.word	index@(_ZN7cutlass13device_kernelIN5flash11enable_sm90INS1_16FlashAttnFwdSm90INS1_25CollectiveMainloopFwdSm90ILi2EN4cute5tupleIJNS5_1CILi1EEES8_S8_EEENS6_IJNS7_ILi192EEENS7_ILi160EEENS7_ILi64EEEEEELi64ENS_12float_e4m3_tEfNS_4arch4Sm90ELb1ELb0ELb0ELb1ELb1ELb0ELb0ELb1ELb1ELb1ELb0ELb0EEENS1_21CollectiveEpilogueFwdINS6_IJSA_SC_SB_EEES9_NS_10bfloat16_tESG_Li384ELb1ELb1ELb0ELb1EEENS1_36VarlenDynamicPersistentTileSchedulerILi192ELi160ELi384ELi128ELb0ELb1ELb1ELb1ELb1ELb1EEEEEEEEEvNT_6ParamsE)
        /*0020*/ 	.word	0x00000004


	//----- nvinfo : EIATTR_FRAME_SIZE
	.align		4
.L_16:
        /*0024*/ 	.byte	0x04, 0x11
        /*0026*/ 	.short	(.L_18 - .L_17)
	.align		4
.L_17:
        /*0028*/ 	.word	index@(_ZN7cutlass13device_kernelIN5flash11enable_sm90INS1_16FlashAttnFwdSm90INS1_25CollectiveMainloopFwdSm90ILi2EN4cute5tupleIJNS5_1CILi1EEES8_S8_EEENS6_IJNS7_ILi192EEENS7_ILi160EEENS7_ILi64EEEEEELi64ENS_12float_e4m3_tEfNS_4arch4Sm90ELb1ELb0ELb0ELb1ELb1ELb0ELb0ELb1ELb1ELb1ELb0ELb0EEENS1_21CollectiveEpilogueFwdINS6_IJSA_SC_SB_EEES9_NS_10bfloat16_tESG_Li384ELb1ELb1ELb0ELb1EEENS1_36VarlenDynamicPersistentTileSchedulerILi192ELi160ELi384ELi128ELb0ELb1ELb1ELb1ELb1ELb1EEEEEEEEEvNT_6ParamsE)
        /*002c*/ 	.word	0x00000000


	//----- nvinfo : EIATTR_REGCOUNT
	.align		4
.L_18:
        /*0030*/ 	.byte	0x04, 0x2f
        /*0032*/ 	.short	(.L_20 - .L_19)
	.align		4
.L_19:
        /*0034*/ 	.word	index@(_ZN7cutlass13device_kernelIN5flash11enable_sm90INS1_16FlashAttnFwdSm90INS1_25CollectiveMainloopFwdSm90ILi2EN4cute5tupleIJNS5_1CILi1EEES8_S8_EEENS6_IJNS7_ILi192EEENS7_ILi160EEENS7_ILi64EEEEEELi64ENS_12float_e4m3_tEfNS_4arch4Sm90ELb1ELb0ELb0ELb0ELb1ELb0ELb0ELb1ELb1ELb1ELb0ELb0EEENS1_21CollectiveEpilogueFwdINS6_IJSA_SC_SB_EEES9_NS_10bfloat16_tESG_Li384ELb0ELb1ELb0ELb1EEENS1_30DynamicPersistentTileSchedulerILi384ELi128ELb0ELb1ELb1EEEEEEEEEvNT_6ParamsE)
        /*0038*/ 	.word	0x00000004


	//----- nvinfo : EIATTR_FRAME_SIZE
	.align		4
.L_20:
        /*003c*/ 	.byte	0x04, 0x11
        /*003e*/ 	.short	(.L_22 - .L_21)
	.align		4
.L_21:
        /*0040*/ 	.word	index@(_ZN7cutlass13device_kernelIN5flash11enable_sm90INS1_16FlashAttnFwdSm90INS1_25CollectiveMainloopFwdSm90ILi2EN4cute5tupleIJNS5_1CILi1EEES8_S8_EEENS6_IJNS7_ILi192EEENS7_ILi160EEENS7_ILi64EEEEEELi64ENS_12float_e4m3_tEfNS_4arch4Sm90ELb1ELb0ELb0ELb0ELb1ELb0ELb0ELb1ELb1ELb1ELb0ELb0EEENS1_21CollectiveEpilogueFwdINS6_IJSA_SC_SB_EEES9_NS_10bfloat16_tESG_Li384ELb0ELb1ELb0ELb1EEENS1_30DynamicPersistentTileSchedulerILi384ELi128ELb0ELb1ELb1EEEEEEEEEvNT_6ParamsE)
        /*0044*/ 	.word	0x00000000


	//----- nvinfo : EIATTR_REGCOUNT
	.align		4
.L_22:
        /*0048*/ 	.byte	0x04, 0x2f
        /*004a*/ 	.short	(.L_24 - .L_23)
	.align		4
.L_23:
        /*004c*/ 	.word	index@(_ZN7cutlass13device_kernelIN5flash11enable_sm90INS1_16FlashAttnFwdSm90INS1_25CollectiveMainloopFwdSm90ILi2EN4cute5tupleIJNS5_1CILi1EEES8_S8_EEENS6_IJNS7_ILi192EEENS7_ILi160EEENS7_ILi64EEEEEELi64ENS_12float_e4m3_tEfNS_4arch4Sm90ELb0ELb1ELb0ELb1ELb1ELb1ELb0ELb1ELb1ELb1ELb0ELb0EEENS1_21CollectiveEpilogueFwdINS6_IJSA_SC_SB_EEES9_NS_10bfloat16_tESG_Li384ELb1ELb1ELb0ELb1EEENS1_36VarlenDynamicPersistentTileSchedulerILi192ELi160ELi384ELi128ELb0ELb1ELb1ELb1ELb0ELb1EEEEEEEEEvNT_6ParamsE)
        /*0050*/ 	.word	0x00000004


	//----- nvinfo : EIATTR_FRAME_SIZE
	.align		4
.L_24:
        /*0054*/ 	.byte	0x04, 0x11
        /*0056*/ 	.short	(.L_26 - .L_25)
	.align		4
.L_25:
        /*0058*/ 	.word	index@(_ZN7cutlass13device_kernelIN5flash11enable_sm90INS1_16FlashAttnFwdSm90INS1_25CollectiveMainloopFwdSm90ILi2EN4cute5tupleIJNS5_1CILi1EEES8_S8_EEENS6_IJNS7_ILi192EEENS7_ILi160EEENS7_ILi64EEEEEELi64ENS_12float_e4m3_tEfNS_4arch4Sm90ELb0ELb1ELb0ELb1ELb1ELb1ELb0ELb1ELb1ELb1ELb0ELb0EEENS1_21CollectiveEpilogueFwdINS6_IJSA_SC_SB_EEES9_NS_10bfloat16_tESG_Li384ELb1ELb1ELb0ELb1EEENS1_36VarlenDynamicPersistentTileSchedulerILi192ELi160ELi384ELi128ELb0ELb1ELb1ELb1ELb0ELb1EEEEEEEEEvNT_6ParamsE)
        /*005c*/ 	.word	0x00000000


	//----- nvinfo : EIATTR_REGCOUNT
	.align		4
.L_26:
        /*0060*/ 	.byte	0x04, 0x2f
        /*0062*/ 	.short	(.L_28 - .L_27)
	.align		4
.L_27:
        /*0064*/ 	.word	index@(_ZN7cutlass13device_kernelIN5flash11enable_sm90INS1_16FlashAttnFwdSm90INS1_25CollectiveMainloopFwdSm90ILi2EN4cute5tupleIJNS5_1CILi1EEES8_S8_EEENS6_IJNS7_ILi192EEENS7_ILi160EEENS7_ILi64EEEEEELi64ENS_12float_e4m3_tEfNS_4arch4Sm90ELb0ELb1ELb0ELb1ELb1ELb0ELb0ELb1ELb1ELb1ELb0ELb0EEENS1_21CollectiveEpilogueFwdINS6_IJSA_SC_SB_EEES9_NS_10bfloat16_tESG_Li384ELb1ELb1ELb0ELb1EEENS1_36VarlenDynamicPersistentTileSchedulerILi192ELi160ELi384ELi128ELb0ELb1ELb1ELb1ELb0ELb1EEEEEEEEEvNT_6ParamsE)
        /*0068*/ 	.word	0x00000004


	//----- nvinfo : EIATTR_FRAME_SIZE
	.align		4
.L_28:
        /*006c*/ 	.byte	0x04, 0x11
        /*006e*/ 	.short	(.L_30 - .L_29)
	.align		4
.L_29:
        /*0070*/ 	.word	index@(_ZN7cutlass13device_kernelIN5flash11enable_sm90INS1_16FlashAttnFwdSm90INS1_25CollectiveMainloopFwdSm90ILi2EN4cute5tupleIJNS5_1CILi1EEES8_S8_EEENS6_IJNS7_ILi192EEENS7_ILi160EEENS7_ILi64EEEEEELi64ENS_12float_e4m3_tEfNS_4arch4Sm90ELb0ELb1ELb0ELb1ELb1ELb0ELb0ELb1ELb1ELb1ELb0ELb0EEENS1_21CollectiveEpilogueFwdINS6_IJSA_SC_SB_EEES9_NS_10bfloat16_tESG_Li384ELb1ELb1ELb0ELb1EEENS1_36VarlenDynamicPersistentTileSchedulerILi192ELi160ELi384ELi128ELb0ELb1ELb1ELb1ELb0ELb1EEEEEEEEEvNT_6ParamsE)
        /*0074*/ 	.word	0x00000000


	//----- nvinfo : EIATTR_REGCOUNT
	.align		4
.L_30:
        /*0078*/ 	.byte	0x04, 0x2f
        /*007a*/ 	.short	(.L_32 - .L_31)
	.align		4
.L_31:
        /*007c*/ 	.word	index@(_ZN7cutlass13device_kernelIN5flash11enable_sm90INS1_16FlashAttnFwdSm90INS1_25CollectiveMainloopFwdSm90ILi2EN4cute5tupleIJNS5_1CILi1EEES8_S8_EEENS6_IJNS7_ILi192EEENS7_ILi160EEENS7_ILi64EEEEEELi64ENS_12float_e4m3_tEfNS_4arch4Sm90ELb0ELb1ELb0ELb0ELb1ELb0ELb0ELb1ELb1ELb1ELb0ELb0EEENS1_21CollectiveEpilogueFwdINS6_IJSA_SC_SB_EEES9_NS_10bfloat16_tESG_Li384ELb0ELb1ELb0ELb1EEENS1_30DynamicPersistentTileSchedulerILi384ELi128ELb0ELb1ELb1EEEEEEEEEvNT_6ParamsE)
        /*0080*/ 	.word	0x00000004


	//----- nvinfo : EIATTR_FRAME_SIZE
	.align		4
.L_32:
        /*0084*/ 	.byte	0x04, 0x11
        /*0086*/ 	.short	(.L_34 - .L_33)
	.align		4
.L_33:
        /*0088*/ 	.word	index@(_ZN7cutlass13device_kernelIN5flash11enable_sm90INS1_16FlashAttnFwdSm90INS1_25CollectiveMainloopFwdSm90ILi2EN4cute5tupleIJNS5_1CILi1EEES8_S8_EEENS6_IJNS7_ILi192EEENS7_ILi160EEENS7_ILi64EEEEEELi64ENS_12float_e4m3_tEfNS_4arch4Sm90ELb0ELb1ELb0ELb0ELb1ELb0ELb0ELb1ELb1ELb1ELb0ELb0EEENS1_21CollectiveEpilogueFwdINS6_IJSA_SC_SB_EEES9_NS_10bfloat16_tESG_Li384ELb0ELb1ELb0ELb1EEENS1_30DynamicPersistentTileSchedulerILi384ELi128ELb0ELb1ELb1EEEEEEEEEvNT_6ParamsE)
        /*008c*/ 	.word	0x00000000


	//----- nvinfo : EIATTR_REGCOUNT
	.align		4
.L_34:
        /*0090*/ 	.byte	0x04, 0x2f
        /*0092*/ 	.short	(.L_36 - .L_35)
	.align		4
.L_35:
        /*0094*/ 	.word	index@(_ZN7cutlass13device_kernelIN5flash11enable_sm90INS1_16FlashAttnFwdSm90INS1_25CollectiveMainloopFwdSm90ILi2EN4cute5tupleIJNS5_1CILi1EEES8_S8_EEENS6_IJNS7_ILi192EEENS7_ILi160EEENS7_ILi64EEEEEELi64ENS_12float_e4m3_tEfNS_4arch4Sm90ELb0ELb0ELb0ELb1ELb1ELb1ELb0ELb1ELb1ELb1ELb0ELb0EEENS1_21CollectiveEpilogueFwdINS6_IJSA_SC_SB_EEES9_NS_10bfloat16_tESG_Li384ELb1ELb1ELb0ELb1EEENS1_36VarlenDynamicPersistentTileSchedulerILi192ELi160ELi384ELi128ELb0ELb1ELb1ELb0ELb1ELb1EEEEEEEEEvNT_6ParamsE)
        /*0098*/ 	.word	0x00000004


	//----- nvinfo : EIATTR_FRAME_SIZE
	.align		4
.L_36:
        /*009c*/ 	.byte	0x04, 0x11
        /*009e*/ 	.short	(.L_38 - .L_37)
	.align		4
.L_37:
        /*00a0*/ 	.word	index@(_ZN7cutlass13device_kernelIN5flash11enable_sm90INS1_16FlashAttnFwdSm90INS1_25CollectiveMainloopFwdSm90ILi2EN4cute5tupleIJNS5_1CILi1EEES8_S8_EEENS6_IJNS7_ILi192EEENS7_ILi160EEENS7_ILi64EEEEEELi64ENS_12float_e4m3_tEfNS_4arch4Sm90ELb0ELb0ELb0ELb1ELb1ELb1ELb0ELb1ELb1ELb1ELb0ELb0EEENS1_21CollectiveEpilogueFwdINS6_IJSA_SC_SB_EEES9_NS_10bfloat16_tESG_Li384ELb1ELb1ELb0ELb1EEENS1_36VarlenDynamicPersistentTileSchedulerILi192ELi160ELi384ELi128ELb0ELb1ELb1ELb0ELb1ELb1EEEEEEEEEvNT_6ParamsE)
        /*00a4*/ 	.word	0x00000000


	//----- nvinfo : EIATTR_REGCOUNT
	.align		4
.L_38:
        /*00a8*/ 	.byte	0x04, 0x2f
        /*00aa*/ 	.short	(.L_40 - .L_39)
	.align		4
.L_39:
        /*00ac*/ 	.word	index@(_ZN7cutlass13device_kernelIN5flash11enable_sm90INS1_16FlashAttnFwdSm90INS1_25CollectiveMainloopFwdSm90ILi2EN4cute5tupleIJNS5_1CILi1EEES8_S8_EEENS6_IJNS7_ILi192EEENS7_ILi160EEENS7_ILi64EEEEEELi64ENS_12float_e4m3_tEfNS_4arch4Sm90ELb0ELb0ELb0ELb1ELb1ELb0ELb0ELb1ELb1ELb1ELb0ELb0EEENS1_21CollectiveEpilogueFwdINS6_IJSA_SC_SB_EEES9_NS_10bfloat16_tESG_Li384ELb1ELb1ELb0ELb1EEENS1_36VarlenDynamicPersistentTileSchedulerILi192ELi160ELi384ELi128ELb0ELb1ELb1ELb0ELb1ELb1EEEEEEEEEvNT_6ParamsE)
        /*00b0*/ 	.word	0x00000004


	//----- nvinfo : EIATTR_FRAME_SIZE
	.align		4
.L_40:
        /*00b4*/ 	.byte	0x04, 0x11
        /*00b6*/ 	.short	(.L_42 - .L_41)
	.align		4
.L_41:
        /*00b8*/ 	.word	index@(_ZN7cutlass13device_kernelIN5flash11enable_sm90INS1_16FlashAttnFwdSm90INS1_25CollectiveMainloopFwdSm90ILi2EN4cute5tupleIJNS5_1CILi1EEES8_S8_EEENS6_IJNS7_ILi192EEENS7_ILi160EEENS7_ILi64EEEEEELi64ENS_12float_e4m3_tEfNS_4arch4Sm90ELb0ELb0ELb0ELb1ELb1ELb0ELb0ELb1ELb1ELb1ELb0ELb0EEENS1_21CollectiveEpilogueFwdINS6_IJSA_SC_SB_EEES9_NS_10bfloat16_tESG_Li384ELb1ELb1ELb0ELb1EEENS1_36VarlenDynamicPersistentTileSchedulerILi192ELi160ELi384ELi128ELb0ELb1ELb1ELb0ELb1ELb1EEEEEEEEEvNT_6ParamsE)
        /*00bc*/ 	.word	0x00000000


	//----- nvinfo : EIATTR_REGCOUNT
	.align		4
.L_42:
        /*00c0*/ 	.byte	0x04, 0x2f
        /*00c2*/ 	.short	(.L_44 - .L_43)
	.align		4
.L_43:
        /*00c4*/ 	.word	index@(_ZN7cutlass13device_kernelIN5flash11enable_sm90INS1_16FlashAttnFwdSm90INS1_25CollectiveMainloopFwdSm90ILi2EN4cute5tupleIJNS5_1CILi1EEES8_S8_EEENS6_IJNS7_ILi192EEENS7_ILi160EEENS7_ILi64EEEEEELi64ENS_12float_e4m3_tEfNS_4arch4Sm90ELb0ELb0ELb0ELb0ELb1ELb0ELb0ELb1ELb1ELb1ELb0ELb0EEENS1_21CollectiveEpilogueFwdINS6_IJSA_SC_SB_EEES9_NS_10bfloat16_tESG_Li384ELb0ELb1ELb0ELb1EEENS1_29StaticPersistentTileSchedulerILb0EEEEEEEEEvNT_6ParamsE)
        /*00c8*/ 	.word	0x00000004


	//----- nvinfo : EIATTR_FRAME_SIZE
	.align		4
.L_44:
        /*00cc*/ 	.byte	0x04, 0x11
        /*00ce*/ 	.short	(.L_46 - .L_45)
	.align		4
.L_45:
        /*00d0*/ 	.word	index@(_ZN7cutlass13device_kernelIN5flash11enable_sm90INS1_16FlashAttnFwdSm90INS1_25CollectiveMainloopFwdSm90ILi2EN4cute5tupleIJNS5_1CILi1EEES8_S8_EEENS6_IJNS7_ILi192EEENS7_ILi160EEENS7_ILi64EEEEEELi64ENS_12float_e4m3_tEfNS_4arch4Sm90ELb0ELb0ELb0ELb0ELb1ELb0ELb0ELb1ELb1ELb1ELb0ELb0EEENS1_21CollectiveEpilogueFwdINS6_IJSA_SC_SB_EEES9_NS_10bfloat16_tESG_Li384ELb0ELb1ELb0ELb1EEENS1_29StaticPersistentTileSchedulerILb0EEEEEEEEEvNT_6ParamsE)
        /*00d4*/ 	.word	0x00000000


	//----- nvinfo : EIATTR_REGCOUNT
	.align		4
.L_46:
        /*00d8*/ 	.byte	0x04, 0x2f
        /*00da*/ 	.short	(.L_48 - .L_47)
	.align		4
.L_47:
        /*00dc*/ 	.word	index@(_ZN7cutlass13device_kernelIN5flash11enable_sm90INS1_16FlashAttnFwdSm90INS1_25CollectiveMainloopFwdSm90ILi2EN4cute5tupleIJNS5_1CILi1EEES8_S8_EEENS6_IJNS7_ILi192EEENS7_ILi128EEENS7_ILi96EEEEEELi96ENS_12float_e4m3_tEfNS_4arch4Sm90ELb1ELb0ELb0ELb1ELb1ELb1ELb0ELb1ELb1ELb1ELb0ELb0EEENS1_21CollectiveEpilogueFwdINS6_IJSA_SC_SB_EEES9_NS_10bfloat16_tESG_Li384ELb1ELb1ELb0ELb1EEENS1_36VarlenDynamicPersistentTileSchedulerILi192ELi128ELi384ELi128ELb0ELb1ELb1ELb1ELb1ELb1EEEEEEEEEvNT_6ParamsE)
        /*00e0*/ 	.word	0x00000004


	//----- nvinfo : EIATTR_FRAME_SIZE
	.align		4
.L_48:
        /*00e4*/ 	.byte	0x04, 0x11
        /*00e6*/ 	.short	(.L_50 - .L_49)
	.align		4
.L_49:
        /*00e8*/ 	.word	index@(_ZN7cutlass13device_kernelIN5flash11enable_sm90INS1_16FlashAttnFwdSm90INS1_25CollectiveMainloopFwdSm90ILi2EN4cute5tupleIJNS5_1CILi1EEES8_S8_EEENS6_IJNS7_ILi192EEENS7_ILi128EEENS7_ILi96EEEEEELi96ENS_12float_e4m3_tEfNS_4arch4Sm90ELb1ELb0ELb0ELb1ELb1ELb1ELb0ELb1ELb1ELb1ELb0ELb0EEENS1_21CollectiveEpilogueFwdINS6_IJSA_SC_SB_EEES9_NS_10bfloat16_tESG_Li384ELb1ELb1ELb0ELb1EEENS1_36VarlenDynamicPersistentTileSchedulerILi192ELi128ELi384ELi128ELb0ELb1ELb1ELb1ELb1ELb1EEEEEEEEEvNT_6ParamsE)
        /*00ec*/ 	.word	0x00000000


	//----- nvinfo : EIATTR_REGCOUNT
	.align		4
.L_50:
        /*00f0*/ 	.byte	0x04, 0x2f
        /*00f2*/ 	.short	(.L_52 - .L_51)
	.align		4
.L_51:
        /*00f4*/ 	.word	index@(_ZN7cutlass13device_kernelIN5flash11enable_sm90INS1_16FlashAttnFwdSm90INS1_25CollectiveMainloopFwdSm90ILi2EN4cute5tupleIJNS5_1CILi1EEES8_S8_EEENS6_IJNS7_ILi192EEENS7_ILi128EEENS7_ILi96EEEEEELi96ENS_12float_e4m3_tEfNS_4arch4Sm90ELb1ELb0ELb0ELb1ELb1ELb0ELb0ELb1ELb1ELb1ELb0ELb0EEENS1_21CollectiveEpilogueFwdINS6_IJSA_SC_SB_EEES9_NS_10bfloat16_tESG_Li384ELb1ELb1ELb0ELb1EEENS1_36VarlenDynamicPersistentTileSchedulerILi192ELi128ELi384ELi128ELb0ELb1ELb1ELb1ELb1ELb1EEEEEEEEEvNT_6ParamsE)
        /*00f8*/ 	.word	0x00000004


	//----- nvinfo : EIATTR_FRAME_SIZE
	.align		4
.L_52:
        /*00fc*/ 	.byte	0x04, 0x11
        /*00fe*/ 	.short	(.L_54 - .L_53)
	.align		4
.L_53:
        /*0100*/ 	.word	index@(_ZN7cutlass13device_kernelIN5flash11enable_sm90INS1_16FlashAttnFwdSm90INS1_25CollectiveMainloopFwdSm90ILi2EN4cute5tupleIJNS5_1CILi1EEES8_S8_EEENS6_IJNS7_ILi192EEENS7_ILi128EEENS7_ILi96EEEEEELi96ENS_12float_e4m3_tEfNS_4arch4Sm90ELb1ELb0ELb0ELb1ELb1ELb0ELb0ELb1ELb1ELb1ELb0ELb0EEENS1_21CollectiveEpilogueFwdINS6_IJSA_SC_SB_EEES9_NS_10bfloat16_tESG_Li384ELb1ELb1ELb0ELb1EEENS1_36VarlenDynamicPersistentTileSchedulerILi192ELi128ELi384ELi128ELb0ELb1ELb1ELb1ELb1ELb1EEEEEEEEEvNT_6ParamsE)
        /*0104*/ 	.word	0x00000000


	//----- nvinfo : EIATTR_REGCOUNT
	.align		4
.L_54:
        /*0108*/ 	.byte	0x04, 0x2f
        /*010a*/ 	.short	(.L_56 - .L_55)
	.align		4
.L_55:
        /*010c*/ 	.word	index@(_ZN7cutlass13device_kernelIN5flash11enable_sm90INS1_16FlashAttnFwdSm90INS1_25CollectiveMainloopFwdSm90ILi2EN4cute5tupleIJNS5_1CILi1EEES8_S8_EEENS6_IJNS7_ILi192EEENS7_ILi128EEENS7_ILi96EEEEEELi96ENS_12float_e4m3_tEfNS_4arch4Sm90ELb1ELb0ELb0ELb0ELb1ELb0ELb0ELb1ELb1ELb1ELb0ELb0EEENS1_21CollectiveEpilogueFwdINS6_IJSA_SC_SB_EEES9_NS_10bfloat16_tESG_Li384ELb0ELb1ELb0ELb1EEENS1_30DynamicPersistentTileSchedulerILi384ELi128ELb0ELb1ELb1EEEEEEEEEvNT_6ParamsE)
        /*0110*/ 	.word	0x00000004


	//----- nvinfo : EIATTR_FRAME_SIZE
	.align		4
.L_56:
        /*0114*/ 	.byte	0x04, 0x11
        /*0116*/ 	.short	(.L_58 - .L_57)
	.align		4
.L_57:
        /*0118*/ 	.word	index@(_ZN7cutlass13device_kernelIN5flash11enable_sm90INS1_16FlashAttnFwdSm90INS1_25CollectiveMainloopFwdSm90ILi2EN4cute5tupleIJNS5_1CILi1EEES8_S8_EEENS6_IJNS7_ILi192EEENS7_ILi128EEENS7_ILi96EEEEEELi96ENS_12float_e4m3_tEfNS_4arch4Sm90ELb1ELb0ELb0ELb0ELb1ELb0ELb0ELb1ELb1ELb1ELb0ELb0EEENS1_21CollectiveEpilogueFwdINS6_IJSA_SC_SB_EEES9_NS_10bfloat16_tESG_Li384ELb0ELb1ELb0ELb1EEENS1_30DynamicPersistentTileSchedulerILi384ELi128ELb0ELb1ELb1EEEEEEEEEvNT_6ParamsE)
        /*011c*/ 	.word	0x00000000


	//----- nvinfo : EIATTR_REGCOUNT
	.align		4
.L_58:
        /*0120*/ 	.byte	0x04, 0x2f
        /*0122*/ 	.short	(.L_60 - .L_59)
	.align		4
.L_59:
        /*0124*/ 	.word	index@(_ZN7cutlass13device_kernelIN5flash11enable_sm90INS1_16FlashAttnFwdSm90INS1_25CollectiveMainloopFwdSm90ILi2EN4cute5tupleIJNS5_1CILi1EEES8_S8_EEENS6_IJNS7_ILi192EEENS7_ILi128EEENS7_ILi96EEEEEELi96ENS_12float_e4m3_tEfNS_4arch4Sm90ELb0ELb1ELb0ELb1ELb1ELb1ELb0ELb1ELb1ELb1ELb0ELb0EEENS1_21CollectiveEpilogueFwdINS6_IJSA_SC_SB_EEES9_NS_10bfloat16_tESG_Li384ELb1ELb1ELb0ELb1EEENS1_36VarlenDynamicPersistentTileSchedulerILi192ELi128ELi384ELi128ELb0ELb1ELb1ELb1ELb0ELb1EEEEEEEEEvNT_6ParamsE)
        /*0128*/ 	.word	0x00000004


	//----- nvinfo : EIATTR_FRAME_SIZE
	.align		4
.L_60:
        /*012c*/ 	.byte	0x04, 0x11
        /*012e*/ 	.short	(.L_62 - .L_61)
	.align		4
.L_61:
        /*0130*/ 	.word	index@(_ZN7cutlass13device_kernelIN5flash11enable_sm90INS1_16FlashAttnFwdSm90INS1_25CollectiveMainloopFwdSm90ILi2EN4cute5tupleIJNS5_1CILi1EEES8_S8_EEENS6_IJNS7_ILi192EEENS7_ILi128EEENS7_ILi96EEEEEELi96ENS_12float_e4m3_tEfNS_4arch4Sm90ELb0ELb1ELb0ELb1ELb1ELb1ELb0ELb1ELb1ELb1ELb0ELb0EEENS1_21CollectiveEpilogueFwdINS6_IJSA_SC_SB_EEES9_NS_10bfloat16_tESG_Li384ELb1ELb1ELb0ELb1EEENS1_36VarlenDynamicPersistentTileSchedulerILi192ELi128ELi384ELi128ELb0ELb1ELb1ELb1ELb0ELb1EEEEEEEEEvNT_6ParamsE)
        /*0134*/ 	.word	0x00000000


	//----- nvinfo : EIATTR_REGCOUNT
	.align		4
.L_62:
        /*0138*/ 	.byte	0x04, 0x2f
        /*013a*/ 	.short	(.L_64 - .L_63)
	.align		4
.L_63:
        /*013c*/ 	.word	index@(_ZN7cutlass13device_kernelIN5flash11enable_sm90INS1_16FlashAttnFwdSm90INS1_25CollectiveMainloopFwdSm90ILi2EN4cute5tupleIJNS5_1CILi1EEES8_S8_EEENS6_IJNS7_ILi192EEENS7_ILi128EEENS7_ILi96EEEEEELi96ENS_12float_e4m3_tEfNS_4arch4Sm90ELb0ELb1ELb0ELb1ELb1ELb0ELb0ELb1ELb1ELb1ELb0ELb0EEENS1_21CollectiveEpilogueFwdINS6_IJSA_SC_SB_EEES9_NS_10bfloat16_tESG_Li384ELb1ELb1ELb0ELb1EEENS1_36VarlenDynamicPersistentTileSchedulerILi192ELi128ELi384ELi128ELb0ELb1ELb1ELb1ELb0ELb1EEEEEEEEEvNT_6ParamsE)
        /*0140*/ 	.word	0x00000004


	//----- nvinfo : EIATTR_FRAME_SIZE
	.align		4
.L_64:
        /*0144*/ 	.byte	0x04, 0x11
        /*0146*/ 	.short	(.L_66 - .L_65)
	.align		4
.L_65:
        /*0148*/ 	.word	index@(_ZN7cutlass13device_kernelIN5flash11enable_sm90INS1_16FlashAttnFwdSm90INS1_25CollectiveMainloopFwdSm90ILi2EN4cute5tupleIJNS5_1CILi1EEES8_S8_EEENS6_IJNS7_ILi192EEENS7_ILi128EEENS7_ILi96EEEEEELi96ENS_12float_e4m3_tEfNS_4arch4Sm90ELb0ELb1ELb0ELb1ELb1ELb0ELb0ELb1ELb1ELb1ELb0ELb0EEENS1_21CollectiveEpilogueFwdINS6_IJSA_SC_SB_EEES9_NS_10bfloat16_tESG_Li384ELb1ELb1ELb0ELb1EEENS1_36VarlenDynamicPersistentTileSchedulerILi192ELi128ELi384ELi128ELb0ELb1ELb1ELb1ELb0ELb1EEEEEEEEEvNT_6ParamsE)
        /*014c*/ 	.word	0x00000000


	//----- nvinfo : EIATTR_REGCOUNT
	.align		4
.L_66:
        /*0150*/ 	.byte	0x04, 0x2f
        /*0152*/ 	.short	(.L_68 - .L_67)
	.align		4
.L_67:
        /*0154*/ 	.word	index@(_ZN7cutlass13device_kernelIN5flash11enable_sm90INS1_16FlashAttnFwdSm90INS1_25CollectiveMainloopFwdSm90ILi2EN4cute5tupleIJNS5_1CILi1EEES8_S8_EEENS6_IJNS7_ILi192EEENS7_ILi128EEENS7_ILi96EEEEEELi96ENS_12float_e4m3_tEfNS_4arch4Sm90ELb0ELb1ELb0ELb0ELb1ELb0ELb0ELb1ELb1ELb1ELb0ELb0EEENS1_21CollectiveEpilogueFwdINS6_IJSA_SC_SB_EEES9_NS_10bfloat16_tESG_Li384ELb0ELb1ELb0ELb1EEENS1_30DynamicPersistentTileSchedulerILi384ELi128ELb0ELb1ELb1EEEEEEEEEvNT_6ParamsE)
        /*0158*/ 	.word	0x00000004


	//----- nvinfo : EIATTR_FRAME_SIZE
	.align		4
.L_68:
        /*015c*/ 	.byte	0x04, 0x11
        /*015e*/ 	.short	(.L_70 - .L_69)
	.align		4
.L_69:
        /*0160*/ 	.word	index@(_ZN7cutlass13device_kernelIN5flash11enable_sm90INS1_16FlashAttnFwdSm90INS1_25CollectiveMainloopFwdSm90ILi2EN4cute5tupleIJNS5_1CILi1EEES8_S8_EEENS6_IJNS7_ILi192EEENS7_ILi128EEENS7_ILi96EEEEEELi96ENS_12float_e4m3_tEfNS_4arch4Sm90ELb0ELb1ELb0ELb0ELb1ELb0ELb0ELb1ELb1ELb1ELb0ELb0EEENS1_21CollectiveEpilogueFwdINS6_IJSA_SC_SB_EEES9_NS_10bfloat16_tESG_Li384ELb0ELb1ELb0ELb1EEENS1_30DynamicPersistentTileSchedulerILi384ELi128ELb0ELb1ELb1EEEEEEEEEvNT_6ParamsE)
        /*0164*/ 	.word	0x00000000


	//----- nvinfo : EIATTR_REGCOUNT
	.align		4
.L_70:
        /*0168*/ 	.byte	0x04, 0x2f
        /*016a*/ 	.short	(.L_72 - .L_71)
	.align		4
.L_71:
        /*016c*/ 	.word	index@(_ZN7cutlass13device_kernelIN5flash11enable_sm90INS1_16FlashAttnFwdSm90INS1_25CollectiveMainloopFwdSm90ILi2EN4cute5tupleIJNS5_1CILi1EEES8_S8_EEENS6_IJNS7_ILi192EEENS7_ILi128EEENS7_ILi96EEEEEELi96ENS_12float_e4m3_tEfNS_4arch4Sm90ELb0ELb0ELb0ELb1ELb1ELb1ELb0ELb1ELb1ELb1ELb0ELb0EEENS1_21CollectiveEpilogueFwdINS6_IJSA_SC_SB_EEES9_NS_10bfloat16_tESG_Li384ELb1ELb1ELb0ELb1EEENS1_36VarlenDynamicPersistentTileSchedulerILi192ELi128ELi384ELi128ELb0ELb1ELb1ELb0ELb1ELb1EEEEEEEEEvNT_6ParamsE)
        /*0170*/ 	.word	0x00000004


	//----- nvinfo : EIATTR_FRAME_SIZE
	.align		4
.L_72:
        /*0174*/ 	.byte	0x04, 0x11
        /*0176*/ 	.short	(.L_74 - .L_73)
	.align		4
.L_73:
        /*0178*/ 	.word	index@(_ZN7cutlass13device_kernelIN5flash11enable_sm90INS1_16FlashAttnFwdSm90INS1_25CollectiveMainloopFwdSm90ILi2EN4cute5tupleIJNS5_1CILi1EEES8_S8_EEENS6_IJNS7_ILi192EEENS7_ILi128EEENS7_ILi96EEEEEELi96ENS_12float_e4m3_tEfNS_4arch4Sm90ELb0ELb0ELb0ELb1ELb1ELb1ELb0ELb1ELb1ELb1ELb0ELb0EEENS1_21CollectiveEpilogueFwdINS6_IJSA_SC_SB_EEES9_NS_10bfloat16_tESG_Li384ELb1ELb1ELb0ELb1EEENS1_36VarlenDynamicPersistentTileSchedulerILi192ELi128ELi384ELi128ELb0ELb1ELb1ELb0ELb1ELb1EEEEEEEEEvNT_6ParamsE)
        /*017c*/ 	.word	0x00000000


	//----- nvinfo : EIATTR_REGCOUNT
	.align		4
.L_74:
        /*0180*/ 	.byte	0x04, 0x2f
        /*0182*/ 	.short	(.L_76 - .L_75)
	.align		4
.L_75:
        /*0184*/ 	.word	index@(_ZN7cutlass13device_kernelIN5flash11enable_sm90INS1_16FlashAttnFwdSm90INS1_25CollectiveMainloopFwdSm90ILi2EN4cute5tupleIJNS5_1CILi1EEES8_S8_EEENS6_IJNS7_ILi192EEENS7_ILi128EEENS7_ILi96EEEEEELi96ENS_12float_e4m3_tEfNS_4arch4Sm90ELb0ELb0ELb0ELb1ELb1ELb0ELb0ELb1ELb1ELb1ELb0ELb0EEENS1_21CollectiveEpilogueFwdINS6_IJSA_SC_SB_EEES9_NS_10bfloat16_tESG_Li384ELb1ELb1ELb0ELb1EEENS1_36VarlenDynamicPersistentTileSchedulerILi192ELi128ELi384ELi128ELb0ELb1ELb1ELb0ELb1ELb1EEEEEEEEEvNT_6ParamsE)
        /*0188*/ 	.word	0x00000004


	//----- nvinfo : EIATTR_FRAME_SIZE
	.align		4
.L_76:
        /*018c*/ 	.byte	0x04, 0x11
        /*018e*/ 	.short	(.L_78 - .L_77)
	.align		4
.L_77:
        /*0190*/ 	.word	index@(_ZN7cutlass13device_kernelIN5flash11enable_sm90INS1_16FlashAttnFwdSm90INS1_25CollectiveMainloopFwdSm90ILi2EN4cute5tupleIJNS5_1CILi1EEES8_S8_EEENS6_IJNS7_ILi192EEENS7_ILi128EEENS7_ILi96EEEEEELi96ENS_12float_e4m3_tEfNS_4arch4Sm90ELb0ELb0ELb0ELb1ELb1ELb0ELb0ELb1ELb1ELb1ELb0ELb0EEENS1_21CollectiveEpilogueFwdINS6_IJSA_SC_SB_EEES9_NS_10bfloat16_tESG_Li384ELb1ELb1ELb0ELb1EEENS1_36VarlenDynamicPersistentTileSchedulerILi192ELi128ELi384ELi128ELb0ELb1ELb1ELb0ELb1ELb1EEEEEEEEEvNT_6ParamsE)
        /*0194*/ 	.word	0x00000000


	//----- nvinfo : EIATTR_REGCOUNT
	.align		4
.L_78:
        /*0198*/ 	.byte	0x04, 0x2f
        /*019a*/ 	.short	(.L_80 - .L_79)
	.align		4
.L_79:
        /*019c*/ 	.word	index@(_ZN7cutlass13device_kernelIN5flash11enable_sm90INS1_16FlashAttnFwdSm90INS1_25CollectiveMainloopFwdSm90ILi2EN4cute5tupleIJNS5_1CILi1EEES8_S8_EEENS6_IJNS7_ILi192EEENS7_ILi128EEENS7_ILi96EEEEEELi96ENS_12float_e4m3_tEfNS_4arch4Sm90ELb0ELb0ELb0ELb0ELb1ELb0ELb0ELb1ELb1ELb1ELb0ELb0EEENS1_21CollectiveEpilogueFwdINS6_IJSA_SC_SB_EEES9_NS_10bfloat16_tESG_Li384ELb0ELb1ELb0ELb1EEENS1_29StaticPersistentTileSchedulerILb0EEEEEEEEEvNT_6ParamsE)
        /*01a0*/ 	.word	0x00000004


	//----- nvinfo : EIATTR_FRAME_SIZE
	.align		4
.L_80:
        /*01a4*/ 	.byte	0x04, 0x11
        /*01a6*/ 	.short	(.L_82 - .L_81)
	.align		4
.L_81:
        /*01a8*/ 	.word	index@(_ZN7cutlass13device_kernelIN5flash11enable_sm90INS1_16FlashAttnFwdSm90INS1_25CollectiveMainloopFwdSm90ILi2EN4cute5tupleIJNS5_1CILi1EEES8_S8_EEENS6_IJNS7_ILi192EEENS7_ILi128EEENS7_ILi96EEEEEELi96ENS_12float_e4m3_tEfNS_4arch4Sm90ELb0ELb0ELb0ELb0ELb1ELb0ELb0ELb1ELb1ELb1ELb0ELb0EEENS1_21CollectiveEpilogueFwdINS6_IJSA_SC_SB_EEES9_NS_10bfloat16_tESG_Li384ELb0ELb1ELb0ELb1EEENS1_29StaticPersistentTileSchedulerILb0EEEEEEEEEvNT_6ParamsE)
        /*01ac*/ 	.word	0x00000000


	//----- nvinfo : EIATTR_REGCOUNT
	.align		4
.L_82:
        /*01b0*/ 	.byte	0x04, 0x2f
        /*01b2*/ 	.short	(.L_84 - .L_83)
	.align		4
.L_83:
        /*01b4*/ 	.word	index@(_ZN7cutlass13device_kernelIN5flash11enable_sm90INS1_16FlashAttnFwdSm90INS1_25CollectiveMainloopFwdSm90ILi2EN4cute5tupleIJNS5_1CILi1EEES8_S8_EEENS6_IJNS7_ILi128EEENS7_ILi160EEESA_EEELi128ENS_12float_e4m3_tEfNS_4arch4Sm90ELb1ELb0ELb0ELb1ELb1ELb1ELb0ELb1ELb1ELb1ELb0ELb0EEENS1_21CollectiveEpilogueFwdINS6_IJSA_SA_SB_EEES9_NS_10bfloat16_tESF_Li256ELb1ELb1ELb0ELb1EEENS1_36VarlenDynamicPersistentTileSchedulerILi128ELi160ELi256ELi128ELb0ELb1ELb1ELb1ELb1ELb1EEEEEEEEEvNT_6ParamsE)
        /*01b8*/ 	.word	0x00000004


	//----- nvinfo : EIATTR_FRAME_SIZE
	.align		4
.L_84:
        /*01bc*/ 	.byte	0x04, 0x11
        /*01be*/ 	.short	(.L_86 - .L_85)
	.align		4
.L_85:
        /*01c0*/ 	.word	index@(_ZN7cutlass13device_kernelIN5flash11enable_sm90INS1_16FlashAttnFwdSm90INS1_25CollectiveMainloopFwdSm90ILi2EN4cute5tupleIJNS5_1CILi1EEES8_S8_EEENS6_IJNS7_ILi128EEENS7_ILi160EEESA_EEELi128ENS_12float_e4m3_tEfNS_4arch4Sm90ELb1ELb0ELb0ELb1ELb1ELb1ELb0ELb1ELb1ELb1ELb0ELb0EEENS1_21CollectiveEpilogueFwdINS6_IJSA_SA_SB_EEES9_NS_10bfloat16_tESF_Li256ELb1ELb1ELb0ELb1EEENS1_36VarlenDynamicPersistentTileSchedulerILi128ELi160ELi256ELi128ELb0ELb1ELb1ELb1ELb1ELb1EEEEEEEEEvNT_6ParamsE)
        /*01c4*/ 	.word	0x00000000


	//----- nvinfo : EIATTR_REGCOUNT
	.align		4
.L_86:
        /*01c8*/ 	.byte	0x04, 0x2f
        /*01ca*/ 	.short	(.L_88 - .L_87)
	.align		4
.L_87:
        /*01cc*/ 	.word	index@(_ZN7cutlass13device_kernelIN5flash11enable_sm90INS1_16FlashAttnFwdSm90INS1_25CollectiveMainloopFwdSm90ILi2EN4cute5tupleIJNS5_1CILi1EEES8_S8_EEENS6_IJNS7_ILi128EEENS7_ILi160EEESA_EEELi128ENS_12float_e4m3_tEfNS_4arch4Sm90ELb1ELb0ELb0ELb1ELb1ELb0ELb0ELb1ELb1ELb1ELb0ELb0EEENS1_21CollectiveEpilogueFwdINS6_IJSA_SA_SB_EEES9_NS_10bfloat16_tESF_Li256ELb1ELb1ELb0ELb1EEENS1_36VarlenDynamicPersistentTileSchedulerILi128ELi160ELi256ELi128ELb0ELb1ELb1ELb1ELb1ELb1EEEEEEEEEvNT_6ParamsE)
        /*01d0*/ 	.word	0x00000004


	//----- nvinfo : EIATTR_FRAME_SIZE
	.align		4
.L_88:
        /*01d4*/ 	.byte	0x04, 0x11
        /*01d6*/ 	.short	(.L_90 - .L_89)
	.align		4
.L_89:
        /*01d8*/ 	.word	index@(_ZN7cutlass13device_kernelIN5flash11enable_sm90INS1_16FlashAttnFwdSm90INS1_25CollectiveMainloopFwdSm90ILi2EN4cute5tupleIJNS5_1CILi1EEES8_S8_EEENS6_IJNS7_ILi128EEENS7_ILi160EEESA_EEELi128ENS_12float_e4m3_tEfNS_4arch4Sm90ELb1ELb0ELb0ELb1ELb1ELb0ELb0ELb1ELb1ELb1ELb0ELb0EEENS1_21CollectiveEpilogueFwdINS6_IJSA_SA_SB_EEES9_NS_10bfloat16_tESF_Li256ELb1ELb1ELb0ELb1EEENS1_36VarlenDynamicPersistentTileSchedulerILi128ELi160ELi256ELi128ELb0ELb1ELb1ELb1ELb1ELb1EEEEEEEEEvNT_6ParamsE)
        /*01dc*/ 	.word	0x00000000


	//----- nvinfo : EIATTR_REGCOUNT
	.align		4
.L_90:
        /*01e0*/ 	.byte	0x04, 0x2f
        /*01e2*/ 	.short	(.L_92 - .L_91)
	.align		4
.L_91:
        /*01e4*/ 	.word	index@(_ZN7cutlass13device_kernelIN5flash11enable_sm90INS1_16FlashAttnFwdSm90INS1_25CollectiveMainloopFwdSm90ILi2EN4cute5tupleIJNS5_1CILi1EEES8_S8_EEENS6_IJNS7_ILi128EEENS7_ILi160EEESA_EEELi128ENS_12float_e4m3_tEfNS_4arch4Sm90ELb1ELb0ELb0ELb0ELb1ELb0ELb0ELb1ELb1ELb1ELb0ELb0EEENS1_21CollectiveEpilogueFwdINS6_IJSA_SA_SB_EEES9_NS_10bfloat16_tESF_Li256ELb0ELb1ELb0ELb1EEENS1_30DynamicPersistentTileSchedulerILi256ELi128ELb0ELb1ELb1EEEEEEEEEvNT_6ParamsE)
        /*01e8*/ 	.word	0x00000004


	//----- nvinfo : EIATTR_FRAME_SIZE
	.align		4
.L_92:
        /*01ec*/ 	.byte	0x04, 0x11
        /*01ee*/ 	.short	(.L_94 - .L_93)
	.align		4
.L_93:
        /*01f0*/ 	.word	index@(_ZN7cutlass13device_kernelIN5flash11enable_sm90INS1_16FlashAttnFwdSm90INS1_25CollectiveMainloopFwdSm90ILi2EN4cute5tupleIJNS5_1CILi1EEES8_S8_EEENS6_IJNS7_ILi128EEENS7_ILi160EEESA_EEELi128ENS_12float_e4m3_tEfNS_4arch4Sm90ELb1ELb0ELb0ELb0ELb1ELb0ELb0ELb1ELb1ELb1ELb0ELb0EEENS1_21CollectiveEpilogueFwdINS6_IJSA_SA_SB_EEES9_NS_10bfloat16_tESF_Li256ELb0ELb1ELb0ELb1EEENS1_30DynamicPersistentTileSchedulerILi256ELi128ELb0ELb1ELb1EEEEEEEEEvNT_6ParamsE)
        /*01f4*/ 	.word	0x00000000


	//----- nvinfo : EIATTR_REGCOUNT
	.align		4
.L_94:
        /*01f8*/ 	.byte	0x04, 0x2f
        /*01fa*/ 	.short	(.L_96 - .L_95)
	.align		4
.L_95:
        /*01fc*/ 	.word	index@(_ZN7cutlass13device_kernelIN5flash11enable_sm90INS1_16FlashAttnFwdSm90INS1_25CollectiveMainloopFwdSm90ILi2EN4cute5tupleIJNS5_1CILi1EEES8_S8_EEENS6_IJNS7_ILi128EEENS7_ILi160EEESA_EEELi128ENS_12float_e4m3_tEfNS_4arch4Sm90ELb0ELb1ELb0ELb1ELb1ELb1ELb0ELb1ELb1ELb1ELb0ELb0EEENS1_21CollectiveEpilogueFwdINS6_IJSA_SA_SB_EEES9_NS_10bfloat16_tESF_Li256ELb1ELb1ELb0ELb1EEENS1_36VarlenDynamicPersistentTileSchedulerILi128ELi160ELi256ELi128ELb0ELb1ELb1ELb1ELb0ELb1EEEEEEEEEvNT_6ParamsE)
        /*0200*/ 	.word	0x00000004


	//----- nvinfo : EIATTR_FRAME_SIZE
	.align		4
.L_96:
        /*0204*/ 	.byte	0x04, 0x11
        /*0206*/ 	.short	(.L_98 - .L_97)
	.align		4
.L_97:
        /*0208*/ 	.word	index@(_ZN7cutlass13device_kernelIN5flash11enable_sm90INS1_16FlashAttnFwdSm90INS1_25CollectiveMainloopFwdSm90ILi2EN4cute5tupleIJNS5_1CILi1EEES8_S8_EEENS6_IJNS7_ILi128EEENS7_ILi160EEESA_EEELi128ENS_12float_e4m3_tEfNS_4arch4Sm90ELb0ELb1ELb0ELb1ELb1ELb1ELb0ELb1ELb1ELb1ELb0ELb0EEENS1_21CollectiveEpilogueFwdINS6_IJSA_SA_SB_EEES9_NS_10bfloat16_tESF_Li256ELb1ELb1ELb0ELb1EEENS1_36VarlenDynamicPersistentTileSchedulerILi128ELi160ELi256ELi128ELb0ELb1ELb1ELb1ELb0ELb1EEEEEEEEEvNT_6ParamsE)
        /*020c*/ 	.word	0x00000000


	//----- nvinfo : EIATTR_REGCOUNT
	.align		4
.L_98:
        /*0210*/ 	.byte	0x04, 0x2f
        /*0212*/ 	.short	(.L_100 - .L_99)
	.align		4
.L_99:
        /*0214*/ 	.word	index@(_ZN7cutlass13device_kernelIN5flash11enable_sm90INS1_16FlashAttnFwdSm90INS1_25CollectiveMainloopFwdSm90ILi2EN4cute5tupleIJNS5_1CILi1EEES8_S8_EEENS6_IJNS7_ILi128EEENS7_ILi160EEESA_EEELi128ENS_12float_e4m3_tEfNS_4arch4Sm90ELb0ELb1ELb0ELb1ELb1ELb0ELb0ELb1ELb1ELb1ELb0ELb0EEENS1_21CollectiveEpilogueFwdINS6_IJSA_SA_SB_EEES9_NS_10bfloat16_tESF_Li256ELb1ELb1ELb0ELb1EEENS1_36VarlenDynamicPersistentTileSchedulerILi128ELi160ELi256ELi128ELb0ELb1ELb1ELb1ELb0ELb1EEEEEEEEEvNT_6ParamsE)
        /*0218*/ 	.word	0x00000004


	//----- nvinfo : EIATTR_FRAME_SIZE
	.align		4
.L_100:
        /*021c*/ 	.byte	0x04, 0x11
        /*021e*/ 	.short	(.L_102 - .L_101)
	.align		4
.L_101:
        /*0220*/ 	.word	index@(_ZN7cutlass13device_kernelIN5flash11enable_sm90INS1_16FlashAttnFwdSm90INS1_25CollectiveMainloopFwdSm90ILi2EN4cute5tupleIJNS5_1CILi1EEES8_S8_EEENS6_IJNS7_ILi128EEENS7_ILi160EEESA_EEELi128ENS_12float_e4m3_tEfNS_4arch4Sm90ELb0ELb1ELb0ELb1ELb1ELb0ELb0ELb1ELb1ELb1ELb0ELb0EEENS1_21CollectiveEpilogueFwdINS6_IJSA_SA_SB_EEES9_NS_10bfloat16_tESF_Li256ELb1ELb1ELb0ELb1EEENS1_36VarlenDynamicPersistentTileSchedulerILi128ELi160ELi256ELi128ELb0ELb1ELb1ELb1ELb0ELb1EEEEEEEEEvNT_6ParamsE)
        /*0224*/ 	.word	0x00000000


	//----- nvinfo : EIATTR_REGCOUNT
	.align		4
.L_102:
        /*0228*/ 	.byte	0x04, 0x2f
        /*022a*/ 	.short	(.L_104 - .L_103)
	.align		4
.L_103:
        /*022c*/ 	.word	index@(_ZN7cutlass13device_kernelIN5flash11enable_sm90INS1_16FlashAttnFwdSm90INS1_25CollectiveMainloopFwdSm90ILi2EN4cute5tupleIJNS5_1CILi1EEES8_S8_EEENS6_IJNS7_ILi128EEENS7_ILi160EEESA_EEELi128ENS_12float_e4m3_tEfNS_4arch4Sm90ELb0ELb1ELb0ELb0ELb1ELb0ELb0ELb1ELb1ELb1ELb0ELb0EEENS1_21CollectiveEpilogueFwdINS6_IJSA_SA_SB_EEES9_NS_10bfloat16_tESF_Li256ELb0ELb1ELb0ELb1EEENS1_30DynamicPersistentTileSchedulerILi256ELi128ELb0ELb1ELb1EEEEEEEEEvNT_6ParamsE)
        /*0230*/ 	.word	0x00000004


	//----- nvinfo : EIATTR_FRAME_SIZE
	.align		4
.L_104:
        /*0234*/ 	.byte	0x04, 0x11
        /*0236*/ 	.short	(.L_106 - .L_105)
	.align		4
.L_105:
        /*0238*/ 	.word	index@(_ZN7cutlass13device_kernelIN5flash11enable_sm90INS1_16FlashAttnFwdSm90INS1_25CollectiveMainloopFwdSm90ILi2EN4cute5tupleIJNS5_1CILi1EEES8_S8_EEENS6_IJNS7_ILi128EEENS7_ILi160EEESA_EEELi128ENS_12float_e4m3_tEfNS_4arch4Sm90ELb0ELb1ELb0ELb0ELb1ELb0ELb0ELb1ELb1ELb1ELb0ELb0EEENS1_21CollectiveEpilogueFwdINS6_IJSA_SA_SB_EEES9_NS_10bfloat16_tESF_Li256ELb0ELb1ELb0ELb1EEENS1_30DynamicPersistentTileSchedulerILi256ELi128ELb0ELb1ELb1EEEEEEEEEvNT_6ParamsE)
        /*023c*/ 	.word	0x00000000


	//----- nvinfo : EIATTR_REGCOUNT
	.align		4
.L_106:
        /*0240*/ 	.byte	0x04, 0x2f
        /*0242*/ 	.short	(.L_108 - .L_107)
	.align		4
.L_107:
        /*0244*/ 	.word	index@(_ZN7cutlass13device_kernelIN5flash11enable_sm90INS1_16FlashAttnFwdSm90INS1_25CollectiveMainloopFwdSm90ILi2EN4cute5tupleIJNS5_1CILi1EEES8_S8_EEENS6_IJNS7_ILi128EEENS7_ILi160EEESA_EEELi128ENS_12float_e4m3_tEfNS_4arch4Sm90ELb0ELb0ELb0ELb1ELb1ELb1ELb0ELb1ELb1ELb1ELb0ELb0EEENS1_21CollectiveEpilogueFwdINS6_IJSA_SA_SB_EEES9_NS_10bfloat16_tESF_Li256ELb1ELb1ELb0ELb1EEENS1_36VarlenDynamicPersistentTileSchedulerILi128ELi160ELi256ELi128ELb0ELb1ELb1ELb0ELb1ELb1EEEEEEEEEvNT_6ParamsE)
        /*0248*/ 	.word	0x00000004


	//----- nvinfo : EIATTR_FRAME_SIZE
	.align		4
.L_108:
        /*024c*/ 	.byte	0x04, 0x11
        /*024e*/ 	.short	(.L_110 - .L_109)
	.align		4
.L_109:
        /*0250*/ 	.word	index@(_ZN7cutlass13device_kernelIN5flash11enable_sm90INS1_16FlashAttnFwdSm90INS1_25CollectiveMainloopFwdSm90ILi2EN4cute5tupleIJNS5_1CILi1EEES8_S8_EEENS6_IJNS7_ILi128EEENS7_ILi160EEESA_EEELi128ENS_12float_e4m3_tEfNS_4arch4Sm90ELb0ELb0ELb0ELb1ELb1ELb1ELb0ELb1ELb1ELb1ELb0ELb0EEENS1_21CollectiveEpilogueFwdINS6_IJSA_SA_SB_EEES9_NS_10bfloat16_tESF_Li256ELb1ELb1ELb0ELb1EEENS1_36VarlenDynamicPersistentTileSchedulerILi128ELi160ELi256ELi128ELb0ELb1ELb1ELb0ELb1ELb1EEEEEEEEEvNT_6ParamsE)
        /*0254*/ 	.word	0x00000000


	//----- nvinfo : EIATTR_REGCOUNT
	.align		4
.L_110:
        /*0258*/ 	.byte	0x04, 0x2f
        /*025a*/ 	.short	(.L_112 - .L_111)
	.align		4
.L_111:
        /*025c*/ 	.word	index@(_ZN7cutlass13device_kernelIN5flash11enable_sm90INS1_16FlashAttnFwdSm90INS1_25CollectiveMainloopFwdSm90ILi2EN4cute5tupleIJNS5_1CILi1EEES8_S8_EEENS6_IJNS7_ILi128EEENS7_ILi160EEESA_EEELi128ENS_12float_e4m3_tEfNS_4arch4Sm90ELb0ELb0ELb0ELb1ELb1ELb0ELb0ELb1ELb1ELb1ELb0ELb0EEENS1_21CollectiveEpilogueFwdINS6_IJSA_SA_SB_EEES9_NS_10bfloat16_tESF_Li256ELb1ELb1ELb0ELb1EEENS1_36VarlenDynamicPersistentTileSchedulerILi128ELi160ELi256ELi128ELb0ELb1ELb1ELb0ELb1ELb1EEEEEEEEEvNT_6ParamsE)
        /*0260*/ 	.word	0x00000004


	//----- nvinfo : EIATTR_FRAME_SIZE
	.align		4
.L_112:
        /*0264*/ 	.byte	0x04, 0x11
        /*0266*/ 	.short	(.L_114 - .L_113)
	.align		4
.L_113:
        /*0268*/ 	.word	index@(_ZN7cutlass13device_kernelIN5flash11enable_sm90INS1_16FlashAttnFwdSm90INS1_25CollectiveMainloopFwdSm90ILi2EN4cute5tupleIJNS5_1CILi1EEES8_S8_EEENS6_IJNS7_ILi128EEENS7_ILi160EEESA_EEELi128ENS_12float_e4m3_tEfNS_4arch4Sm90ELb0ELb0ELb0ELb1ELb1ELb0ELb0ELb1ELb1ELb1ELb0ELb0EEENS1_21CollectiveEpilogueFwdINS6_IJSA_SA_SB_EEES9_NS_10bfloat16_tESF_Li256ELb1ELb1ELb0ELb1EEENS1_36VarlenDynamicPersistentTileSchedulerILi128ELi160ELi256ELi128ELb0ELb1ELb1ELb0ELb1ELb1EEEEEEEEEvNT_6ParamsE)
        /*026c*/ 	.word	0x00000000


	//----- nvinfo : EIATTR_REGCOUNT
	.align		4
.L_114:
        /*0270*/ 	.byte	0x04, 0x2f
        /*0272*/ 	.short	(.L_116 - .L_115)
	.align		4
.L_115:
        /*0274*/ 	.word	index@(_ZN7cutlass13device_kernelIN5flash11enable_sm90INS1_16FlashAttnFwdSm90INS1_25CollectiveMainloopFwdSm90ILi2EN4cute5tupleIJNS5_1CILi1EEES8_S8_EEENS6_IJNS7_ILi128EEENS7_ILi160EEESA_EEELi128ENS_12float_e4m3_tEfNS_4arch4Sm90ELb0ELb0ELb0ELb0ELb1ELb0ELb0ELb1ELb1ELb1ELb0ELb0EEENS1_21CollectiveEpilogueFwdINS6_IJSA_SA_SB_EEES9_NS_10bfloat16_tESF_Li256ELb0ELb1ELb0ELb1EEENS1_29StaticPersistentTileSchedulerILb0EEEEEEEEEvNT_6ParamsE)
        /*0278*/ 	.word	0x00000004


	//----- nvinfo : EIATTR_FRAME_SIZE
	.align		4
.L_116:
        /*027c*/ 	.byte	0x04, 0x11
        /*027e*/ 	.short	(.L_118 - .L_117)
	.align		4
.L_117:
        /*0280*/ 	.word	index@(_ZN7cutlass13device_kernelIN5flash11enable_sm90INS1_16FlashAttnFwdSm90INS1_25CollectiveMainloopFwdSm90ILi2EN4cute5tupleIJNS5_1CILi1EEES8_S8_EEENS6_IJNS7_ILi128EEENS7_ILi160EEESA_EEELi128ENS_12float_e4m3_tEfNS_4arch4Sm90ELb0ELb0ELb0ELb0ELb1ELb0ELb0ELb1ELb1ELb1ELb0ELb0EEENS1_21CollectiveEpilogueFwdINS6_IJSA_SA_SB_EEES9_NS_10bfloat16_tESF_Li256ELb0ELb1ELb0ELb1EEENS1_29StaticPersistentTileSchedulerILb0EEEEEEEEEvNT_6ParamsE)
        /*0284*/ 	.word	0x00000000


	//----- nvinfo : EIATTR_REGCOUNT
	.align		4
.L_118:
        /*0288*/ 	.byte	0x04, 0x2f
        /*028a*/ 	.short	(.L_120 - .L_119)
	.align		4
.L_119:
        /*028c*/ 	.word	index@(_ZN7cutlass13device_kernelIN5flash11enable_sm90INS1_16FlashAttnFwdSm90INS1_25CollectiveMainloopFwdSm90ILi2EN4cute5tupleIJNS5_1CILi1EEES8_S8_EEENS6_IJNS7_ILi128EEENS7_ILi160EEENS7_ILi192EEEEEELi192ENS_12float_e4m3_tEfNS_4arch4Sm90ELb1ELb0ELb0ELb1ELb1ELb1ELb0ELb1ELb1ELb1ELb0ELb0EEENS1_21CollectiveEpilogueFwdINS6_IJSA_SC_SB_EEES9_NS_10bfloat16_tESG_Li256ELb1ELb1ELb0ELb1EEENS1_36VarlenDynamicPersistentTileSchedulerILi128ELi160ELi256ELi128ELb0ELb1ELb1ELb1ELb1ELb1EEEEEEEEEvNT_6ParamsE)
        /*0290*/ 	.word	0x00000004


	//----- nvinfo : EIATTR_FRAME_SIZE
	.align		4
.L_120:
        /*0294*/ 	.byte	0x04, 0x11
        /*0296*/ 	.short	(.L_122 - .L_121)
	.align		4
.L_121:
        /*0298*/ 	.word	index@(_ZN7cutlass13device_kernelIN5flash11enable_sm90INS1_16FlashAttnFwdSm90INS1_25CollectiveMainloopFwdSm90ILi2EN4cute5tupleIJNS5_1CILi1EEES8_S8_EEENS6_IJNS7_ILi128EEENS7_ILi160EEENS7_ILi192EEEEEELi192ENS_12float_e4m3_tEfNS_4arch4Sm90ELb1ELb0ELb0ELb1ELb1ELb1ELb0ELb1ELb1ELb1ELb0ELb0EEENS1_21CollectiveEpilogueFwdINS6_IJSA_SC_SB_EEES9_NS_10bfloat16_tESG_Li256ELb1ELb1ELb0ELb1EEENS1_36VarlenDynamicPersistentTileSchedulerILi128ELi160ELi256ELi128ELb0ELb1ELb1ELb1ELb1ELb1EEEEEEEEEvNT_6ParamsE)
        /*029c*/ 	.word	0x00000000


	//----- nvinfo : EIATTR_REGCOUNT
	.align		4
.L_122:
        /*02a0*/ 	.byte	0x04, 0x2f
        /*02a2*/ 	.short	(.L_124 - .L_123)
	.align		4
.L_123:
        /*02a4*/ 	.word	index@(_ZN7cutlass13device_kernelIN5flash11enable_sm90INS1_16FlashAttnFwdSm90INS1_25CollectiveMainloopFwdSm90ILi2EN4cute5tupleIJNS5_1CILi1EEES8_S8_EEENS6_IJNS7_ILi128EEENS7_ILi160EEENS7_ILi192EEEEEELi192ENS_12float_e4m3_tEfNS_4arch4Sm90ELb1ELb0ELb0ELb1ELb1ELb0ELb0ELb1ELb1ELb1ELb0ELb0EEENS1_21CollectiveEpilogueFwdINS6_IJSA_SC_SB_EEES9_NS_10bfloat16_tESG_Li256ELb1ELb1ELb0ELb1EEENS1_36VarlenDynamicPersistentTileSchedulerILi128ELi160ELi256ELi128ELb0ELb1ELb1ELb1ELb1ELb1EEEEEEEEEvNT_6ParamsE)
        /*02a8*/ 	.word	0x00000004


	//----- nvinfo : EIATTR_FRAME_SIZE
	.align		4
.L_124:
        /*02ac*/ 	.byte	0x04, 0x11
        /*02ae*/ 	.short	(.L_126 - .L_125)
	.align		4
.L_125:
        /*02b0*/ 	.word	index@(_ZN7cutlass13device_kernelIN5flash11enable_sm90INS1_16FlashAttnFwdSm90INS1_25CollectiveMainloopFwdSm90ILi2EN4cute5tupleIJNS5_1CILi1EEES8_S8_EEENS6_IJNS7_ILi128EEENS7_ILi160EEENS7_ILi192EEEEEELi192ENS_12float_e4m3_tEfNS_4arch4Sm90ELb1ELb0ELb0ELb1ELb1ELb0ELb0ELb1ELb1ELb1ELb0ELb0EEENS1_21CollectiveEpilogueFwdINS6_IJSA_SC_SB_EEES9_NS_10bfloat16_tESG_Li256ELb1ELb1ELb0ELb1EEENS1_36VarlenDynamicPersistentTileSchedulerILi128ELi160ELi256ELi128ELb0ELb1ELb1ELb1ELb1ELb1EEEEEEEEEvNT_6ParamsE)
        /*02b4*/ 	.word	0x00000000


	//----- nvinfo : EIATTR_REGCOUNT
	.align		4
.L_126:
        /*02b8*/ 	.byte	0x04, 0x2f
        /*02ba*/ 	.short	(.L_128 - .L_127)
	.align		4
.L_127:
        /*02bc*/ 	.word	index@(_ZN7cutlass13device_kernelIN5flash11enable_sm90INS1_16FlashAttnFwdSm90INS1_25CollectiveMainloopFwdSm90ILi2EN4cute5tupleIJNS5_1CILi1EEES8_S8_EEENS6_IJNS7_ILi128EEENS7_ILi160EEENS7_ILi192EEEEEELi192ENS_12float_e4m3_tEfNS_4arch4Sm90ELb1ELb0ELb0ELb0ELb1ELb0ELb0ELb1ELb1ELb1ELb0ELb0EEENS1_21CollectiveEpilogueFwdINS6_IJSA_SC_SB_EEES9_NS_10bfloat16_tESG_Li256ELb0ELb1ELb0ELb1EEENS1_30DynamicPersistentTileSchedulerILi256ELi128ELb0ELb1ELb1EEEEEEEEEvNT_6ParamsE)
        /*02c0*/ 	.word	0x00000004


	//----- nvinfo : EIATTR_FRAME_SIZE
	.align		4
.L_128:
        /*02c4*/ 	.byte	0x04, 0x11
        /*02c6*/ 	.short	(.L_130 - .L_129)
	.align		4
.L_129:
        /*02c8*/ 	.word	index@(_ZN7cutlass13device_kernelIN5flash11enable_sm90INS1_16FlashAttnFwdSm90INS1_25CollectiveMainloopFwdSm90ILi2EN4cute5tupleIJNS5_1CILi1EEES8_S8_EEENS6_IJNS7_ILi128EEENS7_ILi160EEENS7_ILi192EEEEEELi192ENS_12float_e4m3_tEfNS_4arch4Sm90ELb1ELb0ELb0ELb0ELb1ELb0ELb0ELb1ELb1ELb1ELb0ELb0EEENS1_21CollectiveEpilogueFwdINS6_IJSA_SC_SB_EEES9_NS_10bfloat16_tESG_Li256ELb0ELb1ELb0ELb1EEENS1_30DynamicPersistentTileSchedulerILi256ELi128ELb0ELb1ELb1EEEEEEEEEvNT_6ParamsE)
        /*02cc*/ 	.word	0x00000000


	//----- nvinfo : EIATTR_REGCOUNT
	.align		4
.L_130:
        /*02d0*/ 	.byte	0x04, 0x2f
        /*02d2*/ 	.short	(.L_132 - .L_131)
	.align		4
.L_131:
        /*02d4*/ 	.word	index@(_ZN7cutlass13device_kernelIN5flash11enable_sm90INS1_16FlashAttnFwdSm90INS1_25CollectiveMainloopFwdSm90ILi2EN4cute5tupleIJNS5_1CILi1EEES8_S8_EEENS6_IJNS7_ILi128EEESA_NS7_ILi192EEEEEELi192ENS_12float_e4m3_tEfNS_4arch4Sm90ELb0ELb1ELb0ELb1ELb1ELb1ELb0ELb1ELb1ELb1ELb0ELb0EEENS1_21CollectiveEpilogueFwdINS6_IJSA_SB_SA_EEES9_NS_10bfloat16_tESF_Li256ELb1ELb1ELb0ELb1EEENS1_36VarlenDynamicPersistentTileSchedulerILi128ELi128ELi256ELi128ELb0ELb1ELb1ELb1ELb0ELb1EEEEEEEEEvNT_6ParamsE)
        /*02d8*/ 	.word	0x00000004


	//----- nvinfo : EIATTR_FRAME_SIZE
	.align		4
.L_132:
        /*02dc*/ 	.byte	0x04, 0x11
        /*02de*/ 	.short	(.L_134 - .L_133)
	.align		4
.L_133:
        /*02e0*/ 	.word	index@(_ZN7cutlass13device_kernelIN5flash11enable_sm90INS1_16FlashAttnFwdSm90INS1_25CollectiveMainloopFwdSm90ILi2EN4cute5tupleIJNS5_1CILi1EEES8_S8_EEENS6_IJNS7_ILi128EEESA_NS7_ILi192EEEEEELi192ENS_12float_e4m3_tEfNS_4arch4Sm90ELb0ELb1ELb0ELb1ELb1ELb1ELb0ELb1ELb1ELb1ELb0ELb0EEENS1_21CollectiveEpilogueFwdINS6_IJSA_SB_SA_EEES9_NS_10bfloat16_tESF_Li256ELb1ELb1ELb0ELb1EEENS1_36VarlenDynamicPersistentTileSchedulerILi128ELi128ELi256ELi128ELb0ELb1ELb1ELb1ELb0ELb1EEEEEEEEEvNT_6ParamsE)
        /*02e4*/ 	.word	0x00000000


	//----- nvinfo : EIATTR_REGCOUNT
	.align		4
.L_134:
        /*02e8*/ 	.byte	0x04, 0x2f
        /*02ea*/ 	.short	(.L_136 - .L_135)
	.align		4
.L_135:
        /*02ec*/ 	.word	index@(_ZN7cutlass13device_kernelIN5flash11enable_sm90INS1_16FlashAttnFwdSm90INS1_25CollectiveMainloopFwdSm90ILi2EN4cute5tupleIJNS5_1CILi1EEES8_S8_EEENS6_IJNS7_ILi128EEESA_NS7_ILi192EEEEEELi192ENS_12float_e4m3_tEfNS_4arch4Sm90ELb0ELb1ELb0ELb1ELb1ELb0ELb0ELb1ELb1ELb1ELb0ELb0EEENS1_21CollectiveEpilogueFwdINS6_IJSA_SB_SA_EEES9_NS_10bfloat16_tESF_Li256ELb1ELb1ELb0ELb1EEENS1_36VarlenDynamicPersistentTileSchedulerILi128ELi128ELi256ELi128ELb0ELb1ELb1ELb1ELb0ELb1EEEEEEEEEvNT_6ParamsE)
        /*02f0*/ 	.word	0x00000004


	//----- nvinfo : EIATTR_FRAME_SIZE
	.align		4
.L_136:
        /*02f4*/ 	.byte	0x04, 0x11
        /*02f6*/ 	.short	(.L_138 - .L_137)
	.align		4
.L_137:
        /*02f8*/ 	.word	index@(_ZN7cutlass13device_kernelIN5flash11enable_sm90INS1_16FlashAttnFwdSm90INS1_25CollectiveMainloopFwdSm90ILi2EN4cute5tupleIJNS5_1CILi1EEES8_S8_EEENS6_IJNS7_ILi128EEESA_NS7_ILi192EEEEEELi192ENS_12float_e4m3_tEfNS_4arch4Sm90ELb0ELb1ELb0ELb1ELb1ELb0ELb0ELb1ELb1ELb1ELb0ELb0EEENS1_21CollectiveEpilogueFwdINS6_IJSA_SB_SA_EEES9_NS_10bfloat16_tESF_Li256ELb1ELb1ELb0ELb1EEENS1_36VarlenDynamicPersistentTileSchedulerILi128ELi128ELi256ELi128ELb0ELb1ELb1ELb1ELb0ELb1EEEEEEEEEvNT_6ParamsE)
        /*02fc*/ 	.word	0x00000000


	//----- nvinfo : EIATTR_REGCOUNT
	.align		4
.L_138:
        /*0300*/ 	.byte	0x04, 0x2f
        /*0302*/ 	.short	(.L_140 - .L_139)
	.align		4
.L_139:
        /*0304*/ 	.word	index@(_ZN7cutlass13device_kernelIN5flash11enable_sm90INS1_16FlashAttnFwdSm90INS1_25CollectiveMainloopFwdSm90ILi2EN4cute5tupleIJNS5_1CILi1EEES8_S8_EEENS6_IJNS7_ILi128EEESA_NS7_ILi192EEEEEELi192ENS_12float_e4m3_tEfNS_4arch4Sm90ELb0ELb1ELb0ELb0ELb1ELb0ELb0ELb1ELb1ELb1ELb0ELb0EEENS1_21CollectiveEpilogueFwdINS6_IJSA_SB_SA_EEES9_NS_10bfloat16_tESF_Li256ELb0ELb1ELb0ELb1EEENS1_30DynamicPersistentTileSchedulerILi256ELi128ELb0ELb1ELb1EEEEEEEEEvNT_6ParamsE)
        /*0308*/ 	.word	0x00000004


	//----- nvinfo : EIATTR_FRAME_SIZE
	.align		4
.L_140:
        /*030c*/ 	.byte	0x04, 0x11
        /*030e*/ 	.short	(.L_142 - .L_141)
	.align		4
.L_141:
        /*0310*/ 	.word	index@(_ZN7cutlass13device_kernelIN5flash11enable_sm90INS1_16FlashAttnFwdSm90INS1_25CollectiveMainloopFwdSm90ILi2EN4cute5tupleIJNS5_1CILi1EEES8_S8_EEENS6_IJNS7_ILi128EEESA_NS7_ILi192EEEEEELi192ENS_12float_e4m3_tEfNS_4arch4Sm90ELb0ELb1ELb0ELb0ELb1ELb0ELb0ELb1ELb1ELb1ELb0ELb0EEENS1_21CollectiveEpilogueFwdINS6_IJSA_SB_SA_EEES9_NS_10bfloat16_tESF_Li256ELb0ELb1ELb0ELb1EEENS1_30DynamicPersistentTileSchedulerILi256ELi128ELb0ELb1ELb1EEEEEEEEEvNT_6ParamsE)
        /*0314*/ 	.word	0x00000000


	//----- nvinfo : EIATTR_REGCOUNT
	.align		4
.L_142:
        /*0318*/ 	.byte	0x04, 0x2f
        /*031a*/ 	.short	(.L_144 - .L_143)
	.align		4
.L_143:
        /*031c*/ 	.word	index@(_ZN7cutlass13device_kernelIN5flash11enable_sm90INS1_16FlashAttnFwdSm90INS1_25CollectiveMainloopFwdSm90ILi2EN4cute5tupleIJNS5_1CILi1EEES8_S8_EEENS6_IJNS7_ILi128EEENS7_ILi160EEENS7_ILi192EEEEEELi192ENS_12float_e4m3_tEfNS_4arch4Sm90ELb0ELb0ELb0ELb1ELb1ELb1ELb0ELb1ELb1ELb1ELb0ELb0EEENS1_21CollectiveEpilogueFwdINS6_IJSA_SC_SB_EEES9_NS_10bfloat16_tESG_Li256ELb1ELb1ELb0ELb1EEENS1_36VarlenDynamicPersistentTileSchedulerILi128ELi160ELi256ELi128ELb0ELb1ELb1ELb0ELb1ELb1EEEEEEEEEvNT_6ParamsE)
        /*0320*/ 	.word	0x00000004


	//----- nvinfo : EIATTR_FRAME_SIZE
	.align		4
.L_144:
        /*0324*/ 	.byte	0x04, 0x11
        /*0326*/ 	.short	(.L_146 - .L_145)
	.align		4
.L_145:
        /*0328*/ 	.word	index@(_ZN7cutlass13device_kernelIN5flash11enable_sm90INS1_16FlashAttnFwdSm90INS1_25CollectiveMainloopFwdSm90ILi2EN4cute5tupleIJNS5_1CILi1EEES8_S8_EEENS6_IJNS7_ILi128EEENS7_ILi160EEENS7_ILi192EEEEEELi192ENS_12float_e4m3_tEfNS_4arch4Sm90ELb0ELb0ELb0ELb1ELb1ELb1ELb0ELb1ELb1ELb1ELb0ELb0EEENS1_21CollectiveEpilogueFwdINS6_IJSA_SC_SB_EEES9_NS_10bfloat16_tESG_Li256ELb1ELb1ELb0ELb1EEENS1_36VarlenDynamicPersistentTileSchedulerILi128ELi160ELi256ELi128ELb0ELb1ELb1ELb0ELb1ELb1EEEEEEEEEvNT_6ParamsE)
        /*032c*/ 	.word	0x00000000


	//----- nvinfo : EIATTR_REGCOUNT
	.align		4
.L_146:
        /*0330*/ 	.byte	0x04, 0x2f
        /*0332*/ 	.short	(.L_148 - .L_147)
	.align		4
.L_147:
        /*0334*/ 	.word	index@(_ZN7cutlass13device_kernelIN5flash11enable_sm90INS1_16FlashAttnFwdSm90INS1_25CollectiveMainloopFwdSm90ILi2EN4cute5tupleIJNS5_1CILi1EEES8_S8_EEENS6_IJNS7_ILi128EEENS7_ILi160EEENS7_ILi192EEEEEELi192ENS_12float_e4m3_tEfNS_4arch4Sm90ELb0ELb0ELb0ELb1ELb1ELb0ELb0ELb1ELb1ELb1ELb0ELb0EEENS1_21CollectiveEpilogueFwdINS6_IJSA_SC_SB_EEES9_NS_10bfloat16_tESG_Li256ELb1ELb1ELb0ELb1EEENS1_36VarlenDynamicPersistentTileSchedulerILi128ELi160ELi256ELi128ELb0ELb1ELb1ELb0ELb1ELb1EEEEEEEEEvNT_6ParamsE)
        /*0338*/ 	.word	0x00000004


	//----- nvinfo : EIATTR_FRAME_SIZE
	.align		4
.L_148:
        /*033c*/ 	.byte	0x04, 0x11
        /*033e*/ 	.short	(.L_150 - .L_149)
	.align		4
.L_149:
        /*0340*/ 	.word	index@(_ZN7cutlass13device_kernelIN5flash11enable_sm90INS1_16FlashAttnFwdSm90INS1_25CollectiveMainloopFwdSm90ILi2EN4cute5tupleIJNS5_1CILi1EEES8_S8_EEENS6_IJNS7_ILi128EEENS7_ILi160EEENS7_ILi192EEEEEELi192ENS_12float_e4m3_tEfNS_4arch4Sm90ELb0ELb0ELb0ELb1ELb1ELb0ELb0ELb1ELb1ELb1ELb0ELb0EEENS1_21CollectiveEpilogueFwdINS6_IJSA_SC_SB_EEES9_NS_10bfloat16_tESG_Li256ELb1ELb1ELb0ELb1EEENS1_36VarlenDynamicPersistentTileSchedulerILi128ELi160ELi256ELi128ELb0ELb1ELb1ELb0ELb1ELb1EEEEEEEEEvNT_6ParamsE)
        /*0344*/ 	.word	0x00000000


	//----- nvinfo : EIATTR_REGCOUNT
	.align		4
.L_150:
        /*0348*/ 	.byte	0x04, 0x2f
        /*034a*/ 	.short	(.L_152 - .L_151)
	.align		4
.L_151:
        /*034c*/ 	.word	index@(_ZN7cutlass13device_kernelIN5flash11enable_sm90INS1_16FlashAttnFwdSm90INS1_25CollectiveMainloopFwdSm90ILi2EN4cute5tupleIJNS5_1CILi1EEES8_S8_EEENS6_IJNS7_ILi128EEENS7_ILi160EEENS7_ILi192EEEEEELi192ENS_12float_e4m3_tEfNS_4arch4Sm90ELb0ELb0ELb0ELb0ELb1ELb0ELb0ELb1ELb1ELb1ELb0ELb0EEENS1_21CollectiveEpilogueFwdINS6_IJSA_SC_SB_EEES9_NS_10bfloat16_tESG_Li256ELb0ELb1ELb0ELb1EEENS1_29StaticPersistentTileSchedulerILb0EEEEEEEEEvNT_6ParamsE)
        /*0350*/ 	.word	0x00000004


	//----- nvinfo : EIATTR_FRAME_SIZE
	.align		4
.L_152:
        /*0354*/ 	.byte	0x04, 0x11
        /*0356*/ 	.short	(.L_154 - .L_153)
	.align		4
.L_153:
        /*0358*/ 	.word	index@(_ZN7cutlass13device_kernelIN5flash11enable_sm90INS1_16FlashAttnFwdSm90INS1_25CollectiveMainloopFwdSm90ILi2EN4cute5tupleIJNS5_1CILi1EEES8_S8_EEENS6_IJNS7_ILi128EEENS7_ILi160EEENS7_ILi192EEEEEELi192ENS_12float_e4m3_tEfNS_4arch4Sm90ELb0ELb0ELb0ELb0ELb1ELb0ELb0ELb1ELb1ELb1ELb0ELb0EEENS1_21CollectiveEpilogueFwdINS6_IJSA_SC_SB_EEES9_NS_10bfloat16_tESG_Li256ELb0ELb1ELb0ELb1EEENS1_29StaticPersistentTileSchedulerILb0EEEEEEEEEvNT_6ParamsE)
        /*035c*/ 	.word	0x00000000


	//----- nvinfo : EIATTR_REGCOUNT
	.align		4
.L_154:
        /*0360*/ 	.byte	0x04, 0x2f
        /*0362*/ 	.short	(.L_156 - .L_155)
	.align		4
.L_155:
        /*0364*/ 	.word	index@(_ZN7cutlass13device_kernelIN5flash11enable_sm90INS1_16FlashAttnFwdSm90INS1_25CollectiveMainloopFwdSm90ILi2EN4cute5tupleIJNS5_1CILi1EEES8_S8_EEENS6_IJNS7_ILi128EEESA_NS7_ILi256EEEEEELi256ENS_12float_e4m3_tEfNS_4arch4Sm90ELb1ELb0ELb0ELb1ELb1ELb1ELb0ELb1ELb0ELb1ELb0ELb0EEENS1_21CollectiveEpilogueFwdINS6_IJSA_SB_SA_EEES9_NS_10bfloat16_tESF_Li256ELb1ELb1ELb0ELb1EEENS1_36VarlenDynamicPersistentTileSchedulerILi128ELi128ELi256ELi128ELb0ELb1ELb1ELb1ELb1ELb1EEEEEEEEEvNT_6ParamsE)
        /*0368*/ 	.word	0x00000004


	//----- nvinfo : EIATTR_FRAME_SIZE
	.align		4
.L_156:
        /*036c*/ 	.byte	0x04, 0x11
        /*036e*/ 	.short	(.L_158 - .L_157)
	.align		4
.L_157:
        /*0370*/ 	.word	index@(_ZN7cutlass13device_kernelIN5flash11enable_sm90INS1_16FlashAttnFwdSm90INS1_25CollectiveMainloopFwdSm90ILi2EN4cute5tupleIJNS5_1CILi1EEES8_S8_EEENS6_IJNS7_ILi128EEESA_NS7_ILi256EEEEEELi256ENS_12float_e4m3_tEfNS_4arch4Sm90ELb1ELb0ELb0ELb1ELb1ELb1ELb0ELb1ELb0ELb1ELb0ELb0EEENS1_21CollectiveEpilogueFwdINS6_IJSA_SB_SA_EEES9_NS_10bfloat16_tESF_Li256ELb1ELb1ELb0ELb1EEENS1_36VarlenDynamicPersistentTileSchedulerILi128ELi128ELi256ELi128ELb0ELb1ELb1ELb1ELb1ELb1EEEEEEEEEvNT_6ParamsE)
        /*0374*/ 	.word	0x00000000


	//----- nvinfo : EIATTR_REGCOUNT
	.align		4
.L_158:
        /*0378*/ 	.byte	0x04, 0x2f
        /*037a*/ 	.short	(.L_160 - .L_159)
	.align		4
.L_159:
        /*037c*/ 	.word	index@(_ZN7cutlass13device_kernelIN5flash11enable_sm90INS1_16FlashAttnFwdSm90INS1_25CollectiveMainloopFwdSm90ILi2EN4cute5tupleIJNS5_1CILi1EEES8_S8_EEENS6_IJNS7_ILi128EEESA_NS7_ILi256EEEEEELi256ENS_12float_e4m3_tEfNS_4arch4Sm90ELb1ELb0ELb0ELb1ELb1ELb0ELb0ELb1ELb0ELb1ELb0ELb0EEENS1_21CollectiveEpilogueFwdINS6_IJSA_SB_SA_EEES9_NS_10bfloat16_tESF_Li256ELb1ELb1ELb0ELb1EEENS1_36VarlenDynamicPersistentTileSchedulerILi128ELi128ELi256ELi128ELb0ELb1ELb1ELb1ELb1ELb1EEEEEEEEEvNT_6ParamsE)
        /*0380*/ 	.word	0x00000004


	//----- nvinfo : EIATTR_FRAME_SIZE
	.align		4
.L_160:
        /*0384*/ 	.byte	0x04, 0x11
        /*0386*/ 	.short	(.L_162 - .L_161)
	.align		4
.L_161:
        /*0388*/ 	.word	index@(_ZN7cutlass13device_kernelIN5flash11enable_sm90INS1_16FlashAttnFwdSm90INS1_25CollectiveMainloopFwdSm90ILi2EN4cute5tupleIJNS5_1CILi1EEES8_S8_EEENS6_IJNS7_ILi128EEESA_NS7_ILi256EEEEEELi256ENS_12float_e4m3_tEfNS_4arch4Sm90ELb1ELb0ELb0ELb1ELb1ELb0ELb0ELb1ELb0ELb1ELb0ELb0EEENS1_21CollectiveEpilogueFwdINS6_IJSA_SB_SA_EEES9_NS_10bfloat16_tESF_Li256ELb1ELb1ELb0ELb1EEENS1_36VarlenDynamicPersistentTileSchedulerILi128ELi128ELi256ELi128ELb0ELb1ELb1ELb1ELb1ELb1EEEEEEEEEvNT_6ParamsE)
        /*038c*/ 	.word	0x00000000


	//----- nvinfo : EIATTR_REGCOUNT
	.align		4
.L_162:
        /*0390*/ 	.byte	0x04, 0x2f
        /*0392*/ 	.short	(.L_164 - .L_163)
	.align		4
.L_163:
        /*0394*/ 	.word	index@(_ZN7cutlass13device_kernelIN5flash11enable_sm90INS1_16FlashAttnFwdSm90INS1_25CollectiveMainloopFwdSm90ILi2EN4cute5tupleIJNS5_1CILi1EEES8_S8_EEENS6_IJNS7_ILi128EEESA_NS7_ILi256EEEEEELi256ENS_12float_e4m3_tEfNS_4arch4Sm90ELb1ELb0ELb0ELb0ELb1ELb0ELb0ELb1ELb0ELb1ELb0ELb0EEENS1_21CollectiveEpilogueFwdINS6_IJSA_SB_SA_EEES9_NS_10bfloat16_tESF_Li256ELb0ELb1ELb0ELb1EEENS1_30DynamicPersistentTileSchedulerILi256ELi128ELb0ELb1ELb1EEEEEEEEEvNT_6ParamsE)
        /*0398*/ 	.word	0x00000004


	//----- nvinfo : EIATTR_FRAME_SIZE
	.align		4
.L_164:
        /*039c*/ 	.byte	0x04, 0x11
        /*039e*/ 	.short	(.L_166 - .L_165)
	.align		4
.L_165:
        /*03a0*/ 	.word	index@(_ZN7cutlass13device_kernelIN5flash11enable_sm90INS1_16FlashAttnFwdSm90INS1_25CollectiveMainloopFwdSm90ILi2EN4cute5tupleIJNS5_1CILi1EEES8_S8_EEENS6_IJNS7_ILi128EEESA_NS7_ILi256EEEEEELi256ENS_12float_e4m3_tEfNS_4arch4Sm90ELb1ELb0ELb0ELb0ELb1ELb0ELb0ELb1ELb0ELb1ELb0ELb0EEENS1_21CollectiveEpilogueFwdINS6_IJSA_SB_SA_EEES9_NS_10bfloat16_tESF_Li256ELb0ELb1ELb0ELb1EEENS1_30DynamicPersistentTileSchedulerILi256ELi128ELb0ELb1ELb1EEEEEEEEEvNT_6ParamsE)
        /*03a4*/ 	.word	0x00000000


	//----- nvinfo : EIATTR_REGCOUNT
	.align		4
.L_166:
        /*03a8*/ 	.byte	0x04, 0x2f
        /*03aa*/ 	.short	(.L_168 - .L_167)
	.align		4
.L_167:
        /*03ac*/ 	.word	index@(_ZN7cutlass13device_kernelIN5flash11enable_sm90INS1_16FlashAttnFwdSm90INS1_25CollectiveMainloopFwdSm90ILi2EN4cute5tupleIJNS5_1CILi1EEES8_S8_EEENS6_IJNS7_ILi128EEENS7_ILi64EEENS7_ILi256EEEEEELi256ENS_12float_e4m3_tEfNS_4arch4Sm90ELb0ELb1ELb0ELb1ELb1ELb1ELb0ELb1ELb0ELb1ELb0ELb0EEENS1_21CollectiveEpilogueFwdINS6_IJSA_SC_SB_EEES9_NS_10bfloat16_tESG_Li256ELb1ELb1ELb0ELb1EEENS1_36VarlenDynamicPersistentTileSchedulerILi128ELi64ELi256ELi128ELb0ELb1ELb1ELb1ELb0ELb1EEEEEEEEEvNT_6ParamsE)
        /*03b0*/ 	.word	0x00000004


	//----- nvinfo : EIATTR_FRAME_SIZE
	.align		4
.L_168:
        /*03b4*/ 	.byte	0x04, 0x11
        /*03b6*/ 	.short	(.L_170 - .L_169)
	.align		4
.L_169:
        /*03b8*/ 	.word	index@(_ZN7cutlass13device_kernelIN5flash11enable_sm90INS1_16FlashAttnFwdSm90INS1_25CollectiveMainloopFwdSm90ILi2EN4cute5tupleIJNS5_1CILi1EEES8_S8_EEENS6_IJNS7_ILi128EEENS7_ILi64EEENS7_ILi256EEEEEELi256ENS_12float_e4m3_tEfNS_4arch4Sm90ELb0ELb1ELb0ELb1ELb1ELb1ELb0ELb1ELb0ELb1ELb0ELb0EEENS1_21CollectiveEpilogueFwdINS6_IJSA_SC_SB_EEES9_NS_10bfloat16_tESG_Li256ELb1ELb1ELb0ELb1EEENS1_36VarlenDynamicPersistentTileSchedulerILi128ELi64ELi256ELi128ELb0ELb1ELb1ELb1ELb0ELb1EEEEEEEEEvNT_6ParamsE)
        /*03bc*/ 	.word	0x00000000


	//----- nvinfo : EIATTR_REGCOUNT
	.align		4
.L_170:
        /*03c0*/ 	.byte	0x04, 0x2f
        /*03c2*/ 	.short	(.L_172 - .L_171)
	.align		4
.L_171:
        /*03c4*/ 	.word	index@(_ZN7cutlass13device_kernelIN5flash11enable_sm90INS1_16FlashAttnFwdSm90INS1_25CollectiveMainloopFwdSm90ILi2EN4cute5tupleIJNS5_1CILi1EEES8_S8_EEENS6_IJNS7_ILi128EEENS7_ILi64EEENS7_ILi256EEEEEELi256ENS_12float_e4m3_tEfNS_4arch4Sm90ELb0ELb1ELb0ELb1ELb1ELb0ELb0ELb1ELb0ELb1ELb0ELb0EEENS1_21CollectiveEpilogueFwdINS6_IJSA_SC_SB_EEES9_NS_10bfloat16_tESG_Li256ELb1ELb1ELb0ELb1EEENS1_36VarlenDynamicPersistentTileSchedulerILi128ELi64ELi256ELi128ELb0ELb1ELb1ELb1ELb0ELb1EEEEEEEEEvNT_6ParamsE)
        /*03c8*/ 	.word	0x00000004


	//----- nvinfo : EIATTR_FRAME_SIZE
	.align		4
.L_172:
        /*03cc*/ 	.byte	0x04, 0x11
        /*03ce*/ 	.short	(.L_174 - .L_173)
	.align		4
.L_173:
        /*03d0*/ 	.word	index@(_ZN7cutlass13device_kernelIN5flash11enable_sm90INS1_16FlashAttnFwdSm90INS1_25CollectiveMainloopFwdSm90ILi2EN4cute5tupleIJNS5_1CILi1EEES8_S8_EEENS6_IJNS7_ILi128EEENS7_ILi64EEENS7_ILi256EEEEEELi256ENS_12float_e4m3_tEfNS_4arch4Sm90ELb0ELb1ELb0ELb1ELb1ELb0ELb0ELb1ELb0ELb1ELb0ELb0EEENS1_21CollectiveEpilogueFwdINS6_IJSA_SC_SB_EEES9_NS_10bfloat16_tESG_Li256ELb1ELb1ELb0ELb1EEENS1_36VarlenDynamicPersistentTileSchedulerILi128ELi64ELi256ELi128ELb0ELb1ELb1ELb1ELb0ELb1EEEEEEEEEvNT_6ParamsE)
        /*03d4*/ 	.word	0x00000000


	//----- nvinfo : EIATTR_REGCOUNT
	.align		4
.L_174:
        /*03d8*/ 	.byte	0x04, 0x2f
        /*03da*/ 	.short	(.L_176 - .L_175)
	.align		4
.L_175:
        /*03dc*/ 	.word	index@(_ZN7cutlass13device_kernelIN5flash11enable_sm90INS1_16FlashAttnFwdSm90INS1_25CollectiveMainloopFwdSm90ILi2EN4cute5tupleIJNS5_1CILi1EEES8_S8_EEENS6_IJNS7_ILi128EEENS7_ILi64EEENS7_ILi256EEEEEELi256ENS_12float_e4m3_tEfNS_4arch4Sm90ELb0ELb1ELb0ELb0ELb1ELb0ELb0ELb1ELb0ELb1ELb0ELb0EEENS1_21CollectiveEpilogueFwdINS6_IJSA_SC_SB_EEES9_NS_10bfloat16_tESG_Li256ELb0ELb1ELb0ELb1EEENS1_30DynamicPersistentTileSchedulerILi256ELi128ELb0ELb1ELb1EEEEEEEEEvNT_6ParamsE)
        /*03e0*/ 	.word	0x00000004


	//----- nvinfo : EIATTR_FRAME_SIZE
	.align		4
.L_176:
        /*03e4*/ 	.byte	0x04, 0x11
        /*03e6*/ 	.short	(.L_178 - .L_177)
	.align		4
.L_177:
        /*03e8*/ 	.word	index@(_ZN7cutlass13device_kernelIN5flash11enable_sm90INS1_16FlashAttnFwdSm90INS1_25CollectiveMainloopFwdSm90ILi2EN4cute5tupleIJNS5_1CILi1EEES8_S8_EEENS6_IJNS7_ILi128EEENS7_ILi64EEENS7_ILi256EEEEEELi256ENS_12float_e4m3_tEfNS_4arch4Sm90ELb0ELb1ELb0ELb0ELb1ELb0ELb0ELb1ELb0ELb1ELb0ELb0EEENS1_21CollectiveEpilogueFwdINS6_IJSA_SC_SB_EEES9_NS_10bfloat16_tESG_Li256ELb0ELb1ELb0ELb1EEENS1_30DynamicPersistentTileSchedulerILi256ELi128ELb0ELb1ELb1EEEEEEEEEvNT_6ParamsE)
        /*03ec*/ 	.word	0x00000000


	//----- nvinfo : EIATTR_REGCOUNT
	.align		4
.L_178:
        /*03f0*/ 	.byte	0x04, 0x2f
        /*03f2*/ 	.short	(.L_180 - .L_179)
	.align		4
.L_179:
        /*03f4*/ 	.word	index@(_ZN7cutlass13device_kernelIN5flash11enable_sm90INS1_16FlashAttnFwdSm90INS1_25CollectiveMainloopFwdSm90ILi2EN4cute5tupleIJNS5_1CILi1EEES8_S8_EEENS6_IJNS7_ILi128EEESA_NS7_ILi256EEEEEELi256ENS_12float_e4m3_tEfNS_4arch4Sm90ELb0ELb0ELb0ELb1ELb1ELb1ELb0ELb1ELb0ELb1ELb0ELb0EEENS1_21CollectiveEpilogueFwdINS6_IJSA_SB_SA_EEES9_NS_10bfloat16_tESF_Li256ELb1ELb1ELb0ELb1EEENS1_36VarlenDynamicPersistentTileSchedulerILi128ELi128ELi256ELi128ELb0ELb1ELb1ELb0ELb1ELb1EEEEEEEEEvNT_6ParamsE)
        /*03f8*/ 	.word	0x00000004


	//----- nvinfo : EIATTR_FRAME_SIZE
	.align		4
.L_180:
        /*03fc*/ 	.byte	0x04, 0x11
        /*03fe*/ 	.short	(.L_182 - .L_181)
	.align		4
.L_181:
        /*0400*/ 	.word	index@(_ZN7cutlass13device_kernelIN5flash11enable_sm90INS1_16FlashAttnFwdSm90INS1_25CollectiveMainloopFwdSm90ILi2EN4cute5tupleIJNS5_1CILi1EEES8_S8_EEENS6_IJNS7_ILi128EEESA_NS7_ILi256EEEEEELi256ENS_12float_e4m3_tEfNS_4arch4Sm90ELb0ELb0ELb0ELb1ELb1ELb1ELb0ELb1ELb0ELb1ELb0ELb0EEENS1_21CollectiveEpilogueFwdINS6_IJSA_SB_SA_EEES9_NS_10bfloat16_tESF_Li256ELb1ELb1ELb0ELb1EEENS1_36VarlenDynamicPersistentTileSchedulerILi128ELi128ELi256ELi128ELb0ELb1ELb1ELb0ELb1ELb1EEEEEEEEEvNT_6ParamsE)
        /*0404*/ 	.word	0x00000000


	//----- nvinfo : EIATTR_REGCOUNT
	.align		4
.L_182:
        /*0408*/ 	.byte	0x04, 0x2f
        /*040a*/ 	.short	(.L_184 - .L_183)
	.align		4
.L_183:
        /*040c*/ 	.word	index@(_ZN7cutlass13device_kernelIN5flash11enable_sm90INS1_16FlashAttnFwdSm90INS1_25CollectiveMainloopFwdSm90ILi2EN4cute5tupleIJNS5_1CILi1EEES8_S8_EEENS6_IJNS7_ILi128EEESA_NS7_ILi256EEEEEELi256ENS_12float_e4m3_tEfNS_4arch4Sm90ELb0ELb0ELb0ELb1ELb1ELb0ELb0ELb1ELb0ELb1ELb0ELb0EEENS1_21CollectiveEpilogueFwdINS6_IJSA_SB_SA_EEES9_NS_10bfloat16_tESF_Li256ELb1ELb1ELb0ELb1EEENS1_36VarlenDynamicPersistentTileSchedulerILi128ELi128ELi256ELi128ELb0ELb1ELb1ELb0ELb1ELb1EEEEEEEEEvNT_6ParamsE)
        /*0410*/ 	.word	0x00000004


	//----- nvinfo : EIATTR_FRAME_SIZE
	.align		4
.L_184:
        /*0414*/ 	.byte	0x04, 0x11
        /*0416*/ 	.short	(.L_186 - .L_185)
	.align		4
.L_185:
        /*0418*/ 	.word	index@(_ZN7cutlass13device_kernelIN5flash11enable_sm90INS1_16FlashAttnFwdSm90INS1_25CollectiveMainloopFwdSm90ILi2EN4cute5tupleIJNS5_1CILi1EEES8_S8_EEENS6_IJNS7_ILi128EEESA_NS7_ILi256EEEEEELi256ENS_12float_e4m3_tEfNS_4arch4Sm90ELb0ELb0ELb0ELb1ELb1ELb0ELb0ELb1ELb0ELb1ELb0ELb0EEENS1_21CollectiveEpilogueFwdINS6_IJSA_SB_SA_EEES9_NS_10bfloat16_tESF_Li256ELb1ELb1ELb0ELb1EEENS1_36VarlenDynamicPersistentTileSchedulerILi128ELi128ELi256ELi128ELb0ELb1ELb1ELb0ELb1ELb1EEEEEEEEEvNT_6ParamsE)
        /*041c*/ 	.word	0x00000000


	//----- nvinfo : EIATTR_REGCOUNT
	.align		4
.L_186:
        /*0420*/ 	.byte	0x04, 0x2f
        /*0422*/ 	.short	(.L_188 - .L_187)
	.align		4
.L_187:
        /*0424*/ 	.word	index@(_ZN7cutlass13device_kernelIN5flash11enable_sm90INS1_16FlashAttnFwdSm90INS1_25CollectiveMainloopFwdSm90ILi2EN4cute5tupleIJNS5_1CILi1EEES8_S8_EEENS6_IJNS7_ILi128EEESA_NS7_ILi256EEEEEELi256ENS_12float_e4m3_tEfNS_4arch4Sm90ELb0ELb0ELb0ELb0ELb1ELb0ELb0ELb1ELb0ELb1ELb0ELb0EEENS1_21CollectiveEpilogueFwdINS6_IJSA_SB_SA_EEES9_NS_10bfloat16_tESF_Li256ELb0ELb1ELb0ELb1EEENS1_29StaticPersistentTileSchedulerILb0EEEEEEEEEvNT_6ParamsE)
        /*0428*/ 	.word	0x00000004


	//----- nvinfo : EIATTR_FRAME_SIZE
	.align		4
.L_188:
        /*042c*/ 	.byte	0x04, 0x11
        /*042e*/ 	.short	(.L_190 - .L_189)
	.align		4
.L_189:
        /*0430*/ 	.word	index@(_ZN7cutlass13device_kernelIN5flash11enable_sm90INS1_16FlashAttnFwdSm90INS1_25CollectiveMainloopFwdSm90ILi2EN4cute5tupleIJNS5_1CILi1EEES8_S8_EEENS6_IJNS7_ILi128EEESA_NS7_ILi256EEEEEELi256ENS_12float_e4m3_tEfNS_4arch4Sm90ELb0ELb0ELb0ELb0ELb1ELb0ELb0ELb1ELb0ELb1ELb0ELb0EEENS1_21CollectiveEpilogueFwdINS6_IJSA_SB_SA_EEES9_NS_10bfloat16_tESF_Li256ELb0ELb1ELb0ELb1EEENS1_29StaticPersistentTileSchedulerILb0EEEEEEEEEvNT_6ParamsE)
        /*0434*/ 	.word	0x00000000


	//----- nvinfo : EIATTR_MIN_STACK_SIZE
	.align		4
.L_190:
        /*0438*/ 	.byte	0x04, 0x12
        /*043a*/ 	.short	(.L_192 - .L_191)
	.align		4
.L_191:
        /*043c*/ 	.word	index@(_ZN7cutlass13device_kernelIN5flash11enable_sm90INS1_16FlashAttnFwdSm90INS1_25CollectiveMainloopFwdSm90ILi2EN4cute5tupleIJNS5_1CILi1EEES8_S8_EEENS6_IJNS7_ILi128EEESA_NS7_ILi256EEEEEELi256ENS_12float_e4m3_tEfNS_4arch4Sm90ELb0ELb0ELb0ELb0ELb1ELb0ELb0ELb1ELb0ELb1ELb0ELb0EEENS1_21CollectiveEpilogueFwdINS6_IJSA_SB_SA_EEES9_NS_10bfloat16_tESF_Li256ELb0ELb1ELb0ELb1EEENS1_29StaticPersistentTileSchedulerILb0EEEEEEEEEvNT_6ParamsE)
        /*0440*/ 	.word	0x00000000


	//----- nvinfo : EIATTR_MIN_STACK_SIZE
	.align		4
.L_192:
        /*0444*/ 	.byte	0x04, 0x12
        /*0446*/ 	.short	(.L_194 - .L_193)
	.align		4
.L_193:
        /*0448*/ 	.word	index@(_ZN7cutlass13device_kernelIN5flash11enable_sm90INS1_16FlashAttnFwdSm90INS1_25CollectiveMainloopFwdSm90ILi2EN4cute5tupleIJNS5_1CILi1EEES8_S8_EEENS6_IJNS7_ILi128EEESA_NS7_ILi256EEEEEELi256ENS_12float_e4m3_tEfNS_4arch4Sm90ELb0ELb0ELb0ELb1ELb1ELb0ELb0ELb1ELb0ELb1ELb0ELb0EEENS1_21CollectiveEpilogueFwdINS6_IJSA_SB_SA_EEES9_NS_10bfloat16_tESF_Li256ELb1ELb1ELb0ELb1EEENS1_36VarlenDynamicPersistentTileSchedulerILi128ELi128ELi256ELi128ELb0ELb1ELb1ELb0ELb1ELb1EEEEEEEEEvNT_6ParamsE)
        /*044c*/ 	.word	0x00000000


	//----- nvinfo : EIATTR_MIN_STACK_SIZE
	.align		4
.L_194:
        /*0450*/ 	.byte	0x04, 0x12
        /*0452*/ 	.short	(.L_196 - .L_195)
	.align		4
.L_195:
        /*0454*/ 	.word	index@(_ZN7cutlass13device_kernelIN5flash11enable_sm90INS1_16FlashAttnFwdSm90INS1_25CollectiveMainloopFwdSm90ILi2EN4cute5tupleIJNS5_1CILi1EEES8_S8_EEENS6_IJNS7_ILi128EEESA_NS7_ILi256EEEEEELi256ENS_12float_e4m3_tEfNS_4arch4Sm90ELb0ELb0ELb0ELb1ELb1ELb1ELb0ELb1ELb0ELb1ELb0ELb0EEENS1_21CollectiveEpilogueFwdINS6_IJSA_SB_SA_EEES9_NS_10bfloat16_tESF_Li256ELb1ELb1ELb0ELb1EEENS1_36VarlenDynamicPersistentTileSchedulerILi128ELi128ELi256ELi128ELb0ELb1ELb1ELb0ELb1ELb1EEEEEEEEEvNT_6ParamsE)
        /*0458*/ 	.word	0x00000000


	//----- nvinfo : EIATTR_MIN_STACK_SIZE
	.align		4
.L_196:
        /*045c*/ 	.byte	0x04, 0x12
        /*045e*/ 	.short	(.L_198 - .L_197)
	.align		4
.L_197:
        /*0460*/ 	.word	index@(_ZN7cutlass13device_kernelIN5flash11enable_sm90INS1_16FlashAttnFwdSm90INS1_25CollectiveMainloopFwdSm90ILi2EN4cute5tupleIJNS5_1CILi1EEES8_S8_EEENS6_IJNS7_ILi128EEENS7_ILi64EEENS7_ILi256EEEEEELi256ENS_12float_e4m3_tEfNS_4arch4Sm90ELb0ELb1ELb0ELb0ELb1ELb0ELb0ELb1ELb0ELb1ELb0ELb0EEENS1_21CollectiveEpilogueFwdINS6_IJSA_SC_SB_EEES9_NS_10bfloat16_tESG_Li256ELb0ELb1ELb0ELb1EEENS1_30DynamicPersistentTileSchedulerILi256ELi128ELb0ELb1ELb1EEEEEEEEEvNT_6ParamsE)
        /*0464*/ 	.word	0x00000000


	//----- nvinfo : EIATTR_MIN_STACK_SIZE
	.align		4
.L_198:
        /*0468*/ 	.byte	0x04, 0x12
        /*046a*/ 	.short	(.L_200 - .L_199)
	.align		4
.L_199:
        /*046c*/ 	.word	index@(_ZN7cutlass13device_kernelIN5flash11enable_sm90INS1_16FlashAttnFwdSm90INS1_25CollectiveMainloopFwdSm90ILi2EN4cute5tupleIJNS5_1CILi1EEES8_S8_EEENS6_IJNS7_ILi128EEENS7_ILi64EEENS7_ILi256EEEEEELi256ENS_12float_e4m3_tEfNS_4arch4Sm90ELb0ELb1ELb0ELb1ELb1ELb0ELb0ELb1ELb0ELb1ELb0ELb0EEENS1_21CollectiveEpilogueFwdINS6_IJSA_SC_SB_EEES9_NS_10bfloat16_tESG_Li256ELb1ELb1ELb0ELb1EEENS1_36VarlenDynamicPersistentTileSchedulerILi128ELi64ELi256ELi128ELb0ELb1ELb1ELb1ELb0ELb1EEEEEEEEEvNT_6ParamsE)
        /*0470*/ 	.word	0x00000000


	//----- nvinfo : EIATTR_MIN_STACK_SIZE
	.align		4
.L_200:
        /*0474*/ 	.byte	0x04, 0x12
        /*0476*/ 	.short	(.L_202 - .L_201)
	.align		4
.L_201:
        /*0478*/ 	.word	index@(_ZN7cutlass13device_kernelIN5flash11enable_sm90INS1_16FlashAttnFwdSm90INS1_25CollectiveMainloopFwdSm90ILi2EN4cute5tupleIJNS5_1CILi1EEES8_S8_EEENS6_IJNS7_ILi128EEENS7_ILi64EEENS7_ILi256EEEEEELi256ENS_12float_e4m3_tEfNS_4arch4Sm90ELb0ELb1ELb0ELb1ELb1ELb1ELb0ELb1ELb0ELb1ELb0ELb0EEENS1_21CollectiveEpilogueFwdINS6_IJSA_SC_SB_EEES9_NS_10bfloat16_tESG_Li256ELb1ELb1ELb0ELb1EEENS1_36VarlenDynamicPersistentTileSchedulerILi128ELi64ELi256ELi128ELb0ELb1ELb1ELb1ELb0ELb1EEEEEEEEEvNT_6ParamsE)
        /*047c*/ 	.word	0x00000000


	//----- nvinfo : EIATTR_MIN_STACK_SIZE
	.align		4
.L_202:
        /*0480*/ 	.byte	0x04, 0x12
        /*0482*/ 	.short	(.L_204 - .L_203)
	.align		4
.L_203:
        /*0484*/ 	.word	index@(_ZN7cutlass13device_kernelIN5flash11enable_sm90INS1_16FlashAttnFwdSm90INS1_25CollectiveMainloopFwdSm90ILi2EN4cute5tupleIJNS5_1CILi1EEES8_S8_EEENS6_IJNS7_ILi128EEESA_NS7_ILi256EEEEEELi256ENS_12float_e4m3_tEfNS_4arch4Sm90ELb1ELb0ELb0ELb0ELb1ELb0ELb0ELb1ELb0ELb1ELb0ELb0EEENS1_21CollectiveEpilogueFwdINS6_IJSA_SB_SA_EEES9_NS_10bfloat16_tESF_Li256ELb0ELb1ELb0ELb1EEENS1_30DynamicPersistentTileSchedulerILi256ELi128ELb0ELb1ELb1EEEEEEEEEvNT_6ParamsE)
        /*0488*/ 	.word	0x00000000


	//----- nvinfo : EIATTR_MIN_STACK_SIZE
	.align		4
.L_204:
        /*048c*/ 	.byte	0x04, 0x12
        /*048e*/ 	.short	(.L_206 - .L_205)
	.align		4
.L_205:
        /*0490*/ 	.word	index@(_ZN7cutlass13device_kernelIN5flash11enable_sm90INS1_16FlashAttnFwdSm90INS1_25CollectiveMainloopFwdSm90ILi2EN4cute5tupleIJNS5_1CILi1EEES8_S8_EEENS6_IJNS7_ILi128EEESA_NS7_ILi256EEEEEELi256ENS_12float_e4m3_tEfNS_4arch4Sm90ELb1ELb0ELb0ELb1ELb1ELb0ELb0ELb1ELb0ELb1ELb0ELb0EEENS1_21CollectiveEpilogueFwdINS6_IJSA_SB_SA_EEES9_NS_10bfloat16_tESF_Li256ELb1ELb1ELb0ELb1EEENS1_36VarlenDynamicPersistentTileSchedulerILi128ELi128ELi256ELi128ELb0ELb1ELb1ELb1ELb1ELb1EEEEEEEEEvNT_6ParamsE)
        /*0494*/ 	.word	0x00000000


	//----- nvinfo : EIATTR_MIN_STACK_SIZE
	.align		4
.L_206:
        /*0498*/ 	.byte	0x04, 0x12
        /*049a*/ 	.short	(.L_208 - .L_207)
	.align		4
.L_207:
        /*049c*/ 	.word	index@(_ZN7cutlass13device_kernelIN5flash11enable_sm90INS1_16FlashAttnFwdSm90INS1_25CollectiveMainloopFwdSm90ILi2EN4cute5tupleIJNS5_1CILi1EEES8_S8_EEENS6_IJNS7_ILi128EEESA_NS7_ILi256EEEEEELi256ENS_12float_e4m3_tEfNS_4arch4Sm90ELb1ELb0ELb0ELb1ELb1ELb1ELb0ELb1ELb0ELb1ELb0ELb0EEENS1_21CollectiveEpilogueFwdINS6_IJSA_SB_SA_EEES9_NS_10bfloat16_tESF_Li256ELb1ELb1ELb0ELb1EEENS1_36VarlenDynamicPersistentTileSchedulerILi128ELi128ELi256ELi128ELb0ELb1ELb1ELb1ELb1ELb1EEEEEEEEEvNT_6ParamsE)
        /*04a0*/ 	.word	0x00000000


	//----- nvinfo : EIATTR_MIN_STACK_SIZE
	.align		4
.L_208:
        /*04a4*/ 	.byte	0x04, 0x12
        /*04a6*/ 	.short	(.L_210 - .L_209)
	.align		4
.L_209:
        /*04a8*/ 	.word	index@(_ZN7cutlass13device_kernelIN5flash11enable_sm90INS1_16FlashAttnFwdSm90INS1_25CollectiveMainloopFwdSm90ILi2EN4cute5tupleIJNS5_1CILi1EEES8_S8_EEENS6_IJNS7_ILi128EEENS7_ILi160EEENS7_ILi192EEEEEELi192ENS_12float_e4m3_tEfNS_4arch4Sm90ELb0ELb0ELb0ELb0ELb1ELb0ELb0ELb1ELb1ELb1ELb0ELb0EEENS1_21CollectiveEpilogueFwdINS6_IJSA_SC_SB_EEES9_NS_10bfloat16_tESG_Li256ELb0ELb1ELb0ELb1EEENS1_29StaticPersistentTileSchedulerILb0EEEEEEEEEvNT_6ParamsE)
        /*04ac*/ 	.word	0x00000000


	//----- nvinfo : EIATTR_MIN_STACK_SIZE
	.align		4
.L_210:
        /*04b0*/ 	.byte	0x04, 0x12
        /*04b2*/ 	.short	(.L_212 - .L_211)
	.align		4
.L_211:
        /*04b4*/ 	.word	index@(_ZN7cutlass13device_kernelIN5flash11enable_sm90INS1_16FlashAttnFwdSm90INS1_25CollectiveMainloopFwdSm90ILi2EN4cute5tupleIJNS5_1CILi1EEES8_S8_EEENS6_IJNS7_ILi128EEENS7_ILi160EEENS7_ILi192EEEEEELi192ENS_12float_e4m3_tEfNS_4arch4Sm90ELb0ELb0ELb0ELb1ELb1ELb0ELb0ELb1ELb1ELb1ELb0ELb0EEENS1_21CollectiveEpilogueFwdINS6_IJSA_SC_SB_EEES9_NS_10bfloat16_tESG_Li256ELb1ELb1ELb0ELb1EEENS1_36VarlenDynamicPersistentTileSchedulerILi128ELi160ELi256ELi128ELb0ELb1ELb1ELb0ELb1ELb1EEEEEEEEEvNT_6ParamsE)
        /*04b8*/ 	.word	0x00000000


	//----- nvinfo : EIATTR_MIN_STACK_SIZE
	.align		4
.L_212:
        /*04bc*/ 	.byte	0x04, 0x12
        /*04be*/ 	.short	(.L_214 - .L_213)
	.align		4
.L_213:
        /*04c0*/ 	.word	index@(_ZN7cutlass13device_kernelIN5flash11enable_sm90INS1_16FlashAttnFwdSm90INS1_25CollectiveMainloopFwdSm90ILi2EN4cute5tupleIJNS5_1CILi1EEES8_S8_EEENS6_IJNS7_ILi128EEENS7_ILi160EEENS7_ILi192EEEEEELi192ENS_12float_e4m3_tEfNS_4arch4Sm90ELb0ELb0ELb0ELb1ELb1ELb1ELb0ELb1ELb1ELb1ELb0ELb0EEENS1_21CollectiveEpilogueFwdINS6_IJSA_SC_SB_EEES9_NS_10bfloat16_tESG_Li256ELb1ELb1ELb0ELb1EEENS1_36VarlenDynamicPersistentTileSchedulerILi128ELi160ELi256ELi128ELb0ELb1ELb1ELb0ELb1ELb1EEEEEEEEEvNT_6ParamsE)
        /*04c4*/ 	.word	0x00000000


	//----- nvinfo : EIATTR_MIN_STACK_SIZE
	.align		4
.L_214:
        /*04c8*/ 	.byte	0x04, 0x12
        /*04ca*/ 	.short	(.L_216 - .L_215)
	.align		4
.L_215:
        /*04cc*/ 	.word	index@(_ZN7cutlass13device_kernelIN5flash11enable_sm90INS1_16FlashAttnFwdSm90INS1_25CollectiveMainloopFwdSm90ILi2EN4cute5tupleIJNS5_1CILi1EEES8_S8_EEENS6_IJNS7_ILi128EEESA_NS7_ILi192EEEEEELi192ENS_12float_e4m3_tEfNS_4arch4Sm90ELb0ELb1ELb0ELb0ELb1ELb0ELb0ELb1ELb1ELb1ELb0ELb0EEENS1_21CollectiveEpilogueFwdINS6_IJSA_SB_SA_EEES9_NS_10bfloat16_tESF_Li256ELb0ELb1ELb0ELb1EEENS1_30DynamicPersistentTileSchedulerILi256ELi128ELb0ELb1ELb1EEEEEEEEEvNT_6ParamsE)
        /*04d0*/ 	.word	0x00000000


	//----- nvinfo : EIATTR_MIN_STACK_SIZE
	.align		4
.L_216:
        /*04d4*/ 	.byte	0x04, 0x12
        /*04d6*/ 	.short	(.L_218 - .L_217)
	.align		4
.L_217:
        /*04d8*/ 	.word	index@(_ZN7cutlass13device_kernelIN5flash11enable_sm90INS1_16FlashAttnFwdSm90INS1_25CollectiveMainloopFwdSm90ILi2EN4cute5tupleIJNS5_1CILi1EEES8_S8_EEENS6_IJNS7_ILi128EEESA_NS7_ILi192EEEEEELi192ENS_12float_e4m3_tEfNS_4arch4Sm90ELb0ELb1ELb0ELb1ELb1ELb0ELb0ELb1ELb1ELb1ELb0ELb0EEENS1_21CollectiveEpilogueFwdINS6_IJSA_SB_SA_EEES9_NS_10bfloat16_tESF_Li256ELb1ELb1ELb0ELb1EEENS1_36VarlenDynamicPersistentTileSchedulerILi128ELi128ELi256ELi128ELb0ELb1ELb1ELb1ELb0ELb1EEEEEEEEEvNT_6ParamsE)
        /*04dc*/ 	.word	0x00000000


	//----- nvinfo : EIATTR_MIN_STACK_SIZE
	.align		4
.L_218:
        /*04e0*/ 	.byte	0x04, 0x12
        /*04e2*/ 	.short	(.L_220 - .L_219)
	.align		4
.L_219:
        /*04e4*/ 	.word	index@(_ZN7cutlass13device_kernelIN5flash11enable_sm90INS1_16FlashAttnFwdSm90INS1_25CollectiveMainloopFwdSm90ILi2EN4cute5tupleIJNS5_1CILi1EEES8_S8_EEENS6_IJNS7_ILi128EEESA_NS7_ILi192EEEEEELi192ENS_12float_e4m3_tEfNS_4arch4Sm90ELb0ELb1ELb0ELb1ELb1ELb1ELb0ELb1ELb1ELb1ELb0ELb0EEENS1_21CollectiveEpilogueFwdINS6_IJSA_SB_SA_EEES9_NS_10bfloat16_tESF_Li256ELb1ELb1ELb0ELb1EEENS1_36VarlenDynamicPersistentTileSchedulerILi128ELi128ELi256ELi128ELb0ELb1ELb1ELb1ELb0ELb1EEEEEEEEEvNT_6ParamsE)
        /*04e8*/ 	.word	0x00000000


	//----- nvinfo : EIATTR_MIN_STACK_SIZE
	.align		4
.L_220:
        /*04ec*/ 	.byte	0x04, 0x12
        /*04ee*/ 	.short	(.L_222 - .L_221)
	.align		4
.L_221:
        /*04f0*/ 	.word	index@(_ZN7cutlass13device_kernelIN5flash11enable_sm90INS1_16FlashAttnFwdSm90INS1_25CollectiveMainloopFwdSm90ILi2EN4cute5tupleIJNS5_1CILi1EEES8_S8_EEENS6_IJNS7_ILi128EEENS7_ILi160EEENS7_ILi192EEEEEELi192ENS_12float_e4m3_tEfNS_4arch4Sm90ELb1ELb0ELb0ELb0ELb1ELb0ELb0ELb1ELb1ELb1ELb0ELb0EEENS1_21CollectiveEpilogueFwdINS6_IJSA_SC_SB_EEES9_NS_10bfloat16_tESG_Li256ELb0ELb1ELb0ELb1EEENS1_30DynamicPersistentTileSchedulerILi256ELi128ELb0ELb1ELb1EEEEEEEEEvNT_6ParamsE)
        /*04f4*/ 	.word	0x00000000


	//----- nvinfo : EIATTR_MIN_STACK_SIZE
	.align		4
.L_222:
        /*04f8*/ 	.byte	0x04, 0x12
        /*04fa*/ 	.short	(.L_224 - .L_223)
	.align		4
.L_223:
        /*04fc*/ 	.word	index@(_ZN7cutlass13device_kernelIN5flash11enable_sm90INS1_16FlashAttnFwdSm90INS1_25CollectiveMainloopFwdSm90ILi2EN4cute5tupleIJNS5_1CILi1EEES8_S8_EEENS6_IJNS7_ILi128EEENS7_ILi160EEENS7_ILi192EEEEEELi192ENS_12float_e4m3_tEfNS_4arch4Sm90ELb1ELb0ELb0ELb1ELb1ELb0ELb0ELb1ELb1ELb1ELb0ELb0EEENS1_21CollectiveEpilogueFwdINS6_IJSA_SC_SB_EEES9_NS_10bfloat16_tESG_Li256ELb1ELb1ELb0ELb1EEENS1_36VarlenDynamicPersistentTileSchedulerILi128ELi160ELi256ELi128ELb0ELb1ELb1ELb1ELb1ELb1EEEEEEEEEvNT_6ParamsE)
        /*0500*/ 	.word	0x00000000


	//----- nvinfo : EIATTR_MIN_STACK_SIZE
	.align		4
.L_224:
        /*0504*/ 	.byte	0x04, 0x12
        /*0506*/ 	.short	(.L_226 - .L_225)
	.align		4
.L_225:
        /*0508*/ 	.word	index@(_ZN7cutlass13device_kernelIN5flash11enable_sm90INS1_16FlashAttnFwdSm90INS1_25CollectiveMainloopFwdSm90ILi2EN4cute5tupleIJNS5_1CILi1EEES8_S8_EEENS6_IJNS7_ILi128EEENS7_ILi160EEENS7_ILi192EEEEEELi192ENS_12float_e4m3_tEfNS_4arch4Sm90ELb1ELb0ELb0ELb1ELb1ELb1ELb0ELb1ELb1ELb1ELb0ELb0EEENS1_21CollectiveEpilogueFwdINS6_IJSA_SC_SB_EEES9_NS_10bfloat16_tESG_Li256ELb1ELb1ELb0ELb1EEENS1_36VarlenDynamicPersistentTileSchedulerILi128ELi160ELi256ELi128ELb0ELb1ELb1ELb1ELb1ELb1EEEEEEEEEvNT_6ParamsE)
        /*050c*/ 	.word	0x00000000


	//----- nvinfo : EIATTR_MIN_STACK_SIZE
	.align		4
.L_226:
        /*0510*/ 	.byte	0x04, 0x12
        /*0512*/ 	.short	(.L_228 - .L_227)
	.align		4
.L_227:
        /*0514*/ 	.word	index@(_ZN7cutlass13device_kernelIN5flash11enable_sm90INS1_16FlashAttnFwdSm90INS1_25CollectiveMainloopFwdSm90ILi2EN4cute5tupleIJNS5_1CILi1EEES8_S8_EEENS6_IJNS7_ILi128EEENS7_ILi160EEESA_EEELi128ENS_12float_e4m3_tEfNS_4arch4Sm90ELb0ELb0ELb0ELb0ELb1ELb0ELb0ELb1ELb1ELb1ELb0ELb0EEENS1_21CollectiveEpilogueFwdINS6_IJSA_SA_SB_EEES9_NS_10bfloat16_tESF_Li256ELb0ELb1ELb0ELb1EEENS1_29StaticPersistentTileSchedulerILb0EEEEEEEEEvNT_6ParamsE)
        /*0518*/ 	.word	0x00000000


	//----- nvinfo : EIATTR_MIN_STACK_SIZE
	.align		4
.L_228:
        /*051c*/ 	.byte	0x04, 0x12
        /*051e*/ 	.short	(.L_230 - .L_229)
	.align		4
.L_229:
        /*0520*/ 	.word	index@(_ZN7cutlass13device_kernelIN5flash11enable_sm90INS1_16FlashAttnFwdSm90INS1_25CollectiveMainloopFwdSm90ILi2EN4cute5tupleIJNS5_1CILi1EEES8_S8_EEENS6_IJNS7_ILi128EEENS7_ILi160EEESA_EEELi128ENS_12float_e4m3_tEfNS_4arch4Sm90ELb0ELb0ELb0ELb1ELb1ELb0ELb0ELb1ELb1ELb1ELb0ELb0EEENS1_21CollectiveEpilogueFwdINS6_IJSA_SA_SB_EEES9_NS_10bfloat16_tESF_Li256ELb1ELb1ELb0ELb1EEENS1_36VarlenDynamicPersistentTileSchedulerILi128ELi160ELi256ELi128ELb0ELb1ELb1ELb0ELb1ELb1EEEEEEEEEvNT_6ParamsE)
        /*0524*/ 	.word	0x00000000


	//----- nvinfo : EIATTR_MIN_STACK_SIZE
	.align		4
.L_230:
        /*0528*/ 	.byte	0x04, 0x12
        /*052a*/ 	.short	(.L_232 - .L_231)
	.align		4
.L_231:
        /*052c*/ 	.word	index@(_ZN7cutlass13device_kernelIN5flash11enable_sm90INS1_16FlashAttnFwdSm90INS1_25CollectiveMainloopFwdSm90ILi2EN4cute5tupleIJNS5_1CILi1EEES8_S8_EEENS6_IJNS7_ILi128EEENS7_ILi160EEESA_EEELi128ENS_12float_e4m3_tEfNS_4arch4Sm90ELb0ELb0ELb0ELb1ELb1ELb1ELb0ELb1ELb1ELb1ELb0ELb0EEENS1_21CollectiveEpilogueFwdINS6_IJSA_SA_SB_EEES9_NS_10bfloat16_tESF_Li256ELb1ELb1ELb0ELb1EEENS1_36VarlenDynamicPersistentTileSchedulerILi128ELi160ELi256ELi128ELb0ELb1ELb1ELb0ELb1ELb1EEEEEEEEEvNT_6ParamsE)
        /*0530*/ 	.word	0x00000000


	//----- nvinfo : EIATTR_MIN_STACK_SIZE
	.align		4
.L_232:
        /*0534*/ 	.byte	0x04, 0x12
        /*0536*/ 	.short	(.L_234 - .L_233)
	.align		4
.L_233:
        /*0538*/ 	.word	index@(_ZN7cutlass13device_kernelIN5flash11enable_sm90INS1_16FlashAttnFwdSm90INS1_25CollectiveMainloopFwdSm90ILi2EN4cute5tupleIJNS5_1CILi1EEES8_S8_EEENS6_IJNS7_ILi128EEENS7_ILi160EEESA_EEELi128ENS_12float_e4m3_tEfNS_4arch4Sm90ELb0ELb1ELb0ELb0ELb1ELb0ELb0ELb1ELb1ELb1ELb0ELb0EEENS1_21CollectiveEpilogueFwdINS6_IJSA_SA_SB_EEES9_NS_10bfloat16_tESF_Li256ELb0ELb1ELb0ELb1EEENS1_30DynamicPersistentTileSchedulerILi256ELi128ELb0ELb1ELb1EEEEEEEEEvNT_6ParamsE)
        /*053c*/ 	.word	0x00000000


	//----- nvinfo : EIATTR_MIN_STACK_SIZE
	.align		4
.L_234:
        /*0540*/ 	.byte	0x04, 0x12
        /*0542*/ 	.short	(.L_236 - .L_235)
	.align		4
.L_235:
        /*0544*/ 	.word	index@(_ZN7cutlass13device_kernelIN5flash11enable_sm90INS1_16FlashAttnFwdSm90INS1_25CollectiveMainloopFwdSm90ILi2EN4cute5tupleIJNS5_1CILi1EEES8_S8_EEENS6_IJNS7_ILi128EEENS7_ILi160EEESA_EEELi128ENS_12float_e4m3_tEfNS_4arch4Sm90ELb0ELb1ELb0ELb1ELb1ELb0ELb0ELb1ELb1ELb1ELb0ELb0EEENS1_21CollectiveEpilogueFwdINS6_IJSA_SA_SB_EEES9_NS_10bfloat16_tESF_Li256ELb1ELb1ELb0ELb1EEENS1_36VarlenDynamicPersistentTileSchedulerILi128ELi160ELi256ELi128ELb0ELb1ELb1ELb1ELb0ELb1EEEEEEEEEvNT_6ParamsE)
        /*0548*/ 	.word	0x00000000


	//----- nvinfo : EIATTR_MIN_STACK_SIZE
	.align		4
.L_236:
        /*054c*/ 	.byte	0x04, 0x12
        /*054e*/ 	.short	(.L_238 - .L_237)
	.align		4
.L_237:
        /*0550*/ 	.word	index@(_ZN7cutlass13device_kernelIN5flash11enable_sm90INS1_16FlashAttnFwdSm90INS1_25CollectiveMainloopFwdSm90ILi2EN4cute5tupleIJNS5_1CILi1EEES8_S8_EEENS6_IJNS7_ILi128EEENS7_ILi160EEESA_EEELi128ENS_12float_e4m3_tEfNS_4arch4Sm90ELb0ELb1ELb0ELb1ELb1ELb1ELb0ELb1ELb1ELb1ELb0ELb0EEENS1_21CollectiveEpilogueFwdINS6_IJSA_SA_SB_EEES9_NS_10bfloat16_tESF_Li256ELb1ELb1ELb0ELb1EEENS1_36VarlenDynamicPersistentTileSchedulerILi128ELi160ELi256ELi128ELb0ELb1ELb1ELb1ELb0ELb1EEEEEEEEEvNT_6ParamsE)
        /*0554*/ 	.word	0x00000000


	//----- nvinfo : EIATTR_MIN_STACK_SIZE
	.align		4
.L_238:
        /*0558*/ 	.byte	0x04, 0x12
        /*055a*/ 	.short	(.L_240 - .L_239)
	.align		4
.L_239:
        /*055c*/ 	.word	index@(_ZN7cutlass13device_kernelIN5flash11enable_sm90INS1_16FlashAttnFwdSm90INS1_25CollectiveMainloopFwdSm90ILi2EN4cute5tupleIJNS5_1CILi1EEES8_S8_EEENS6_IJNS7_ILi128EEENS7_ILi160EEESA_EEELi128ENS_12float_e4m3_tEfNS_4arch4Sm90ELb1ELb0ELb0ELb0ELb1ELb0ELb0ELb1ELb1ELb1ELb0ELb0EEENS1_21CollectiveEpilogueFwdINS6_IJSA_SA_SB_EEES9_NS_10bfloat16_tESF_Li256ELb0ELb1ELb0ELb1EEENS1_30DynamicPersistentTileSchedulerILi256ELi128ELb0ELb1ELb1EEEEEEEEEvNT_6ParamsE)
        /*0560*/ 	.word	0x00000000


	//----- nvinfo : EIATTR_MIN_STACK_SIZE
	.align		4
.L_240:
        /*0564*/ 	.byte	0x04, 0x12
        /*0566*/ 	.short	(.L_242 - .L_241)
	.align		4
.L_241:
        /*0568*/ 	.word	index@(_ZN7cutlass13device_kernelIN5flash11enable_sm90INS1_16FlashAttnFwdSm90INS1_25CollectiveMainloopFwdSm90ILi2EN4cute5tupleIJNS5_1CILi1EEES8_S8_EEENS6_IJNS7_ILi128EEENS7_ILi160EEESA_EEELi128ENS_12float_e4m3_tEfNS_4arch4Sm90ELb1ELb0ELb0ELb1ELb1ELb0ELb0ELb1ELb1ELb1ELb0ELb0EEENS1_21CollectiveEpilogueFwdINS6_IJSA_SA_SB_EEES9_NS_10bfloat16_tESF_Li256ELb1ELb1ELb0ELb1EEENS1_36VarlenDynamicPersistentTileSchedulerILi128ELi160ELi256ELi128ELb0ELb1ELb1ELb1ELb1ELb1EEEEEEEEEvNT_6ParamsE)
        /*056c*/ 	.word	0x00000000


	//----- nvinfo : EIATTR_MIN_STACK_SIZE
	.align		4
.L_242:
        /*0570*/ 	.byte	0x04, 0x12
        /*0572*/ 	.short	(.L_244 - .L_243)
	.align		4
.L_243:
        /*0574*/ 	.word	index@(_ZN7cutlass13device_kernelIN5flash11enable_sm90INS1_16FlashAttnFwdSm90INS1_25CollectiveMainloopFwdSm90ILi2EN4cute5tupleIJNS5_1CILi1EEES8_S8_EEENS6_IJNS7_ILi128EEENS7_ILi160EEESA_EEELi128ENS_12float_e4m3_tEfNS_4arch4Sm90ELb1ELb0ELb0ELb1ELb1ELb1ELb0ELb1ELb1ELb1ELb0ELb0EEENS1_21CollectiveEpilogueFwdINS6_IJSA_SA_SB_EEES9_NS_10bfloat16_tESF_Li256ELb1ELb1ELb0ELb1EEENS1_36VarlenDynamicPersistentTileSchedulerILi128ELi160ELi256ELi128ELb0ELb1ELb1ELb1ELb1ELb1EEEEEEEEEvNT_6ParamsE)
        /*0578*/ 	.word	0x00000000


	//----- nvinfo : EIATTR_MIN_STACK_SIZE
	.align		4
.L_244:
        /*057c*/ 	.byte	0x04, 0x12
        /*057e*/ 	.short	(.L_246 - .L_245)
	.align		4
.L_245:
        /*0580*/ 	.word	index@(_ZN7cutlass13device_kernelIN5flash11enable_sm90INS1_16FlashAttnFwdSm90INS1_25CollectiveMainloopFwdSm90ILi2EN4cute5tupleIJNS5_1CILi1EEES8_S8_EEENS6_IJNS7_ILi192EEENS7_ILi128EEENS7_ILi96EEEEEELi96ENS_12float_e4m3_tEfNS_4arch4Sm90ELb0ELb0ELb0ELb0ELb1ELb0ELb0ELb1ELb1ELb1ELb0ELb0EEENS1_21CollectiveEpilogueFwdINS6_IJSA_SC_SB_EEES9_NS_10bfloat16_tESG_Li384ELb0ELb1ELb0ELb1EEENS1_29StaticPersistentTileSchedulerILb0EEEEEEEEEvNT_6ParamsE)
        /*0584*/ 	.word	0x00000000


	//----- nvinfo : EIATTR_MIN_STACK_SIZE
	.align		4
.L_246:
        /*0588*/ 	.byte	0x04, 0x12
        /*058a*/ 	.short	(.L_248 - .L_247)
	.align		4
.L_247:
        /*058c*/ 	.word	index@(_ZN7cutlass13device_kernelIN5flash11enable_sm90INS1_16FlashAttnFwdSm90INS1_25CollectiveMainloopFwdSm90ILi2EN4cute5tupleIJNS5_1CILi1EEES8_S8_EEENS6_IJNS7_ILi192EEENS7_ILi128EEENS7_ILi96EEEEEELi96ENS_12float_e4m3_tEfNS_4arch4Sm90ELb0ELb0ELb0ELb1ELb1ELb0ELb0ELb1ELb1ELb1ELb0ELb0EEENS1_21CollectiveEpilogueFwdINS6_IJSA_SC_SB_EEES9_NS_10bfloat16_tESG_Li384ELb1ELb1ELb0ELb1EEENS1_36VarlenDynamicPersistentTileSchedulerILi192ELi128ELi384ELi128ELb0ELb1ELb1ELb0ELb1ELb1EEEEEEEEEvNT_6ParamsE)
        /*0590*/ 	.word	0x00000000


	//----- nvinfo : EIATTR_MIN_STACK_SIZE
	.align		4
.L_248:
        /*0594*/ 	.byte	0x04, 0x12
        /*0596*/ 	.short	(.L_250 - .L_249)
	.align		4
.L_249:
        /*0598*/ 	.word	index@(_ZN7cutlass13device_kernelIN5flash11enable_sm90INS1_16FlashAttnFwdSm90INS1_25CollectiveMainloopFwdSm90ILi2EN4cute5tupleIJNS5_1CILi1EEES8_S8_EEENS6_IJNS7_ILi192EEENS7_ILi128EEENS7_ILi96EEEEEELi96ENS_12float_e4m3_tEfNS_4arch4Sm90ELb0ELb0ELb0ELb1ELb1ELb1ELb0ELb1ELb1ELb1ELb0ELb0EEENS1_21CollectiveEpilogueFwdINS6_IJSA_SC_SB_EEES9_NS_10bfloat16_tESG_Li384ELb1ELb1ELb0ELb1EEENS1_36VarlenDynamicPersistentTileSchedulerILi192ELi128ELi384ELi128ELb0ELb1ELb1ELb0ELb1ELb1EEEEEEEEEvNT_6ParamsE)
        /*059c*/ 	.word	0x00000000


	//----- nvinfo : EIATTR_MIN_STACK_SIZE
	.align		4
.L_250:
        /*05a0*/ 	.byte	0x04, 0x12
        /*05a2*/ 	.short	(.L_252 - .L_251)
	.align		4
.L_251:
        /*05a4*/ 	.word	index@(_ZN7cutlass13device_kernelIN5flash11enable_sm90INS1_16FlashAttnFwdSm90INS1_25CollectiveMainloopFwdSm90ILi2EN4cute5tupleIJNS5_1CILi1EEES8_S8_EEENS6_IJNS7_ILi192EEENS7_ILi128EEENS7_ILi96EEEEEELi96ENS_12float_e4m3_tEfNS_4arch4Sm90ELb0ELb1ELb0ELb0ELb1ELb0ELb0ELb1ELb1ELb1ELb0ELb0EEENS1_21CollectiveEpilogueFwdINS6_IJSA_SC_SB_EEES9_NS_10bfloat16_tESG_Li384ELb0ELb1ELb0ELb1EEENS1_30DynamicPersistentTileSchedulerILi384ELi128ELb0ELb1ELb1EEEEEEEEEvNT_6ParamsE)
        /*05a8*/ 	.word	0x00000000


	//----- nvinfo : EIATTR_MIN_STACK_SIZE
	.align		4
.L_252:
        /*05ac*/ 	.byte	0x04, 0x12
        /*05ae*/ 	.short	(.L_254 - .L_253)
	.align		4
.L_253:
        /*05b0*/ 	.word	index@(_ZN7cutlass13device_kernelIN5flash11enable_sm90INS1_16FlashAttnFwdSm90INS1_25CollectiveMainloopFwdSm90ILi2EN4cute5tupleIJNS5_1CILi1EEES8_S8_EEENS6_IJNS7_ILi192EEENS7_ILi128EEENS7_ILi96EEEEEELi96ENS_12float_e4m3_tEfNS_4arch4Sm90ELb0ELb1ELb0ELb1ELb1ELb0ELb0ELb1ELb1ELb1ELb0ELb0EEENS1_21CollectiveEpilogueFwdINS6_IJSA_SC_SB_EEES9_NS_10bfloat16_tESG_Li384ELb1ELb1ELb0ELb1EEENS1_36VarlenDynamicPersistentTileSchedulerILi192ELi128ELi384ELi128ELb0ELb1ELb1ELb1ELb0ELb1EEEEEEEEEvNT_6ParamsE)
        /*05b4*/ 	.word	0x00000000


	//----- nvinfo : EIATTR_MIN_STACK_SIZE
	.align		4
.L_254:
        /*05b8*/ 	.byte	0x04, 0x12
        /*05ba*/ 	.short	(.L_256 - .L_255)
	.align		4
.L_255:
        /*05bc*/ 	.word	index@(_ZN7cutlass13device_kernelIN5flash11enable_sm90INS1_16FlashAttnFwdSm90INS1_25CollectiveMainloopFwdSm90ILi2EN4cute5tupleIJNS5_1CILi1EEES8_S8_EEENS6_IJNS7_ILi192EEENS7_ILi128EEENS7_ILi96EEEEEELi96ENS_12float_e4m3_tEfNS_4arch4Sm90ELb0ELb1ELb0ELb1ELb1ELb1ELb0ELb1ELb1ELb1ELb0ELb0EEENS1_21CollectiveEpilogueFwdINS6_IJSA_SC_SB_EEES9_NS_10bfloat16_tESG_Li384ELb1ELb1ELb0ELb1EEENS1_36VarlenDynamicPersistentTileSchedulerILi192ELi128ELi384ELi128ELb0ELb1ELb1ELb1ELb0ELb1EEEEEEEEEvNT_6ParamsE)
        /*05c0*/ 	.word	0x00000000


	//----- nvinfo : EIATTR_MIN_STACK_SIZE
	.align		4
.L_256:
        /*05c4*/ 	.byte	0x04, 0x12
        /*05c6*/ 	.short	(.L_258 - .L_257)
	.align		4
.L_257:
        /*05c8*/ 	.word	index@(_ZN7cutlass13device_kernelIN5flash11enable_sm90INS1_16FlashAttnFwdSm90INS1_25CollectiveMainloopFwdSm90ILi2EN4cute5tupleIJNS5_1CILi1EEES8_S8_EEENS6_IJNS7_ILi192EEENS7_ILi128EEENS7_ILi96EEEEEELi96ENS_12float_e4m3_tEfNS_4arch4Sm90ELb1ELb0ELb0ELb0ELb1ELb0ELb0ELb1ELb1ELb1ELb0ELb0EEENS1_21CollectiveEpilogueFwdINS6_IJSA_SC_SB_EEES9_NS_10bfloat16_tESG_Li384ELb0ELb1ELb0ELb1EEENS1_30DynamicPersistentTileSchedulerILi384ELi128ELb0ELb1ELb1EEEEEEEEEvNT_6ParamsE)
        /*05cc*/ 	.word	0x00000000


	//----- nvinfo : EIATTR_MIN_STACK_SIZE
	.align		4
.L_258:
        /*05d0*/ 	.byte	0x04, 0x12
        /*05d2*/ 	.short	(.L_260 - .L_259)
	.align		4
.L_259:
        /*05d4*/ 	.word	index@(_ZN7cutlass13device_kernelIN5flash11enable_sm90INS1_16FlashAttnFwdSm90INS1_25CollectiveMainloopFwdSm90ILi2EN4cute5tupleIJNS5_1CILi1EEES8_S8_EEENS6_IJNS7_ILi192EEENS7_ILi128EEENS7_ILi96EEEEEELi96ENS_12float_e4m3_tEfNS_4arch4Sm90ELb1ELb0ELb0ELb1ELb1ELb0ELb0ELb1ELb1ELb1ELb0ELb0EEENS1_21CollectiveEpilogueFwdINS6_IJSA_SC_SB_EEES9_NS_10bfloat16_tESG_Li384ELb1ELb1ELb0ELb1EEENS1_36VarlenDynamicPersistentTileSchedulerILi192ELi128ELi384ELi128ELb0ELb1ELb1ELb1ELb1ELb1EEEEEEEEEvNT_6ParamsE)
        /*05d8*/ 	.word	0x00000000


	//----- nvinfo : EIATTR_MIN_STACK_SIZE
	.align		4
.L_260:
        /*05dc*/ 	.byte	0x04, 0x12
        /*05de*/ 	.short	(.L_262 - .L_261)
	.align		4
.L_261:
        /*05e0*/ 	.word	index@(_ZN7cutlass13device_kernelIN5flash11enable_sm90INS1_16FlashAttnFwdSm90INS1_25CollectiveMainloopFwdSm90ILi2EN4cute5tupleIJNS5_1CILi1EEES8_S8_EEENS6_IJNS7_ILi192EEENS7_ILi128EEENS7_ILi96EEEEEELi96ENS_12float_e4m3_tEfNS_4arch4Sm90ELb1ELb0ELb0ELb1ELb1ELb1ELb0ELb1ELb1ELb1ELb0ELb0EEENS1_21CollectiveEpilogueFwdINS6_IJSA_SC_SB_EEES9_NS_10bfloat16_tESG_Li384ELb1ELb1ELb0ELb1EEENS1_36VarlenDynamicPersistentTileSchedulerILi192ELi128ELi384ELi128ELb0ELb1ELb1ELb1ELb1ELb1EEEEEEEEEvNT_6ParamsE)
        /*05e4*/ 	.word	0x00000000


	//----- nvinfo : EIATTR_MIN_STACK_SIZE
	.align		4
.L_262:
        /*05e8*/ 	.byte	0x04, 0x12
        /*05ea*/ 	.short	(.L_264 - .L_263)
	.align		4
.L_263:
        /*05ec*/ 	.word	index@(_ZN7cutlass13device_kernelIN5flash11enable_sm90INS1_16FlashAttnFwdSm90INS1_25CollectiveMainloopFwdSm90ILi2EN4cute5tupleIJNS5_1CILi1EEES8_S8_EEENS6_IJNS7_ILi192EEENS7_ILi160EEENS7_ILi64EEEEEELi64ENS_12float_e4m3_tEfNS_4arch4Sm90ELb0ELb0ELb0ELb0ELb1ELb0ELb0ELb1ELb1ELb1ELb0ELb0EEENS1_21CollectiveEpilogueFwdINS6_IJSA_SC_SB_EEES9_NS_10bfloat16_tESG_Li384ELb0ELb1ELb0ELb1EEENS1_29StaticPersistentTileSchedulerILb0EEEEEEEEEvNT_6ParamsE)
        /*05f0*/ 	.word	0x00000000


	//----- nvinfo : EIATTR_MIN_STACK_SIZE
	.align		4
.L_264:
        /*05f4*/ 	.byte	0x04, 0x12
        /*05f6*/ 	.short	(.L_266 - .L_265)
	.align		4
.L_265:
        /*05f8*/ 	.word	index@(_ZN7cutlass13device_kernelIN5flash11enable_sm90INS1_16FlashAttnFwdSm90INS1_25CollectiveMainloopFwdSm90ILi2EN4cute5tupleIJNS5_1CILi1EEES8_S8_EEENS6_IJNS7_ILi192EEENS7_ILi160EEENS7_ILi64EEEEEELi64ENS_12float_e4m3_tEfNS_4arch4Sm90ELb0ELb0ELb0ELb1ELb1ELb0ELb0ELb1ELb1ELb1ELb0ELb0EEENS1_21CollectiveEpilogueFwdINS6_IJSA_SC_SB_EEES9_NS_10bfloat16_tESG_Li384ELb1ELb1ELb0ELb1EEENS1_36VarlenDynamicPersistentTileSchedulerILi192ELi160ELi384ELi128ELb0ELb1ELb1ELb0ELb1ELb1EEEEEEEEEvNT_6ParamsE)
        /*05fc*/ 	.word	0x00000000


	//----- nvinfo : EIATTR_MIN_STACK_SIZE
	.align		4
.L_266:
        /*0600*/ 	.byte	0x04, 0x12
        /*0602*/ 	.short	(.L_268 - .L_267)
	.align		4
.L_267:
        /*0604*/ 	.word	index@(_ZN7cutlass13device_kernelIN5flash11enable_sm90INS1_16FlashAttnFwdSm90INS1_25CollectiveMainloopFwdSm90ILi2EN4cute5tupleIJNS5_1CILi1EEES8_S8_EEENS6_IJNS7_ILi192EEENS7_ILi160EEENS7_ILi64EEEEEELi64ENS_12float_e4m3_tEfNS_4arch4Sm90ELb0ELb0ELb0ELb1ELb1ELb1ELb0ELb1ELb1ELb1ELb0ELb0EEENS1_21CollectiveEpilogueFwdINS6_IJSA_SC_SB_EEES9_NS_10bfloat16_tESG_Li384ELb1ELb1ELb0ELb1EEENS1_36VarlenDynamicPersistentTileSchedulerILi192ELi160ELi384ELi128ELb0ELb1ELb1ELb0ELb1ELb1EEEEEEEEEvNT_6ParamsE)
        /*0608*/ 	.word	0x00000000


	//----- nvinfo : EIATTR_MIN_STACK_SIZE
	.align		4
.L_268:
        /*060c*/ 	.byte	0x04, 0x12
        /*060e*/ 	.short	(.L_270 - .L_269)
	.align		4
.L_269:
        /*0610*/ 	.word	index@(_ZN7cutlass13device_kernelIN5flash11enable_sm90INS1_16FlashAttnFwdSm90INS1_25CollectiveMainloopFwdSm90ILi2EN4cute5tupleIJNS5_1CILi1EEES8_S8_EEENS6_IJNS7_ILi192EEENS7_ILi160EEENS7_ILi64EEEEEELi64ENS_12float_e4m3_tEfNS_4arch4Sm90ELb0ELb1ELb0ELb0ELb1ELb0ELb0ELb1ELb1ELb1ELb0ELb0EEENS1_21CollectiveEpilogueFwdINS6_IJSA_SC_SB_EEES9_NS_10bfloat16_tESG_Li384ELb0ELb1ELb0ELb1EEENS1_30DynamicPersistentTileSchedulerILi384ELi128ELb0ELb1ELb1EEEEEEEEEvNT_6ParamsE)
        /*0614*/ 	.word	0x00000000


	//----- nvinfo : EIATTR_MIN_STACK_SIZE
	.align		4
.L_270:
        /*0618*/ 	.byte	0x04, 0x12
        /*061a*/ 	.short	(.L_272 - .L_271)
	.align		4
.L_271:
        /*061c*/ 	.word	index@(_ZN7cutlass13device_kernelIN5flash11enable_sm90INS1_16FlashAttnFwdSm90INS1_25CollectiveMainloopFwdSm90ILi2EN4cute5tupleIJNS5_1CILi1EEES8_S8_EEENS6_IJNS7_ILi192EEENS7_ILi160EEENS7_ILi64EEEEEELi64ENS_12float_e4m3_tEfNS_4arch4Sm90ELb0ELb1ELb0ELb1ELb1ELb0ELb0ELb1ELb1ELb1ELb0ELb0EEENS1_21CollectiveEpilogueFwdINS6_IJSA_SC_SB_EEES9_NS_10bfloat16_tESG_Li384ELb1ELb1ELb0ELb1EEENS1_36VarlenDynamicPersistentTileSchedulerILi192ELi160ELi384ELi128ELb0ELb1ELb1ELb1ELb0ELb1EEEEEEEEEvNT_6ParamsE)
        /*0620*/ 	.word	0x00000000


	//----- nvinfo : EIATTR_MIN_STACK_SIZE
	.align		4
.L_272:
        /*0624*/ 	.byte	0x04, 0x12
        /*0626*/ 	.short	(.L_274 - .L_273)
	.align		4
.L_273:
        /*0628*/ 	.word	index@(_ZN7cutlass13device_kernelIN5flash11enable_sm90INS1_16FlashAttnFwdSm90INS1_25CollectiveMainloopFwdSm90ILi2EN4cute5tupleIJNS5_1CILi1EEES8_S8_EEENS6_IJNS7_ILi192EEENS7_ILi160EEENS7_ILi64EEEEEELi64ENS_12float_e4m3_tEfNS_4arch4Sm90ELb0ELb1ELb0ELb1ELb1ELb1ELb0ELb1ELb1ELb1ELb0ELb0EEENS1_21CollectiveEpilogueFwdINS6_IJSA_SC_SB_EEES9_NS_10bfloat16_tESG_Li384ELb1ELb1ELb0ELb1EEENS1_36VarlenDynamicPersistentTileSchedulerILi192ELi160ELi384ELi128ELb0ELb1ELb1ELb1ELb0ELb1EEEEEEEEEvNT_6ParamsE)
        /*062c*/ 	.word	0x00000000


	//----- nvinfo : EIATTR_MIN_STACK_SIZE
	.align		4
.L_274:
        /*0630*/ 	.byte	0x04, 0x12
        /*0632*/ 	.short	(.L_276 - .L_275)
	.align		4
.L_275:
        /*0634*/ 	.word	index@(_ZN7cutlass13device_kernelIN5flash11enable_sm90INS1_16FlashAttnFwdSm90INS1_25CollectiveMainloopFwdSm90ILi2EN4cute5tupleIJNS5_1CILi1EEES8_S8_EEENS6_IJNS7_ILi192EEENS7_ILi160EEENS7_ILi64EEEEEELi64ENS_12float_e4m3_tEfNS_4arch4Sm90ELb1ELb0ELb0ELb0ELb1ELb0ELb0ELb1ELb1ELb1ELb0ELb0EEENS1_21CollectiveEpilogueFwdINS6_IJSA_SC_SB_EEES9_NS_10bfloat16_tESG_Li384ELb0ELb1ELb0ELb1EEENS1_30DynamicPersistentTileSchedulerILi384ELi128ELb0ELb1ELb1EEEEEEEEEvNT_6ParamsE)
        /*0638*/ 	.word	0x00000000


	//----- nvinfo : EIATTR_MIN_STACK_SIZE
	.align		4
.L_276:
        /*063c*/ 	.byte	0x04, 0x12
        /*063e*/ 	.short	(.L_278 - .L_277)
	.align		4
.L_277:
        /*0640*/ 	.word	index@(_ZN7cutlass13device_kernelIN5flash11enable_sm90INS1_16FlashAttnFwdSm90INS1_25CollectiveMainloopFwdSm90ILi2EN4cute5tupleIJNS5_1CILi1EEES8_S8_EEENS6_IJNS7_ILi192EEENS7_ILi160EEENS7_ILi64EEEEEELi64ENS_12float_e4m3_tEfNS_4arch4Sm90ELb1ELb0ELb0ELb1ELb1ELb0ELb0ELb1ELb1ELb1ELb0ELb0EEENS1_21CollectiveEpilogueFwdINS6_IJSA_SC_SB_EEES9_NS_10bfloat16_tESG_Li384ELb1ELb1ELb0ELb1EEENS1_36VarlenDynamicPersistentTileSchedulerILi192ELi160ELi384ELi128ELb0ELb1ELb1ELb1ELb1ELb1EEEEEEEEEvNT_6ParamsE)
        /*0644*/ 	.word	0x00000000


	//----- nvinfo : EIATTR_MIN_STACK_SIZE
	.align		4
.L_278:
        /*0648*/ 	.byte	0x04, 0x12
        /*064a*/ 	.short	(.L_280 - .L_279)
	.align		4
.L_279:
        /*064c*/ 	.word	index@(_ZN7cutlass13device_kernelIN5flash11enable_sm90INS1_16FlashAttnFwdSm90INS1_25CollectiveMainloopFwdSm90ILi2EN4cute5tupleIJNS5_1CILi1EEES8_S8_EEENS6_IJNS7_ILi192EEENS7_ILi160EEENS7_ILi64EEEEEELi64ENS_12float_e4m3_tEfNS_4arch4Sm90ELb1ELb0ELb0ELb1ELb1ELb1ELb0ELb1ELb1ELb1ELb0ELb0EEENS1_21CollectiveEpilogueFwdINS6_IJSA_SC_SB_EEES9_NS_10bfloat16_tESG_Li384ELb1ELb1ELb0ELb1EEENS1_36VarlenDynamicPersistentTileSchedulerILi192ELi160ELi384ELi128ELb0ELb1ELb1ELb1ELb1ELb1EEEEEEEEEvNT_6ParamsE)
        /*0650*/ 	.word	0x00000000
.L_280:


//--------------------- .nv.compat                --------------------------
	.section	.nv.compat,"",@"SHT_CUDA_COMPAT_INFO"
	.align	4
        /*0000*/ 	.byte	0x02, 0x09, 0x01, 0x00, 0x02, 0x02, 0x01, 0x00, 0x02, 0x05, 0x05, 0x00, 0x03, 0x07, 0x01, 0x01
        /*0010*/ 	.byte	0x02, 0x03, 0x00, 0x00, 0x02, 0x06, 0x01, 0x00, 0x04, 0x0b, 0x08, 0x00, 0x00, 0x00, 0x00, 0x00
        /*0020*/ 	.byte	0x00, 0x00, 0x00, 0x00


//--------------------- .nv.info._ZN7cutlass13device_kernelIN5flash11enable_sm90INS1_16FlashAttnFwdSm90INS1_25CollectiveMainloopFwdSm90ILi2EN4cute5tupleIJNS5_1CILi1EEES8_S8_EEENS6_IJNS7_ILi128EEESA_NS7_ILi256EEEEEELi256ENS_12float_e4m3_tEfNS_4arch4Sm90ELb0ELb0ELb0ELb0ELb1ELb0ELb0ELb1ELb0ELb1ELb0ELb0EEENS1_21CollectiveEpilogueFwdINS6_IJSA_SB_SA_EEES9_NS_10bfloat16_tESF_Li256ELb0ELb1ELb0ELb1EEENS1_29StaticPersistentTileSchedulerILb0EEEEEEEEEvNT_6ParamsE --------------------------
	.section	.nv.info._ZN7cutlass13device_kernelIN5flash11enable_sm90INS1_16FlashAttnFwdSm90INS1_25CollectiveMainloopFwdSm90ILi2EN4cute5tupleIJNS5_1CILi1EEES8_S8_EEENS6_IJNS7_ILi128EEESA_NS7_ILi256EEEEEELi256ENS_12float_e4m3_tEfNS_4arch4Sm90ELb0ELb0ELb0ELb0ELb1ELb0ELb0ELb1ELb0ELb1ELb0ELb0EEENS1_21CollectiveEpilogueFwdINS6_IJSA_SB_SA_EEES9_NS_10bfloat16_tESF_Li256ELb0ELb1ELb0ELb1EEENS1_29StaticPersistentTileSchedulerILb0EEEEEEEEEvNT_6ParamsE,"",@"SHT_CUDA_INFO"
	.sectionflags	@""
	.align	4


	//----- nvinfo : EIATTR_CUDA_API_VERSION
	.align		4
        /*0000*/ 	.byte	0x04, 0x37
        /*0002*/ 	.short	(.L_282 - .L_281)
.L_281:
        /*0004*/ 	.word	0x00000082


	//----- nvinfo : EIATTR_KPARAM_INFO
	.align		4
.L_282:
        /*0008*/ 	.byte	0x04, 0x17
        /*000a*/ 	.short	(.L_284 - .L_283)
.L_283:
        /*000c*/ 	.word	0x00000000
        /*0010*/ 	.short	0x0000
        /*0012*/ 	.short	0x0000
        /*0014*/ 	.byte	0x00, 0xf0, 0x01, 0x28


	//----- nvinfo : EIATTR_SPARSE_MMA_MASK
	.align		4
.L_284:
        /*0018*/ 	.byte	0x03, 0x50
        /*001a*/ 	.short	0x0000


	//----- nvinfo : EIATTR_MAXREG_COUNT
	.align		4
        /*001c*/ 	.byte	0x03, 0x1b
        /*001e*/ 	.short	0x00a8


	//----- nvinfo : EIATTR_MERCURY_ISA_VERSION
	.align		4
        /*0020*/ 	.byte	0x03, 0x5f
        /*0022*/ 	.short	0x0101


	//----- nvinfo : EIATTR_VRC_CTA_INIT_COUNT
	.align		4
        /*0024*/ 	.byte	0x02, 0x4a
	.zero		1
	.zero		1


	//----- nvinfo : EIATTR_EXIT_INSTR_OFFSETS
	.align		4
        /*0028*/ 	.byte	0x04, 0x1c
        /*002a*/ 	.short	(.L_286 - .L_285)


	//   ....[0]....
.L_285:
        /*002c*/ 	.word	0x00000010


	//----- nvinfo : EIATTR_MAX_THREADS
	.align		4
.L_286:
        /*0030*/ 	.byte	0x04, 0x05
        /*0032*/ 	.short	(.L_288 - .L_287)
.L_287:
        /*0034*/ 	.word	0x00000180
        /*0038*/ 	.word	0x00000001
        /*003c*/ 	.word	0x00000001


	//----- nvinfo : EIATTR_CBANK_PARAM_SIZE
	.align		4
.L_288:
        /*0040*/ 	.byte	0x03, 0x19
        /*0042*/ 	.short	0x0a00


	//----- nvinfo : EIATTR_PARAM_CBANK
	.align		4
        /*0044*/ 	.byte	0x04, 0x0a
        /*0046*/ 	.short	(.L_290 - .L_289)
	.align		4
.L_289:
        /*0048*/ 	.word	index@(.nv.constant0._ZN7cutlass13device_kernelIN5flash11enable_sm90INS1_16FlashAttnFwdSm90INS1_25CollectiveMainloopFwdSm90ILi2EN4cute5tupleIJNS5_1CILi1EEES8_S8_EEENS6_IJNS7_ILi128EEESA_NS7_ILi256EEEEEELi256ENS_12float_e4m3_tEfNS_4arch4Sm90ELb0ELb0ELb0ELb0ELb1ELb0ELb0ELb1ELb0ELb1ELb0ELb0EEENS1_21CollectiveEpilogueFwdINS6_IJSA_SB_SA_EEES9_NS_10bfloat16_tESF_Li256ELb0ELb1ELb0ELb1EEENS1_29StaticPersistentTileSchedulerILb0EEEEEEEEEvNT_6ParamsE)
        /*004c*/ 	.short	0x0380
        /*004e*/ 	.short	0x0a00


	//----- nvinfo : EIATTR_SW_WAR
	.align		4
.L_290:
        /*0050*/ 	.byte	0x04, 0x36
        /*0052*/ 	.short	(.L_292 - .L_291)
.L_291:
        /*0054*/ 	.word	0x00000008
.L_292:


//--------------------- .nv.info._ZN7cutlass13device_kernelIN5flash11enable_sm90INS1_16FlashAttnFwdSm90INS1_25CollectiveMainloopFwdSm90ILi2EN4cute5tupleIJNS5_1CILi1EEES8_S8_EEENS6_IJNS7_ILi128EEESA_NS7_ILi256EEEEEELi256ENS_12float_e4m3_tEfNS_4arch4Sm90ELb0ELb0ELb0ELb1ELb1ELb0ELb0ELb1ELb0ELb1ELb0ELb0EEENS1_21CollectiveEpilogueFwdINS6_IJSA_SB_SA_EEES9_NS_10bfloat16_tESF_Li256ELb1ELb1ELb0ELb1EEENS1_36VarlenDynamicPersistentTileSchedulerILi128ELi128ELi256ELi128ELb0ELb1ELb1ELb0ELb1ELb1EEEEEEEEEvNT_6ParamsE --------------------------
	.section	.nv.info._ZN7cutlass13device_kernelIN5flash11enable_sm90INS1_16FlashAttnFwdSm90INS1_25CollectiveMainloopFwdSm90ILi2EN4cute5tupleIJNS5_1CILi1EEES8_S8_EEENS6_IJNS7_ILi128EEESA_NS7_ILi256EEEEEELi256ENS_12float_e4m3_tEfNS_4arch4Sm90ELb0ELb0ELb0ELb1ELb1ELb0ELb0ELb1ELb0ELb1ELb0ELb0EEENS1_21CollectiveEpilogueFwdINS6_IJSA_SB_SA_EEES9_NS_10bfloat16_tESF_Li256ELb1ELb1ELb0ELb1EEENS1_36VarlenDynamicPersistentTileSchedulerILi128ELi128ELi256ELi128ELb0ELb1ELb1ELb0ELb1ELb1EEEEEEEEEvNT_6ParamsE,"",@"SHT_CUDA_INFO"
	.sectionflags	@""
	.align	4


	//----- nvinfo : EIATTR_CUDA_API_VERSION
	.align		4
        /*0000*/ 	.byte	0x04, 0x37
        /*0002*/ 	.short	(.L_294 - .L_293)
.L_293:
        /*0004*/ 	.word	0x00000082


	//----- nvinfo : EIATTR_KPARAM_INFO
	.align		4
.L_294:
        /*0008*/ 	.byte	0x04, 0x17
        /*000a*/ 	.short	(.L_296 - .L_295)
.L_295:
        /*000c*/ 	.word	0x00000000
        /*0010*/ 	.short	0x0000
        /*0012*/ 	.short	0x0000
        /*0014*/ 	.byte	0x00, 0xf0, 0x01, 0x2a


	//----- nvinfo : EIATTR_SPARSE_MMA_MASK
	.align		4
.L_296:
        /*0018*/ 	.byte	0x03, 0x50
        /*001a*/ 	.short	0x0000


	//----- nvinfo : EIATTR_MAXREG_COUNT
	.align		4
        /*001c*/ 	.byte	0x03, 0x1b
        /*001e*/ 	.short	0x00a8


	//----- nvinfo : EIATTR_MERCURY_ISA_VERSION
	.align		4
        /*0020*/ 	.byte	0x03, 0x5f
        /*0022*/ 	.short	0x0101


	//----- nvinfo : EIATTR_VRC_CTA_INIT_COUNT
	.align		4
        /*0024*/ 	.byte	0x02, 0x4a
	.zero		1
	.zero		1


	//----- nvinfo : EIATTR_EXIT_INSTR_OFFSETS
	.align		4
        /*0028*/ 	.byte	0x04, 0x1c
        /*002a*/ 	.short	(.L_298 - .L_297)


	//   ....[0]....
.L_297:
        /*002c*/ 	.word	0x00000010


	//----- nvinfo : EIATTR_MAX_THREADS
	.align		4
.L_298:
        /*0030*/ 	.byte	0x04, 0x05
        /*0032*/ 	.short	(.L_300 - .L_299)
.L_299:
        /*0034*/ 	.word	0x00000180
        /*0038*/ 	.word	0x00000001
        /*003c*/ 	.word	0x00000001


	//----- nvinfo : EIATTR_CBANK_PARAM_SIZE
	.align		4
.L_300:
        /*0040*/ 	.byte	0x03, 0x19
        /*0042*/ 	.short	0x0a80


	//----- nvinfo : EIATTR_PARAM_CBANK
	.align		4
        /*0044*/ 	.byte	0x04, 0x0a
        /*0046*/ 	.short	(.L_302 - .L_301)
	.align		4
.L_301:
        /*0048*/ 	.word	index@(.nv.constant0._ZN7cutlass13device_kernelIN5flash11enable_sm90INS1_16FlashAttnFwdSm90INS1_25CollectiveMainloopFwdSm90ILi2EN4cute5tupleIJNS5_1CILi1EEES8_S8_EEENS6_IJNS7_ILi128EEESA_NS7_ILi256EEEEEELi256ENS_12float_e4m3_tEfNS_4arch4Sm90ELb0ELb0ELb0ELb1ELb1ELb0ELb0ELb1ELb0ELb1ELb0ELb0EEENS1_21CollectiveEpilogueFwdINS6_IJSA_SB_SA_EEES9_NS_10bfloat16_tESF_Li256ELb1ELb1ELb0ELb1EEENS1_36VarlenDynamicPersistentTileSchedulerILi128ELi128ELi256ELi128ELb0ELb1ELb1ELb0ELb1ELb1EEEEEEEEEvNT_6ParamsE)
        /*004c*/ 	.short	0x0380
        /*004e*/ 	.short	0x0a80


	//----- nvinfo : EIATTR_SW_WAR
	.align		4
.L_302:
        /*0050*/ 	.byte	0x04, 0x36
        /*0052*/ 	.short	(.L_304 - .L_303)
.L_303:
        /*0054*/ 	.word	0x00000008
.L_304:


//--------------------- .nv.info._ZN7cutlass13device_kernelIN5flash11enable_sm90INS1_16FlashAttnFwdSm90INS1_25CollectiveMainloopFwdSm90ILi2EN4cute5tupleIJNS5_1CILi1EEES8_S8_EEENS6_IJNS7_ILi128EEESA_NS7_ILi256EEEEEELi256ENS_12float_e4m3_tEfNS_4arch4Sm90ELb0ELb0ELb0ELb1ELb1ELb1ELb0ELb1ELb0ELb1ELb0ELb0EEENS1_21CollectiveEpilogueFwdINS6_IJSA_SB_SA_EEES9_NS_10bfloat16_tESF_Li256ELb1ELb1ELb0ELb1EEENS1_36VarlenDynamicPersistentTileSchedulerILi128ELi128ELi256ELi128ELb0ELb1ELb1ELb0ELb1ELb1EEEEEEEEEvNT_6ParamsE --------------------------
	.section	.nv.info._ZN7cutlass13device_kernelIN5flash11enable_sm90INS1_16FlashAttnFwdSm90INS1_25CollectiveMainloopFwdSm90ILi2EN4cute5tupleIJNS5_1CILi1EEES8_S8_EEENS6_IJNS7_ILi128EEESA_NS7_ILi256EEEEEELi256ENS_12float_e4m3_tEfNS_4arch4Sm90ELb0ELb0ELb0ELb1ELb1ELb1ELb0ELb1ELb0ELb1ELb0ELb0EEENS1_21CollectiveEpilogueFwdINS6_IJSA_SB_SA_EEES9_NS_10bfloat16_tESF_Li256ELb1ELb1ELb0ELb1EEENS1_36VarlenDynamicPersistentTileSchedulerILi128ELi128ELi256ELi128ELb0ELb1ELb1ELb0ELb1ELb1EEEEEEEEEvNT_6ParamsE,"",@"SHT_CUDA_INFO"
	.sectionflags	@""
	.align	4


	//----- nvinfo : EIATTR_CUDA_API_VERSION
	.align		4
        /*0000*/ 	.byte	0x04, 0x37
        /*0002*/ 	.short	(.L_306 - .L_305)
.L_305:
        /*0004*/ 	.word	0x00000082


	//----- nvinfo : EIATTR_KPARAM_INFO
	.align		4
.L_306:
        /*0008*/ 	.byte	0x04, 0x17
        /*000a*/ 	.short	(.L_308 - .L_307)
.L_307:
        /*000c*/ 	.word	0x00000000
        /*0010*/ 	.short	0x0000
        /*0012*/ 	.short	0x0000
        /*0014*/ 	.byte	0x00, 0xf0, 0x01, 0x2a


	//----- nvinfo : EIATTR_SPARSE_MMA_MASK
	.align		4
.L_308:
        /*0018*/ 	.byte	0x03, 0x50
        /*001a*/ 	.short	0x0000


	//----- nvinfo : EIATTR_MAXREG_COUNT
	.align		4
        /*001c*/ 	.byte	0x03, 0x1b
        /*001e*/ 	.short	0x00a8


	//----- nvinfo : EIATTR_MERCURY_ISA_VERSION
	.align		4
        /*0020*/ 	.byte	0x03, 0x5f
        /*0022*/ 	.short	0x0101


	//----- nvinfo : EIATTR_VRC_CTA_INIT_COUNT
	.align		4
        /*0024*/ 	.byte	0x02, 0x4a
	.zero		1
	.zero		1


	//----- nvinfo : EIATTR_EXIT_INSTR_OFFSETS
	.align		4
        /*0028*/ 	.byte	0x04, 0x1c
        /*002a*/ 	.short	(.L_310 - .L_309)


	//   ....[0]....
.L_309:
        /*002c*/ 	.word	0x00000010


	//----- nvinfo : EIATTR_MAX_THREADS
	.align		4
.L_310:
        /*0030*/ 	.byte	0x04, 0x05
        /*0032*/ 	.short	(.L_312 - .L_311)
.L_311:
        /*0034*/ 	.word	0x00000180
        /*0038*/ 	.word	0x00000001
        /*003c*/ 	.word	0x00000001


	//----- nvinfo : EIATTR_CBANK_PARAM_SIZE
	.align		4
.L_312:
        /*0040*/ 	.byte	0x03, 0x19
        /*0042*/ 	.short	0x0a80


	//----- nvinfo : EIATTR_PARAM_CBANK
	.align		4
        /*0044*/ 	.byte	0x04, 0x0a
        /*0046*/ 	.short	(.L_314 - .L_313)
	.align		4
.L_313:
        /*0048*/ 	.word	index@(.nv.constant0._ZN7cutlass13device_kernelIN5flash11enable_sm90INS1_16FlashAttnFwdSm90INS1_25CollectiveMainloopFwdSm90ILi2EN4cute5tupleIJNS5_1CILi1EEES8_S8_EEENS6_IJNS7_ILi128EEESA_NS7_ILi256EEEEEELi256ENS_12float_e4m3_tEfNS_4arch4Sm90ELb0ELb0ELb0ELb1ELb1ELb1ELb0ELb1ELb0ELb1ELb0ELb0EEENS1_21CollectiveEpilogueFwdINS6_IJSA_SB_SA_EEES9_NS_10bfloat16_tESF_Li256ELb1ELb1ELb0ELb1EEENS1_36VarlenDynamicPersistentTileSchedulerILi128ELi128ELi256ELi128ELb0ELb1ELb1ELb0ELb1ELb1EEEEEEEEEvNT_6ParamsE)
        /*004c*/ 	.short	0x0380
        /*004e*/ 	.short	0x0a80


	//----- nvinfo : EIATTR_SW_WAR
	.align		4
.L_314:
        /*0050*/ 	.byte	0x04, 0x36
        /*0052*/ 	.short	(.L_316 - .L_315)
.L_315:
        /*0054*/ 	.word	0x00000008
.L_316:


//--------------------- .nv.info._ZN7cutlass13device_kernelIN5flash11enable_sm90INS1_16FlashAttnFwdSm90INS1_25CollectiveMainloopFwdSm90ILi2EN4cute5tupleIJNS5_1CILi1EEES8_S8_EEENS6_IJNS7_ILi128EEENS7_ILi64EEENS7_ILi256EEEEEELi256ENS_12float_e4m3_tEfNS_4arch4Sm90ELb0ELb1ELb0ELb0ELb1ELb0ELb0ELb1ELb0ELb1ELb0ELb0EEENS1_21CollectiveEpilogueFwdINS6_IJSA_SC_SB_EEES9_NS_10bfloat16_tESG_Li256ELb0ELb1ELb0ELb1EEENS1_30DynamicPersistentTileSchedulerILi256ELi128ELb0ELb1ELb1EEEEEEEEEvNT_6ParamsE --------------------------
	.section	.nv.info._ZN7cutlass13device_kernelIN5flash11enable_sm90INS1_16FlashAttnFwdSm90INS1_25CollectiveMainloopFwdSm90ILi2EN4cute5tupleIJNS5_1CILi1EEES8_S8_EEENS6_IJNS7_ILi128EEENS7_ILi64EEENS7_ILi256EEEEEELi256ENS_12float_e4m3_tEfNS_4arch4Sm90ELb0ELb1ELb0ELb0ELb1ELb0ELb0ELb1ELb0ELb1ELb0ELb0EEENS1_21CollectiveEpilogueFwdINS6_IJSA_SC_SB_EEES9_NS_10bfloat16_tESG_Li256ELb0ELb1ELb0ELb1EEENS1_30DynamicPersistentTileSchedulerILi256ELi128ELb0ELb1ELb1EEEEEEEEEvNT_6ParamsE,"",@"SHT_CUDA_INFO"
	.sectionflags	@""
	.align	4


	//----- nvinfo : EIATTR_CUDA_API_VERSION
	.align		4
        /*0000*/ 	.byte	0x04, 0x37
        /*0002*/ 	.short	(.L_318 - .L_317)
.L_317:
        /*0004*/ 	.word	0x00000082


	//----- nvinfo : EIATTR_KPARAM_INFO
	.align		4
.L_318:
        /*0008*/ 	.byte	0x04, 0x17
        /*000a*/ 	.short	(.L_320 - .L_319)
.L_319:
        /*000c*/ 	.word	0x00000000
        /*0010*/ 	.short	0x0000
        /*0012*/ 	.short	0x0000
        /*0014*/ 	.byte	0x00, 0xf0, 0x01, 0x2a


	//----- nvinfo : EIATTR_SPARSE_MMA_MASK
	.align		4
.L_320:
        /*0018*/ 	.byte	0x03, 0x50
        /*001a*/ 	.short	0x0000


	//----- nvinfo : EIATTR_MAXREG_COUNT
	.align		4
        /*001c*/ 	.byte	0x03, 0x1b
        /*001e*/ 	.short	0x00a8


	//----- nvinfo : EIATTR_MERCURY_ISA_VERSION
	.align		4
        /*0020*/ 	.byte	0x03, 0x5f
        /*0022*/ 	.short	0x0101


	//----- nvinfo : EIATTR_VRC_CTA_INIT_COUNT
	.align		4
        /*0024*/ 	.byte	0x02, 0x4a
	.zero		1
	.zero		1


	//----- nvinfo : EIATTR_EXIT_INSTR_OFFSETS
	.align		4
        /*0028*/ 	.byte	0x04, 0x1c
        /*002a*/ 	.short	(.L_322 - .L_321)


	//   ....[0]....
.L_321:
        /*002c*/ 	.word	0x00000010


	//----- nvinfo : EIATTR_MAX_THREADS
	.align		4
.L_322:
        /*0030*/ 	.byte	0x04, 0x05
        /*0032*/ 	.short	(.L_324 - .L_323)
.L_323:
        /*0034*/ 	.word	0x00000180
        /*0038*/ 	.word	0x00000001
        /*003c*/ 	.word	0x00000001


	//----- nvinfo : EIATTR_CBANK_PARAM_SIZE
	.align		4
.L_324:
        /*0040*/ 	.byte	0x03, 0x19
        /*0042*/ 	.short	0x0a80


	//----- nvinfo : EIATTR_PARAM_CBANK
	.align		4
        /*0044*/ 	.byte	0x04, 0x0a
        /*0046*/ 	.short	(.L_326 - .L_325)
	.align		4
.L_325:
        /*0048*/ 	.word	index@(.nv.constant0._ZN7cutlass13device_kernelIN5flash11enable_sm90INS1_16FlashAttnFwdSm90INS1_25CollectiveMainloopFwdSm90ILi2EN4cute5tupleIJNS5_1CILi1EEES8_S8_EEENS6_IJNS7_ILi128EEENS7_ILi64EEENS7_ILi256EEEEEELi256ENS_12float_e4m3_tEfNS_4arch4Sm90ELb0ELb1ELb0ELb0ELb1ELb0ELb0ELb1ELb0ELb1ELb0ELb0EEENS1_21CollectiveEpilogueFwdINS6_IJSA_SC_SB_EEES9_NS_10bfloat16_tESG_Li256ELb0ELb1ELb0ELb1EEENS1_30DynamicPersistentTileSchedulerILi256ELi128ELb0ELb1ELb1EEEEEEEEEvNT_6ParamsE)
        /*004c*/ 	.short	0x0380
        /*004e*/ 	.short	0x0a80


	//----- nvinfo : EIATTR_SW_WAR
	.align		4
.L_326:
        /*0050*/ 	.byte	0x04, 0x36
        /*0052*/ 	.short	(.L_328 - .L_327)
.L_327:
        /*0054*/ 	.word	0x00000008
.L_328:


//--------------------- .nv.info._ZN7cutlass13device_kernelIN5flash11enable_sm90INS1_16FlashAttnFwdSm90INS1_25CollectiveMainloopFwdSm90ILi2EN4cute5tupleIJNS5_1CILi1EEES8_S8_EEENS6_IJNS7_ILi128EEENS7_ILi64EEENS7_ILi256EEEEEELi256ENS_12float_e4m3_tEfNS_4arch4Sm90ELb0ELb1ELb0ELb1ELb1ELb0ELb0ELb1ELb0ELb1ELb0ELb0EEENS1_21CollectiveEpilogueFwdINS6_IJSA_SC_SB_EEES9_NS_10bfloat16_tESG_Li256ELb1ELb1ELb0ELb1EEENS1_36VarlenDynamicPersistentTileSchedulerILi128ELi64ELi256ELi128ELb0ELb1ELb1ELb1ELb0ELb1EEEEEEEEEvNT_6ParamsE --------------------------
	.section	.nv.info._ZN7cutlass13device_kernelIN5flash11enable_sm90INS1_16FlashAttnFwdSm90INS1_25CollectiveMainloopFwdSm90ILi2EN4cute5tupleIJNS5_1CILi1EEES8_S8_EEENS6_IJNS7_ILi128EEENS7_ILi64EEENS7_ILi256EEEEEELi256ENS_12float_e4m3_tEfNS_4arch4Sm90ELb0ELb1ELb0ELb1ELb1ELb0ELb0ELb1ELb0ELb1ELb0ELb0EEENS1_21CollectiveEpilogueFwdINS6_IJSA_SC_SB_EEES9_NS_10bfloat16_tESG_Li256ELb1ELb1ELb0ELb1EEENS1_36VarlenDynamicPersistentTileSchedulerILi128ELi64ELi256ELi128ELb0ELb1ELb1ELb1ELb0ELb1EEEEEEEEEvNT_6ParamsE,"",@"SHT_CUDA_INFO"
	.sectionflags	@""
	.align	4


	//----- nvinfo : EIATTR_CUDA_API_VERSION
	.align		4
        /*0000*/ 	.byte	0x04, 0x37
        /*0002*/ 	.short	(.L_330 - .L_329)
.L_329:
        /*0004*/ 	.word	0x00000082


	//----- nvinfo : EIATTR_KPARAM_INFO
	.align		4
.L_330:
        /*0008*/ 	.byte	0x04, 0x17
        /*000a*/ 	.short	(.L_332 - .L_331)
.L_331:
        /*000c*/ 	.word	0x00000000
        /*0010*/ 	.short	0x0000
        /*0012*/ 	.short	0x0000
        /*0014*/ 	.byte	0x00, 0xf0, 0x01, 0x2a


	//----- nvinfo : EIATTR_SPARSE_MMA_MASK
	.align		4
.L_332:
        /*0018*/ 	.byte	0x03, 0x50
        /*001a*/ 	.short	0x0000


	//----- nvinfo : EIATTR_MAXREG_COUNT
	.align		4
        /*001c*/ 	.byte	0x03, 0x1b
        /*001e*/ 	.short	0x00a8


	//----- nvinfo : EIATTR_MERCURY_ISA_VERSION
	.align		4
        /*0020*/ 	.byte	0x03, 0x5f
        /*0022*/ 	.short	0x0101


	//----- nvinfo : EIATTR_VRC_CTA_INIT_COUNT
	.align		4
        /*0024*/ 	.byte	0x02, 0x4a
	.zero		1
	.zero		1


	//----- nvinfo : EIATTR_EXIT_INSTR_OFFSETS
	.align		4
        /*0028*/ 	.byte	0x04, 0x1c
        /*002a*/ 	.short	(.L_334 - .L_333)


	//   ....[0]....
.L_333:
        /*002c*/ 	.word	0x00000010


	//----- nvinfo : EIATTR_MAX_THREADS
	.align		4
.L_334:
        /*0030*/ 	.byte	0x04, 0x05
        /*0032*/ 	.short	(.L_336 - .L_335)
.L_335:
        /*0034*/ 	.word	0x00000180
        /*0038*/ 	.word	0x00000001
        /*003c*/ 	.word	0x00000001


	//----- nvinfo : EIATTR_CBANK_PARAM_SIZE
	.align		4
.L_336:
        /*0040*/ 	.byte	0x03, 0x19
        /*0042*/ 	.short	0x0a80


	//----- nvinfo : EIATTR_PARAM_CBANK
	.align		4
        /*0044*/ 	.byte	0x04, 0x0a
        /*0046*/ 	.short	(.L_338 - .L_337)
	.align		4
.L_337:
        /*0048*/ 	.word	index@(.nv.constant0._ZN7cutlass13device_kernelIN5flash11enable_sm90INS1_16FlashAttnFwdSm90INS1_25CollectiveMainloopFwdSm90ILi2EN4cute5tupleIJNS5_1CILi1EEES8_S8_EEENS6_IJNS7_ILi128EEENS7_ILi64EEENS7_ILi256EEEEEELi256ENS_12float_e4m3_tEfNS_4arch4Sm90ELb0ELb1ELb0ELb1ELb1ELb0ELb0ELb1ELb0ELb1ELb0ELb0EEENS1_21CollectiveEpilogueFwdINS6_IJSA_SC_SB_EEES9_NS_10bfloat16_tESG_Li256ELb1ELb1ELb0ELb1EEENS1_36VarlenDynamicPersistentTileSchedulerILi128ELi64ELi256ELi128ELb0ELb1ELb1ELb1ELb0ELb1EEEEEEEEEvNT_6ParamsE)
        /*004c*/ 	.short	0x0380
        /*004e*/ 	.short	0x0a80


	//----- nvinfo : EIATTR_SW_WAR
	.align		4
.L_338:
        /*0050*/ 	.byte	0x04, 0x36
        /*0052*/ 	.short	(.L_340 - .L_339)
.L_339:
        /*0054*/ 	.word	0x00000008
.L_340:


//--------------------- .nv.info._ZN7cutlass13device_kernelIN5flash11enable_sm90INS1_16FlashAttnFwdSm90INS1_25CollectiveMainloopFwdSm90ILi2EN4cute5tupleIJNS5_1CILi1EEES8_S8_EEENS6_IJNS7_ILi128EEENS7_ILi64EEENS7_ILi256EEEEEELi256ENS_12float_e4m3_tEfNS_4arch4Sm90ELb0ELb1ELb0ELb1ELb1ELb1ELb0ELb1ELb0ELb1ELb0ELb0EEENS1_21CollectiveEpilogueFwdINS6_IJSA_SC_SB_EEES9_NS_10bfloat16_tESG_Li256ELb1ELb1ELb0ELb1EEENS1_36VarlenDynamicPersistentTileSchedulerILi128ELi64ELi256ELi128ELb0ELb1ELb1ELb1ELb0ELb1EEEEEEEEEvNT_6ParamsE --------------------------
	.section	.nv.info._ZN7cutlass13device_kernelIN5flash11enable_sm90INS1_16FlashAttnFwdSm90INS1_25CollectiveMainloopFwdSm90ILi2EN4cute5tupleIJNS5_1CILi1EEES8_S8_EEENS6_IJNS7_ILi128EEENS7_ILi64EEENS7_ILi256EEEEEELi256ENS_12float_e4m3_tEfNS_4arch4Sm90ELb0ELb1ELb0ELb1ELb1ELb1ELb0ELb1ELb0ELb1ELb0ELb0EEENS1_21CollectiveEpilogueFwdINS6_IJSA_SC_SB_EEES9_NS_10bfloat16_tESG_Li256ELb1ELb1ELb0ELb1EEENS1_36VarlenDynamicPersistentTileSchedulerILi128ELi64ELi256ELi128ELb0ELb1ELb1ELb1ELb0ELb1EEEEEEEEEvNT_6ParamsE,"",@"SHT_CUDA_INFO"
	.sectionflags	@""
	.align	4


	//----- nvinfo : EIATTR_CUDA_API_VERSION
	.align		4
        /*0000*/ 	.byte	0x04, 0x37
        /*0002*/ 	.short	(.L_342 - .L_341)
.L_341:
        /*0004*/ 	.word	0x00000082


	//----- nvinfo : EIATTR_KPARAM_INFO
	.align		4
.L_342:
        /*0008*/ 	.byte	0x04, 0x17
        /*000a*/ 	.short	(.L_344 - .L_343)
.L_343:
        /*000c*/ 	.word	0x00000000
        /*0010*/ 	.short	0x0000
        /*0012*/ 	.short	0x0000
        /*0014*/ 	.byte	0x00, 0xf0, 0x01, 0x2a


	//----- nvinfo : EIATTR_SPARSE_MMA_MASK
	.align		4
.L_344:
        /*0018*/ 	.byte	0x03, 0x50
        /*001a*/ 	.short	0x0000


	//----- nvinfo : EIATTR_MAXREG_COUNT
	.align		4
        /*001c*/ 	.byte	0x03, 0x1b
        /*001e*/ 	.short	0x00a8


	//----- nvinfo : EIATTR_MERCURY_ISA_VERSION
	.align		4
        /*0020*/ 	.byte	0x03, 0x5f
        /*0022*/ 	.short	0x0101


	//----- nvinfo : EIATTR_VRC_CTA_INIT_COUNT
	.align		4
        /*0024*/ 	.byte	0x02, 0x4a
	.zero		1
	.zero		1


	//----- nvinfo : EIATTR_EXIT_INSTR_OFFSETS
	.align		4
        /*0028*/ 	.byte	0x04, 0x1c
        /*002a*/ 	.short	(.L_346 - .L_345)


	//   ....[0]....
.L_345:
        /*002c*/ 	.word	0x00000010


	//----- nvinfo : EIATTR_MAX_THREADS
	.align		4
.L_346:
        /*0030*/ 	.byte	0x04, 0x05
        /*0032*/ 	.short	(.L_348 - .L_347)
.L_347:
        /*0034*/ 	.word	0x00000180
        /*0038*/ 	.word	0x00000001
        /*003c*/ 	.word	0x00000001


	//----- nvinfo : EIATTR_CBANK_PARAM_SIZE
	.align		4
.L_348:
        /*0040*/ 	.byte	0x03, 0x19
        /*0042*/ 	.short	0x0a80


	//----- nvinfo : EIATTR_PARAM_CBANK
	.align		4
        /*0044*/ 	.byte	0x04, 0x0a
        /*0046*/ 	.short	(.L_350 - .L_349)
	.align		4
.L_349:
        /*0048*/ 	.word	index@(.nv.constant0._ZN7cutlass13device_kernelIN5flash11enable_sm90INS1_16FlashAttnFwdSm90INS1_25CollectiveMainloopFwdSm90ILi2EN4cute5tupleIJNS5_1CILi1EEES8_S8_EEENS6_IJNS7_ILi128EEENS7_ILi64EEENS7_ILi256EEEEEELi256ENS_12float_e4m3_tEfNS_4arch4Sm90ELb0ELb1ELb0ELb1ELb1ELb1ELb0ELb1ELb0ELb1ELb0ELb0EEENS1_21CollectiveEpilogueFwdINS6_IJSA_SC_SB_EEES9_NS_10bfloat16_tESG_Li256ELb1ELb1ELb0ELb1EEENS1_36VarlenDynamicPersistentTileSchedulerILi128ELi64ELi256ELi128ELb0ELb1ELb1ELb1ELb0ELb1EEEEEEEEEvNT_6ParamsE)
        /*004c*/ 	.short	0x0380
        /*004e*/ 	.short	0x0a80


	//----- nvinfo : EIATTR_SW_WAR
	.align		4
.L_350:
        /*0050*/ 	.byte	0x04, 0x36
        /*0052*/ 	.short	(.L_352 - .L_351)
.L_351:
        /*0054*/ 	.word	0x00000008
.L_352:


//--------------------- .nv.info._ZN7cutlass13device_kernelIN5flash11enable_sm90INS1_16FlashAttnFwdSm90INS1_25CollectiveMainloopFwdSm90ILi2EN4cute5tupleIJNS5_1CILi1EEES8_S8_EEENS6_IJNS7_ILi128EEESA_NS7_ILi256EEEEEELi256ENS_12float_e4m3_tEfNS_4arch4Sm90ELb1ELb0ELb0ELb0ELb1ELb0ELb0ELb1ELb0ELb1ELb0ELb0EEENS1_21CollectiveEpilogueFwdINS6_IJSA_SB_SA_EEES9_NS_10bfloat16_tESF_Li256ELb0ELb1ELb0ELb1EEENS1_30DynamicPersistentTileSchedulerILi256ELi128ELb0ELb1ELb1EEEEEEEEEvNT_6ParamsE --------------------------
	.section	.nv.info._ZN7cutlass13device_kernelIN5flash11enable_sm90INS1_16FlashAttnFwdSm90INS1_25CollectiveMainloopFwdSm90ILi2EN4cute5tupleIJNS5_1CILi1EEES8_S8_EEENS6_IJNS7_ILi128EEESA_NS7_ILi256EEEEEELi256ENS_12float_e4m3_tEfNS_4arch4Sm90ELb1ELb0ELb0ELb0ELb1ELb0ELb0ELb1ELb0ELb1ELb0ELb0EEENS1_21CollectiveEpilogueFwdINS6_IJSA_SB_SA_EEES9_NS_10bfloat16_tESF_Li256ELb0ELb1ELb0ELb1EEENS1_30DynamicPersistentTileSchedulerILi256ELi128ELb0ELb1ELb1EEEEEEEEEvNT_6ParamsE,"",@"SHT_CUDA_INFO"
	.sectionflags	@""
	.align	4


	//----- nvinfo : EIATTR_CUDA_API_VERSION
	.align		4
        /*0000*/ 	.byte	0x04, 0x37
        /*0002*/ 	.short	(.L_354 - .L_353)
.L_353:
        /*0004*/ 	.word	0x00000082


	//----- nvinfo : EIATTR_KPARAM_INFO
	.align		4
.L_354:
        /*0008*/ 	.byte	0x04, 0x17
        /*000a*/ 	.short	(.L_356 - .L_355)
.L_355:
        /*000c*/ 	.word	0x00000000
        /*0010*/ 	.short	0x0000
        /*0012*/ 	.short	0x0000
        /*0014*/ 	.byte	0x00, 0xf0, 0x01, 0x2a


	//----- nvinfo : EIATTR_SPARSE_MMA_MASK
	.align		4
.L_356:
        /*0018*/ 	.byte	0x03, 0x50
        /*001a*/ 	.short	0x0000


	//----- nvinfo : EIATTR_MAXREG_COUNT
	.align		4
        /*001c*/ 	.byte	0x03, 0x1b
        /*001e*/ 	.short	0x00a8


	//----- nvinfo : EIATTR_MERCURY_ISA_VERSION
	.align		4
        /*0020*/ 	.byte	0x03, 0x5f
        /*0022*/ 	.short	0x0101


	//----- nvinfo : EIATTR_VRC_CTA_INIT_COUNT
	.align		4
        /*0024*/ 	.byte	0x02, 0x4a
	.zero		1
	.zero		1


	//----- nvinfo : EIATTR_EXIT_INSTR_OFFSETS
	.align		4
        /*0028*/ 	.byte	0x04, 0x1c
        /*002a*/ 	.short	(.L_358 - .L_357)


	//   ....[0]....
.L_357:
        /*002c*/ 	.word	0x00000010


	//----- nvinfo : EIATTR_MAX_THREADS
	.align		4
.L_358:
        /*0030*/ 	.byte	0x04, 0x05
        /*0032*/ 	.short	(.L_360 - .L_359)
.L_359:
        /*0034*/ 	.word	0x00000180
        /*0038*/ 	.word	0x00000001
        /*003c*/ 	.word	0x00000001


	//----- nvinfo : EIATTR_CBANK_PARAM_SIZE
	.align		4
.L_360:
        /*0040*/ 	.byte	0x03, 0x19
        /*0042*/ 	.short	0x0a80


	//----- nvinfo : EIATTR_PARAM_CBANK
	.align		4
        /*0044*/ 	.byte	0x04, 0x0a
        /*0046*/ 	.short	(.L_362 - .L_361)
	.align		4
.L_361:
        /*0048*/ 	.word	index@(.nv.constant0._ZN7cutlass13device_kernelIN5flash11enable_sm90INS1_16FlashAttnFwdSm90INS1_25CollectiveMainloopFwdSm90ILi2EN4cute5tupleIJNS5_1CILi1EEES8_S8_EEENS6_IJNS7_ILi128EEESA_NS7_ILi256EEEEEELi256ENS_12float_e4m3_tEfNS_4arch4Sm90ELb1ELb0ELb0ELb0ELb1ELb0ELb0ELb1ELb0ELb1ELb0ELb0EEENS1_21CollectiveEpilogueFwdINS6_IJSA_SB_SA_EEES9_NS_10bfloat16_tESF_Li256ELb0ELb1ELb0ELb1EEENS1_30DynamicPersistentTileSchedulerILi256ELi128ELb0ELb1ELb1EEEEEEEEEvNT_6ParamsE)
        /*004c*/ 	.short	0x0380
        /*004e*/ 	.short	0x0a80


	//----- nvinfo : EIATTR_SW_WAR
	.align		4
.L_362:
        /*0050*/ 	.byte	0x04, 0x36
        /*0052*/ 	.short	(.L_364 - .L_363)
.L_363:
        /*0054*/ 	.word	0x00000008
.L_364:


//--------------------- .nv.info._ZN7cutlass13device_kernelIN5flash11enable_sm90INS1_16FlashAttnFwdSm90INS1_25CollectiveMainloopFwdSm90ILi2EN4cute5tupleIJNS5_1CILi1EEES8_S8_EEENS6_IJNS7_ILi128EEESA_NS7_ILi256EEEEEELi256ENS_12float_e4m3_tEfNS_4arch4Sm90ELb1ELb0ELb0ELb1ELb1ELb0ELb0ELb1ELb0ELb1ELb0ELb0EEENS1_21CollectiveEpilogueFwdINS6_IJSA_SB_SA_EEES9_NS_10bfloat16_tESF_Li256ELb1ELb1ELb0ELb1EEENS1_36VarlenDynamicPersistentTileSchedulerILi128ELi128ELi256ELi128ELb0ELb1ELb1ELb1ELb1ELb1EEEEEEEEEvNT_6ParamsE --------------------------
	.section	.nv.info._ZN7cutlass13device_kernelIN5flash11enable_sm90INS1_16FlashAttnFwdSm90INS1_25CollectiveMainloopFwdSm90ILi2EN4cute5tupleIJNS5_1CILi1EEES8_S8_EEENS6_IJNS7_ILi128EEESA_NS7_ILi256EEEEEELi256ENS_12float_e4m3_tEfNS_4arch4Sm90ELb1ELb0ELb0ELb1ELb1ELb0ELb0ELb1ELb0ELb1ELb0ELb0EEENS1_21CollectiveEpilogueFwdINS6_IJSA_SB_SA_EEES9_NS_10bfloat16_tESF_Li256ELb1ELb1ELb0ELb1EEENS1_36VarlenDynamicPersistentTileSchedulerILi128ELi128ELi256ELi128ELb0ELb1ELb1ELb1ELb1ELb1EEEEEEEEEvNT_6ParamsE,"",@"SHT_CUDA_INFO"
	.sectionflags	@""
	.align	4


	//----- nvinfo : EIATTR_CUDA_API_VERSION
	.align		4
        /*0000*/ 	.byte	0x04, 0x37
        /*0002*/ 	.short	(.L_366 - .L_365)
.L_365:
        /*0004*/ 	.word	0x00000082


	//----- nvinfo : EIATTR_KPARAM_INFO
	.align		4
.L_366:
        /*0008*/ 	.byte	0x04, 0x17
        /*000a*/ 	.short	(.L_368 - .L_367)
.L_367:
        /*000c*/ 	.word	0x00000000
        /*0010*/ 	.short	0x0000
        /*0012*/ 	.short	0x0000
        /*0014*/ 	.byte	0x00, 0xf0, 0x01, 0x2a


	//----- nvinfo : EIATTR_SPARSE_MMA_MASK
	.align		4
.L_368:
        /*0018*/ 	.byte	0x03, 0x50
        /*001a*/ 	.short	0x0000


	//----- nvinfo : EIATTR_MAXREG_COUNT
	.align		4
        /*001c*/ 	.byte	0x03, 0x1b
        /*001e*/ 	.short	0x00a8


	//----- nvinfo : EIATTR_MERCURY_ISA_VERSION
	.align		4
        /*0020*/ 	.byte	0x03, 0x5f
        /*0022*/ 	.short	0x0101


	//----- nvinfo : EIATTR_VRC_CTA_INIT_COUNT
	.align		4
        /*0024*/ 	.byte	0x02, 0x4a
	.zero		1
	.zero		1


	//----- nvinfo : EIATTR_EXIT_INSTR_OFFSETS
	.align		4
        /*0028*/ 	.byte	0x04, 0x1c
        /*002a*/ 	.short	(.L_370 - .L_369)


	//   ....[0]....
.L_369:
        /*002c*/ 	.word	0x00000010


	//----- nvinfo : EIATTR_MAX_THREADS
	.align		4
.L_370:
        /*0030*/ 	.byte	0x04, 0x05
        /*0032*/ 	.short	(.L_372 - .L_371)
.L_371:
        /*0034*/ 	.word	0x00000180
        /*0038*/ 	.word	0x00000001
        /*003c*/ 	.word	0x00000001


	//----- nvinfo : EIATTR_CBANK_PARAM_SIZE
	.align		4
.L_372:
        /*0040*/ 	.byte	0x03, 0x19
        /*0042*/ 	.short	0x0a80


	//----- nvinfo : EIATTR_PARAM_CBANK
	.align		4
        /*0044*/ 	.byte	0x04, 0x0a
        /*0046*/ 	.short	(.L_374 - .L_373)
	.align		4
.L_373:
        /*0048*/ 	.word	index@(.nv.constant0._ZN7cutlass13device_kernelIN5flash11enable_sm90INS1_16FlashAttnFwdSm90INS1_25CollectiveMainloopFwdSm90ILi2EN4cute5tupleIJNS5_1CILi1EEES8_S8_EEENS6_IJNS7_ILi128EEESA_NS7_ILi256EEEEEELi256ENS_12float_e4m3_tEfNS_4arch4Sm90ELb1ELb0ELb0ELb1ELb1ELb0ELb0ELb1ELb0ELb1ELb0ELb0EEENS1_21CollectiveEpilogueFwdINS6_IJSA_SB_SA_EEES9_NS_10bfloat16_tESF_Li256ELb1ELb1ELb0ELb1EEENS1_36VarlenDynamicPersistentTileSchedulerILi128ELi128ELi256ELi128ELb0ELb1ELb1ELb1ELb1ELb1EEEEEEEEEvNT_6ParamsE)
        /*004c*/ 	.short	0x0380
        /*004e*/ 	.short	0x0a80


	//----- nvinfo : EIATTR_SW_WAR
	.align		4
.L_374:
        /*0050*/ 	.byte	0x04, 0x36
        /*0052*/ 	.short	(.L_376 - .L_375)
.L_375:
        /*0054*/ 	.word	0x00000008
.L_376:


//--------------------- .nv.info._ZN7cutlass13device_kernelIN5flash11enable_sm90INS1_16FlashAttnFwdSm90INS1_25CollectiveMainloopFwdSm90ILi2EN4cute5tupleIJNS5_1CILi1EEES8_S8_EEENS6_IJNS7_ILi128EEESA_NS7_ILi256EEEEEELi256ENS_12float_e4m3_tEfNS_4arch4Sm90ELb1ELb0ELb0ELb1ELb1ELb1ELb0ELb1ELb0ELb1ELb0ELb0EEENS1_21CollectiveEpilogueFwdINS6_IJSA_SB_SA_EEES9_NS_10bfloat16_tESF_Li256ELb1ELb1ELb0ELb1EEENS1_36VarlenDynamicPersistentTileSchedulerILi128ELi128ELi256ELi128ELb0ELb1ELb1ELb1ELb1ELb1EEEEEEEEEvNT_6ParamsE --------------------------
	.section	.nv.info._ZN7cutlass13device_kernelIN5flash11enable_sm90INS1_16FlashAttnFwdSm90INS1_25CollectiveMainloopFwdSm90ILi2EN4cute5tupleIJNS5_1CILi1EEES8_S8_EEENS6_IJNS7_ILi128EEESA_NS7_ILi256EEEEEELi256ENS_12float_e4m3_tEfNS_4arch4Sm90ELb1ELb0ELb0ELb1ELb1ELb1ELb0ELb1ELb0ELb1ELb0ELb0EEENS1_21CollectiveEpilogueFwdINS6_IJSA_SB_SA_EEES9_NS_10bfloat16_tESF_Li256ELb1ELb1ELb0ELb1EEENS1_36VarlenDynamicPersistentTileSchedulerILi128ELi128ELi256ELi128ELb0ELb1ELb1ELb1ELb1ELb1EEEEEEEEEvNT_6ParamsE,"",@"SHT_CUDA_INFO"
	.sectionflags	@""
	.align	4


	//----- nvinfo : EIATTR_CUDA_API_VERSION
	.align		4
        /*0000*/ 	.byte	0x04, 0x37
        /*0002*/ 	.short	(.L_378 - .L_377)
.L_377:
        /*0004*/ 	.word	0x00000082


	//----- nvinfo : EIATTR_KPARAM_INFO
	.align		4
.L_378:
        /*0008*/ 	.byte	0x04, 0x17
        /*000a*/ 	.short	(.L_380 - .L_379)
.L_379:
        /*000c*/ 	.word	0x00000000
        /*0010*/ 	.short	0x0000
        /*0012*/ 	.short	0x0000
        /*0014*/ 	.byte	0x00, 0xf0, 0x01, 0x2a


	//----- nvinfo : EIATTR_SPARSE_MMA_MASK
	.align		4
.L_380:
        /*0018*/ 	.byte	0x03, 0x50
        /*001a*/ 	.short	0x0000


	//----- nvinfo : EIATTR_MAXREG_COUNT
	.align		4
        /*001c*/ 	.byte	0x03, 0x1b
        /*001e*/ 	.short	0x00a8


	//----- nvinfo : EIATTR_MERCURY_ISA_VERSION
	.align		4
        /*0020*/ 	.byte	0x03, 0x5f
        /*0022*/ 	.short	0x0101


	//----- nvinfo : EIATTR_VRC_CTA_INIT_COUNT
	.align		4
        /*0024*/ 	.byte	0x02, 0x4a
	.zero		1
	.zero		1


	//----- nvinfo : EIATTR_EXIT_INSTR_OFFSETS
	.align		4
        /*0028*/ 	.byte	0x04, 0x1c
        /*002a*/ 	.short	(.L_382 - .L_381)


	//   ....[0]....
.L_381:
        /*002c*/ 	.word	0x00000010


	//----- nvinfo : EIATTR_MAX_THREADS
	.align		4
.L_382:
        /*0030*/ 	.byte	0x04, 0x05
        /*0032*/ 	.short	(.L_384 - .L_383)
.L_383:
        /*0034*/ 	.word	0x00000180
        /*0038*/ 	.word	0x00000001
        /*003c*/ 	.word	0x00000001


	//----- nvinfo : EIATTR_CBANK_PARAM_SIZE
	.align		4
.L_384:
        /*0040*/ 	.byte	0x03, 0x19
        /*0042*/ 	.short	0x0a80


	//----- nvinfo : EIATTR_PARAM_CBANK
	.align		4
        /*0044*/ 	.byte	0x04, 0x0a
        /*0046*/ 	.short	(.L_386 - .L_385)
	.align		4
.L_385:
        /*0048*/ 	.word	index@(.nv.constant0._ZN7cutlass13device_kernelIN5flash11enable_sm90INS1_16FlashAttnFwdSm90INS1_25CollectiveMainloopFwdSm90ILi2EN4cute5tupleIJNS5_1CILi1EEES8_S8_EEENS6_IJNS7_ILi128EEESA_NS7_ILi256EEEEEELi256ENS_12float_e4m3_tEfNS_4arch4Sm90ELb1ELb0ELb0ELb1ELb1ELb1ELb0ELb1ELb0ELb1ELb0ELb0EEENS1_21CollectiveEpilogueFwdINS6_IJSA_SB_SA_EEES9_NS_10bfloat16_tESF_Li256ELb1ELb1ELb0ELb1EEENS1_36VarlenDynamicPersistentTileSchedulerILi128ELi128ELi256ELi128ELb0ELb1ELb1ELb1ELb1ELb1EEEEEEEEEvNT_6ParamsE)
        /*004c*/ 	.short	0x0380
        /*004e*/ 	.short	0x0a80


	//----- nvinfo : EIATTR_SW_WAR
	.align		4
.L_386:
        /*0050*/ 	.byte	0x04, 0x36
        /*0052*/ 	.short	(.L_388 - .L_387)
.L_387:
        /*0054*/ 	.word	0x00000008
.L_388:


//--------------------- .nv.info._ZN7cutlass13device_kernelIN5flash11enable_sm90INS1_16FlashAttnFwdSm90INS1_25CollectiveMainloopFwdSm90ILi2EN4cute5tupleIJNS5_1CILi1EEES8_S8_EEENS6_IJNS7_ILi128EEENS7_ILi160EEENS7_ILi192EEEEEELi192ENS_12float_e4m3_tEfNS_4arch4Sm90ELb0ELb0ELb0ELb0ELb1ELb0ELb0ELb1ELb1ELb1ELb0ELb0EEENS1_21CollectiveEpilogueFwdINS6_IJSA_SC_SB_EEES9_NS_10bfloat16_tESG_Li256ELb0ELb1ELb0ELb1EEENS1_29StaticPersistentTileSchedulerILb0EEEEEEEEEvNT_6ParamsE --------------------------
	.section	.nv.info._ZN7cutlass13device_kernelIN5flash11enable_sm90INS1_16FlashAttnFwdSm90INS1_25CollectiveMainloopFwdSm90ILi2EN4cute5tupleIJNS5_1CILi1EEES8_S8_EEENS6_IJNS7_ILi128EEENS7_ILi160EEENS7_ILi192EEEEEELi192ENS_12float_e4m3_tEfNS_4arch4Sm90ELb0ELb0ELb0ELb0ELb1ELb0ELb0ELb1ELb1ELb1ELb0ELb0EEENS1_21CollectiveEpilogueFwdINS6_IJSA_SC_SB_EEES9_NS_10bfloat16_tESG_Li256ELb0ELb1ELb0ELb1EEENS1_29StaticPersistentTileSchedulerILb0EEEEEEEEEvNT_6ParamsE,"",@"SHT_CUDA_INFO"
	.sectionflags	@""
	.align	4


	//----- nvinfo : EIATTR_CUDA_API_VERSION
	.align		4
        /*0000*/ 	.byte	0x04, 0x37
        /*0002*/ 	.short	(.L_390 - .L_389)
.L_389:
        /*0004*/ 	.word	0x00000082


	//----- nvinfo : EIATTR_KPARAM_INFO
	.align		4
.L_390:
        /*0008*/ 	.byte	0x04, 0x17
        /*000a*/ 	.short	(.L_392 - .L_391)
.L_391:
        /*000c*/ 	.word	0x00000000
        /*0010*/ 	.short	0x0000
        /*0012*/ 	.short	0x0000
        /*0014*/ 	.byte	0x00, 0xf0, 0x01, 0x28


	//----- nvinfo : EIATTR_SPARSE_MMA_MASK
	.align		4
.L_392:
        /*0018*/ 	.byte	0x03, 0x50
        /*001a*/ 	.short	0x0000


	//----- nvinfo : EIATTR_MAXREG_COUNT
	.align		4
        /*001c*/ 	.byte	0x03, 0x1b
        /*001e*/ 	.short	0x00a8


	//----- nvinfo : EIATTR_MERCURY_ISA_VERSION
	.align		4
        /*0020*/ 	.byte	0x03, 0x5f
        /*0022*/ 	.short	0x0101


	//----- nvinfo : EIATTR_VRC_CTA_INIT_COUNT
	.align		4
        /*0024*/ 	.byte	0x02, 0x4a
	.zero		1
	.zero		1


	//----- nvinfo : EIATTR_EXIT_INSTR_OFFSETS
	.align		4
        /*0028*/ 	.byte	0x04, 0x1c
        /*002a*/ 	.short	(.L_394 - .L_393)


	//   ....[0]....
.L_393:
        /*002c*/ 	.word	0x00000010


	//----- nvinfo : EIATTR_MAX_THREADS
	.align		4
.L_394:
        /*0030*/ 	.byte	0x04, 0x05
        /*0032*/ 	.short	(.L_396 - .L_395)
.L_395:
        /*0034*/ 	.word	0x00000180
        /*0038*/ 	.word	0x00000001
        /*003c*/ 	.word	0x00000001


	//----- nvinfo : EIATTR_CBANK_PARAM_SIZE
	.align		4
.L_396:
        /*0040*/ 	.byte	0x03, 0x19
        /*0042*/ 	.short	0x0a00


	//----- nvinfo : EIATTR_PARAM_CBANK
	.align		4
        /*0044*/ 	.byte	0x04, 0x0a
        /*0046*/ 	.short	(.L_398 - .L_397)
	.align		4
.L_397:
        /*0048*/ 	.word	index@(.nv.constant0._ZN7cutlass13device_kernelIN5flash11enable_sm90INS1_16FlashAttnFwdSm90INS1_25CollectiveMainloopFwdSm90ILi2EN4cute5tupleIJNS5_1CILi1EEES8_S8_EEENS6_IJNS7_ILi128EEENS7_ILi160EEENS7_ILi192EEEEEELi192ENS_12float_e4m3_tEfNS_4arch4Sm90ELb0ELb0ELb0ELb0ELb1ELb0ELb0ELb1ELb1ELb1ELb0ELb0EEENS1_21CollectiveEpilogueFwdINS6_IJSA_SC_SB_EEES9_NS_10bfloat16_tESG_Li256ELb0ELb1ELb0ELb1EEENS1_29StaticPersistentTileSchedulerILb0EEEEEEEEEvNT_6ParamsE)
        /*004c*/ 	.short	0x0380
        /*004e*/ 	.short	0x0a00


	//----- nvinfo : EIATTR_SW_WAR
	.align		4
.L_398:
        /*0050*/ 	.byte	0x04, 0x36
        /*0052*/ 	.short	(.L_400 - .L_399)
.L_399:
        /*0054*/ 	.word	0x00000008
.L_400:


//--------------------- .nv.info._ZN7cutlass13device_kernelIN5flash11enable_sm90INS1_16FlashAttnFwdSm90INS1_25CollectiveMainloopFwdSm90ILi2EN4cute5tupleIJNS5_1CILi1EEES8_S8_EEENS6_IJNS7_ILi128EEENS7_ILi160EEENS7_ILi192EEEEEELi192ENS_12float_e4m3_tEfNS_4arch4Sm90ELb0ELb0ELb0ELb1ELb1ELb0ELb0ELb1ELb1ELb1ELb0ELb0EEENS1_21CollectiveEpilogueFwdINS6_IJSA_SC_SB_EEES9_NS_10bfloat16_tESG_Li256ELb1ELb1ELb0ELb1EEENS1_36VarlenDynamicPersistentTileSchedulerILi128ELi160ELi256ELi128ELb0ELb1ELb1ELb0ELb1ELb1EEEEEEEEEvNT_6ParamsE --------------------------
	.section	.nv.info._ZN7cutlass13device_kernelIN5flash11enable_sm90INS1_16FlashAttnFwdSm90INS1_25CollectiveMainloopFwdSm90ILi2EN4cute5tupleIJNS5_1CILi1EEES8_S8_EEENS6_IJNS7_ILi128EEENS7_ILi160EEENS7_ILi192EEEEEELi192ENS_12float_e4m3_tEfNS_4arch4Sm90ELb0ELb0ELb0ELb1ELb1ELb0ELb0ELb1ELb1ELb1ELb0ELb0EEENS1_21CollectiveEpilogueFwdINS6_IJSA_SC_SB_EEES9_NS_10bfloat16_tESG_Li256ELb1ELb1ELb0ELb1EEENS1_36VarlenDynamicPersistentTileSchedulerILi128ELi160ELi256ELi128ELb0ELb1ELb1ELb0ELb1ELb1EEEEEEEEEvNT_6ParamsE,"",@"SHT_CUDA_INFO"
	.sectionflags	@""
	.align	4


	//----- nvinfo : EIATTR_CUDA_API_VERSION
	.align		4
        /*0000*/ 	.byte	0x04, 0x37
        /*0002*/ 	.short	(.L_402 - .L_401)
.L_401:
        /*0004*/ 	.word	0x00000082


	//----- nvinfo : EIATTR_KPARAM_INFO
	.align		4
.L_402:
        /*0008*/ 	.byte	0x04, 0x17
        /*000a*/ 	.short	(.L_404 - .L_403)
.L_403:
        /*000c*/ 	.word	0x00000000
        /*0010*/ 	.short	0x0000
        /*0012*/ 	.short	0x0000
        /*0014*/ 	.byte	0x00, 0xf0, 0x01, 0x2a


	//----- nvinfo : EIATTR_SPARSE_MMA_MASK
	.align		4
.L_404:
        /*0018*/ 	.byte	0x03, 0x50
        /*001a*/ 	.short	0x0000


	//----- nvinfo : EIATTR_MAXREG_COUNT
	.align		4
        /*001c*/ 	.byte	0x03, 0x1b
        /*001e*/ 	.short	0x00a8


	//----- nvinfo : EIATTR_MERCURY_ISA_VERSION
	.align		4
        /*0020*/ 	.byte	0x03, 0x5f
        /*0022*/ 	.short	0x0101


	//----- nvinfo : EIATTR_VRC_CTA_INIT_COUNT
	.align		4
        /*0024*/ 	.byte	0x02, 0x4a
	.zero		1
	.zero		1


	//----- nvinfo : EIATTR_EXIT_INSTR_OFFSETS
	.align		4
        /*0028*/ 	.byte	0x04, 0x1c
        /*002a*/ 	.short	(.L_406 - .L_405)


	//   ....[0]....
.L_405:
        /*002c*/ 	.word	0x00000010


	//----- nvinfo : EIATTR_MAX_THREADS
	.align		4
.L_406:
        /*0030*/ 	.byte	0x04, 0x05
        /*0032*/ 	.short	(.L_408 - .L_407)
.L_407:
        /*0034*/ 	.word	0x00000180
        /*0038*/ 	.word	0x00000001
        /*003c*/ 	.word	0x00000001


	//----- nvinfo : EIATTR_CBANK_PARAM_SIZE
	.align		4
.L_408:
        /*0040*/ 	.byte	0x03, 0x19
        /*0042*/ 	.short	0x0a80


	//----- nvinfo : EIATTR_PARAM_CBANK
	.align		4
        /*0044*/ 	.byte	0x04, 0x0a
        /*0046*/ 	.short	(.L_410 - .L_409)
	.align		4
.L_409:
        /*0048*/ 	.word	index@(.nv.constant0._ZN7cutlass13device_kernelIN5flash11enable_sm90INS1_16FlashAttnFwdSm90INS1_25CollectiveMainloopFwdSm90ILi2EN4cute5tupleIJNS5_1CILi1EEES8_S8_EEENS6_IJNS7_ILi128EEENS7_ILi160EEENS7_ILi192EEEEEELi192ENS_12float_e4m3_tEfNS_4arch4Sm90ELb0ELb0ELb0ELb1ELb1ELb0ELb0ELb1ELb1ELb1ELb0ELb0EEENS1_21CollectiveEpilogueFwdINS6_IJSA_SC_SB_EEES9_NS_10bfloat16_tESG_Li256ELb1ELb1ELb0ELb1EEENS1_36VarlenDynamicPersistentTileSchedulerILi128ELi160ELi256ELi128ELb0ELb1ELb1ELb0ELb1ELb1EEEEEEEEEvNT_6ParamsE)
        /*004c*/ 	.short	0x0380
        /*004e*/ 	.short	0x0a80


	//----- nvinfo : EIATTR_SW_WAR
	.align		4
.L_410:
        /*0050*/ 	.byte	0x04, 0x36
        /*0052*/ 	.short	(.L_412 - .L_411)
.L_411:
        /*0054*/ 	.word	0x00000008
.L_412:


//--------------------- .nv.info._ZN7cutlass13device_kernelIN5flash11enable_sm90INS1_16FlashAttnFwdSm90INS1_25CollectiveMainloopFwdSm90ILi2EN4cute5tupleIJNS5_1CILi1EEES8_S8_EEENS6_IJNS7_ILi128EEENS7_ILi160EEENS7_ILi192EEEEEELi192ENS_12float_e4m3_tEfNS_4arch4Sm90ELb0ELb0ELb0ELb1ELb1ELb1ELb0ELb1ELb1ELb1ELb0ELb0EEENS1_21CollectiveEpilogueFwdINS6_IJSA_SC_SB_EEES9_NS_10bfloat16_tESG_Li256ELb1ELb1ELb0ELb1EEENS1_36VarlenDynamicPersistentTileSchedulerILi128ELi160ELi256ELi128ELb0ELb1ELb1ELb0ELb1ELb1EEEEEEEEEvNT_6ParamsE --------------------------
	.section	.nv.info._ZN7cutlass13device_kernelIN5flash11enable_sm90INS1_16FlashAttnFwdSm90INS1_25CollectiveMainloopFwdSm90ILi2EN4cute5tupleIJNS5_1CILi1EEES8_S8_EEENS6_IJNS7_ILi128EEENS7_ILi160EEENS7_ILi192EEEEEELi192ENS_12float_e4m3_tEfNS_4arch4Sm90ELb0ELb0ELb0ELb1ELb1ELb1ELb0ELb1ELb1ELb1ELb0ELb0EEENS1_21CollectiveEpilogueFwdINS6_IJSA_SC_SB_EEES9_NS_10bfloat16_tESG_Li256ELb1ELb1ELb0ELb1EEENS1_36VarlenDynamicPersistentTileSchedulerILi128ELi160ELi256ELi128ELb0ELb1ELb1ELb0ELb1ELb1EEEEEEEEEvNT_6ParamsE,"",@"SHT_CUDA_INFO"
	.sectionflags	@""
	.align	4


	//----- nvinfo : EIATTR_CUDA_API_VERSION
	.align		4
        /*0000*/ 	.byte	0x04, 0x37
        /*0002*/ 	.short	(.L_414 - .L_413)
.L_413:
        /*0004*/ 	.word	0x00000082


	//----- nvinfo : EIATTR_KPARAM_INFO
	.align		4
.L_414:
        /*0008*/ 	.byte	0x04, 0x17
        /*000a*/ 	.short	(.L_416 - .L_415)
.L_415:
        /*000c*/ 	.word	0x00000000
        /*0010*/ 	.short	0x0000
        /*0012*/ 	.short	0x0000
        /*0014*/ 	.byte	0x00, 0xf0, 0x01, 0x2a


	//----- nvinfo : EIATTR_SPARSE_MMA_MASK
	.align		4
.L_416:
        /*0018*/ 	.byte	0x03, 0x50
        /*001a*/ 	.short	0x0000


	//----- nvinfo : EIATTR_MAXREG_COUNT
	.align		4
        /*001c*/ 	.byte	0x03, 0x1b
        /*001e*/ 	.short	0x00a8


	//----- nvinfo : EIATTR_MERCURY_ISA_VERSION
	.align		4
        /*0020*/ 	.byte	0x03, 0x5f
        /*0022*/ 	.short	0x0101


	//----- nvinfo : EIATTR_VRC_CTA_INIT_COUNT
	.align		4
        /*0024*/ 	.byte	0x02, 0x4a
	.zero		1
	.zero		1


	//----- nvinfo : EIATTR_EXIT_INSTR_OFFSETS
	.align		4
        /*0028*/ 	.byte	0x04, 0x1c
        /*002a*/ 	.short	(.L_418 - .L_417)


	//   ....[0]....
.L_417:
        /*002c*/ 	.word	0x00000010


	//----- nvinfo : EIATTR_MAX_THREADS
	.align		4
.L_418:
        /*0030*/ 	.byte	0x04, 0x05
        /*0032*/ 	.short	(.L_420 - .L_419)
.L_419:
        /*0034*/ 	.word	0x00000180
        /*0038*/ 	.word	0x00000001
        /*003c*/ 	.word	0x00000001


	//----- nvinfo : EIATTR_CBANK_PARAM_SIZE
	.align		4
.L_420:
        /*0040*/ 	.byte	0x03, 0x19
        /*0042*/ 	.short	0x0a80


	//----- nvinfo : EIATTR_PARAM_CBANK
	.align		4
        /*0044*/ 	.byte	0x04, 0x0a
        /*0046*/ 	.short	(.L_422 - .L_421)
	.align		4
.L_421:
        /*0048*/ 	.word	index@(.nv.constant0._ZN7cutlass13device_kernelIN5flash11enable_sm90INS1_16FlashAttnFwdSm90INS1_25CollectiveMainloopFwdSm90ILi2EN4cute5tupleIJNS5_1CILi1EEES8_S8_EEENS6_IJNS7_ILi128EEENS7_ILi160EEENS7_ILi192EEEEEELi192ENS_12float_e4m3_tEfNS_4arch4Sm90ELb0ELb0ELb0ELb1ELb1ELb1ELb0ELb1ELb1ELb1ELb0ELb0EEENS1_21CollectiveEpilogueFwdINS6_IJSA_SC_SB_EEES9_NS_10bfloat16_tESG_Li256ELb1ELb1ELb0ELb1EEENS1_36VarlenDynamicPersistentTileSchedulerILi128ELi160ELi256ELi128ELb0ELb1ELb1ELb0ELb1ELb1EEEEEEEEEvNT_6ParamsE)
        /*004c*/ 	.short	0x0380
        /*004e*/ 	.short	0x0a80


	//----- nvinfo : EIATTR_SW_WAR
	.align		4
.L_422:
        /*0050*/ 	.byte	0x04, 0x36
        /*0052*/ 	.short	(.L_424 - .L_423)
.L_423:
        /*0054*/ 	.word	0x00000008
.L_424:


//--------------------- .nv.info._ZN7cutlass13device_kernelIN5flash11enable_sm90INS1_16FlashAttnFwdSm90INS1_25CollectiveMainloopFwdSm90ILi2EN4cute5tupleIJNS5_1CILi1EEES8_S8_EEENS6_IJNS7_ILi128EEESA_NS7_ILi192EEEEEELi192ENS_12float_e4m3_tEfNS_4arch4Sm90ELb0ELb1ELb0ELb0ELb1ELb0ELb0ELb1ELb1ELb1ELb0ELb0EEENS1_21CollectiveEpilogueFwdINS6_IJSA_SB_SA_EEES9_NS_10bfloat16_tESF_Li256ELb0ELb1ELb0ELb1EEENS1_30DynamicPersistentTileSchedulerILi256ELi128ELb0ELb1ELb1EEEEEEEEEvNT_6ParamsE --------------------------
	.section	.nv.info._ZN7cutlass13device_kernelIN5flash11enable_sm90INS1_16FlashAttnFwdSm90INS1_25CollectiveMainloopFwdSm90ILi2EN4cute5tupleIJNS5_1CILi1EEES8_S8_EEENS6_IJNS7_ILi128EEESA_NS7_ILi192EEEEEELi192ENS_12float_e4m3_tEfNS_4arch4Sm90ELb0ELb1ELb0ELb0ELb1ELb0ELb0ELb1ELb1ELb1ELb0ELb0EEENS1_21CollectiveEpilogueFwdINS6_IJSA_SB_SA_EEES9_NS_10bfloat16_tESF_Li256ELb0ELb1ELb0ELb1EEENS1_30DynamicPersistentTileSchedulerILi256ELi128ELb0ELb1ELb1EEEEEEEEEvNT_6ParamsE,"",@"SHT_CUDA_INFO"
	.sectionflags	@""
	.align	4


	//----- nvinfo : EIATTR_CUDA_API_VERSION
	.align		4
        /*0000*/ 	.byte	0x04, 0x37
        /*0002*/ 	.short	(.L_426 - .L_425)
.L_425:
        /*0004*/ 	.word	0x00000082


	//----- nvinfo : EIATTR_KPARAM_INFO
	.align		4
.L_426:
        /*0008*/ 	.byte	0x04, 0x17
        /*000a*/ 	.short	(.L_428 - .L_427)
.L_427:
        /*000c*/ 	.word	0x00000000
        /*0010*/ 	.short	0x0000
        /*0012*/ 	.short	0x0000
        /*0014*/ 	.byte	0x00, 0xf0, 0x01, 0x2a


	//----- nvinfo : EIATTR_SPARSE_MMA_MASK
	.align		4
.L_428:
        /*0018*/ 	.byte	0x03, 0x50
        /*001a*/ 	.short	0x0000


	//----- nvinfo : EIATTR_MAXREG_COUNT
	.align		4
        /*001c*/ 	.byte	0x03, 0x1b
        /*001e*/ 	.short	0x00a8


	//----- nvinfo : EIATTR_MERCURY_ISA_VERSION
	.align		4
        /*0020*/ 	.byte	0x03, 0x5f
        /*0022*/ 	.short	0x0101


	//----- nvinfo : EIATTR_VRC_CTA_INIT_COUNT
	.align		4
        /*0024*/ 	.byte	0x02, 0x4a
	.zero		1
	.zero		1


	//----- nvinfo : EIATTR_EXIT_INSTR_OFFSETS
	.align		4
        /*0028*/ 	.byte	0x04, 0x1c
        /*002a*/ 	.short	(.L_430 - .L_429)


	//   ....[0]....
.L_429:
        /*002c*/ 	.word	0x00000010


	//----- nvinfo : EIATTR_MAX_THREADS
	.align		4
.L_430:
        /*0030*/ 	.byte	0x04, 0x05
        /*0032*/ 	.short	(.L_432 - .L_431)
.L_431:
        /*0034*/ 	.word	0x00000180
        /*0038*/ 	.word	0x00000001
        /*003c*/ 	.word	0x00000001


	//----- nvinfo : EIATTR_CBANK_PARAM_SIZE
	.align		4
.L_432:
        /*0040*/ 	.byte	0x03, 0x19
        /*0042*/ 	.short	0x0a80


	//----- nvinfo : EIATTR_PARAM_CBANK
	.align		4
        /*0044*/ 	.byte	0x04, 0x0a
        /*0046*/ 	.short	(.L_434 - .L_433)
	.align		4
.L_433:
        /*0048*/ 	.word	index@(.nv.constant0._ZN7cutlass13device_kernelIN5flash11enable_sm90INS1_16FlashAttnFwdSm90INS1_25CollectiveMainloopFwdSm90ILi2EN4cute5tupleIJNS5_1CILi1EEES8_S8_EEENS6_IJNS7_ILi128EEESA_NS7_ILi192EEEEEELi192ENS_12float_e4m3_tEfNS_4arch4Sm90ELb0ELb1ELb0ELb0ELb1ELb0ELb0ELb1ELb1ELb1ELb0ELb0EEENS1_21CollectiveEpilogueFwdINS6_IJSA_SB_SA_EEES9_NS_10bfloat16_tESF_Li256ELb0ELb1ELb0ELb1EEENS1_30DynamicPersistentTileSchedulerILi256ELi128ELb0ELb1ELb1EEEEEEEEEvNT_6ParamsE)
        /*004c*/ 	.short	0x0380
        /*004e*/ 	.short	0x0a80


	//----- nvinfo : EIATTR_SW_WAR
	.align		4
.L_434:
        /*0050*/ 	.byte	0x04, 0x36
        /*0052*/ 	.short	(.L_436 - .L_435)
.L_435:
        /*0054*/ 	.word	0x00000008
.L_436:


//--------------------- .nv.info._ZN7cutlass13device_kernelIN5flash11enable_sm90INS1_16FlashAttnFwdSm90INS1_25CollectiveMainloopFwdSm90ILi2EN4cute5tupleIJNS5_1CILi1EEES8_S8_EEENS6_IJNS7_ILi128EEESA_NS7_ILi192EEEEEELi192ENS_12float_e4m3_tEfNS_4arch4Sm90ELb0ELb1ELb0ELb1ELb1ELb0ELb0ELb1ELb1ELb1ELb0ELb0EEENS1_21CollectiveEpilogueFwdINS6_IJSA_SB_SA_EEES9_NS_10bfloat16_tESF_Li256ELb1ELb1ELb0ELb1EEENS1_36VarlenDynamicPersistentTileSchedulerILi128ELi128ELi256ELi128ELb0ELb1ELb1ELb1ELb0ELb1EEEEEEEEEvNT_6ParamsE --------------------------
	.section	.nv.info._ZN7cutlass13device_kernelIN5flash11enable_sm90INS1_16FlashAttnFwdSm90INS1_25CollectiveMainloopFwdSm90ILi2EN4cute5tupleIJNS5_1CILi1EEES8_S8_EEENS6_IJNS7_ILi128EEESA_NS7_ILi192EEEEEELi192ENS_12float_e4m3_tEfNS_4arch4Sm90ELb0ELb1ELb0ELb1ELb1ELb0ELb0ELb1ELb1ELb1ELb0ELb0EEENS1_21CollectiveEpilogueFwdINS6_IJSA_SB_SA_EEES9_NS_10bfloat16_tESF_Li256ELb1ELb1ELb0ELb1EEENS1_36VarlenDynamicPersistentTileSchedulerILi128ELi128ELi256ELi128ELb0ELb1ELb1ELb1ELb0ELb1EEEEEEEEEvNT_6ParamsE,"",@"SHT_CUDA_INFO"
	.sectionflags	@""
	.align	4


	//----- nvinfo : EIATTR_CUDA_API_VERSION
	.align		4
        /*0000*/ 	.byte	0x04, 0x37
        /*0002*/ 	.short	(.L_438 - .L_437)
.L_437:
        /*0004*/ 	.word	0x00000082


	//----- nvinfo : EIATTR_KPARAM_INFO
	.align		4
.L_438:
        /*0008*/ 	.byte	0x04, 0x17
        /*000a*/ 	.short	(.L_440 - .L_439)
.L_439:
        /*000c*/ 	.word	0x00000000
        /*0010*/ 	.short	0x0000
        /*0012*/ 	.short	0x0000
        /*0014*/ 	.byte	0x00, 0xf0, 0x01, 0x2a


	//----- nvinfo : EIATTR_SPARSE_MMA_MASK
	.align		4
.L_440:
        /*0018*/ 	.byte	0x03, 0x50
        /*001a*/ 	.short	0x0000


	//----- nvinfo : EIATTR_MAXREG_COUNT
	.align		4
        /*001c*/ 	.byte	0x03, 0x1b
        /*001e*/ 	.short	0x00a8


	//----- nvinfo : EIATTR_MERCURY_ISA_VERSION
	.align		4
        /*0020*/ 	.byte	0x03, 0x5f
        /*0022*/ 	.short	0x0101


	//----- nvinfo : EIATTR_VRC_CTA_INIT_COUNT
	.align		4
        /*0024*/ 	.byte	0x02, 0x4a
	.zero		1
	.zero		1


	//----- nvinfo : EIATTR_EXIT_INSTR_OFFSETS
	.align		4
        /*0028*/ 	.byte	0x04, 0x1c
        /*002a*/ 	.short	(.L_442 - .L_441)


	//   ....[0]....
.L_441:
        /*002c*/ 	.word	0x00000010


	//----- nvinfo : EIATTR_MAX_THREADS
	.align		4
.L_442:
        /*0030*/ 	.byte	0x04, 0x05
        /*0032*/ 	.short	(.L_444 - .L_443)
.L_443:
        /*0034*/ 	.word	0x00000180
        /*0038*/ 	.word	0x00000001
        /*003c*/ 	.word	0x00000001


	//----- nvinfo : EIATTR_CBANK_PARAM_SIZE
	.align		4
.L_444:
        /*0040*/ 	.byte	0x03, 0x19
        /*0042*/ 	.short	0x0a80


	//----- nvinfo : EIATTR_PARAM_CBANK
	.align		4
        /*0044*/ 	.byte	0x04, 0x0a
        /*0046*/ 	.short	(.L_446 - .L_445)
	.align		4
.L_445:
        /*0048*/ 	.word	index@(.nv.constant0._ZN7cutlass13device_kernelIN5flash11enable_sm90INS1_16FlashAttnFwdSm90INS1_25CollectiveMainloopFwdSm90ILi2EN4cute5tupleIJNS5_1CILi1EEES8_S8_EEENS6_IJNS7_ILi128EEESA_NS7_ILi192EEEEEELi192ENS_12float_e4m3_tEfNS_4arch4Sm90ELb0ELb1ELb0ELb1ELb1ELb0ELb0ELb1ELb1ELb1ELb0ELb0EEENS1_21CollectiveEpilogueFwdINS6_IJSA_SB_SA_EEES9_NS_10bfloat16_tESF_Li256ELb1ELb1ELb0ELb1EEENS1_36VarlenDynamicPersistentTileSchedulerILi128ELi128ELi256ELi128ELb0ELb1ELb1ELb1ELb0ELb1EEEEEEEEEvNT_6ParamsE)
        /*004c*/ 	.short	0x0380
        /*004e*/ 	.short	0x0a80


	//----- nvinfo : EIATTR_SW_WAR
	.align		4
.L_446:
        /*0050*/ 	.byte	0x04, 0x36
        /*0052*/ 	.short	(.L_448 - .L_447)
.L_447:
        /*0054*/ 	.word	0x00000008
.L_448:


//--------------------- .nv.info._ZN7cutlass13device_kernelIN5flash11enable_sm90INS1_16FlashAttnFwdSm90INS1_25CollectiveMainloopFwdSm90ILi2EN4cute5tupleIJNS5_1CILi1EEES8_S8_EEENS6_IJNS7_ILi128EEESA_NS7_ILi192EEEEEELi192ENS_12float_e4m3_tEfNS_4arch4Sm90ELb0ELb1ELb0ELb1ELb1ELb1ELb0ELb1ELb1ELb1ELb0ELb0EEENS1_21CollectiveEpilogueFwdINS6_IJSA_SB_SA_EEES9_NS_10bfloat16_tESF_Li256ELb1ELb1ELb0ELb1EEENS1_36VarlenDynamicPersistentTileSchedulerILi128ELi128ELi256ELi128ELb0ELb1ELb1ELb1ELb0ELb1EEEEEEEEEvNT_6ParamsE --------------------------
	.section	.nv.info._ZN7cutlass13device_kernelIN5flash11enable_sm90INS1_16FlashAttnFwdSm90INS1_25CollectiveMainloopFwdSm90ILi2EN4cute5tupleIJNS5_1CILi1EEES8_S8_EEENS6_IJNS7_ILi128EEESA_NS7_ILi192EEEEEELi192ENS_12float_e4m3_tEfNS_4arch4Sm90ELb0ELb1ELb0ELb1ELb1ELb1ELb0ELb1ELb1ELb1ELb0ELb0EEENS1_21CollectiveEpilogueFwdINS6_IJSA_SB_SA_EEES9_NS_10bfloat16_tESF_Li256ELb1ELb1ELb0ELb1EEENS1_36VarlenDynamicPersistentTileSchedulerILi128ELi128ELi256ELi128ELb0ELb1ELb1ELb1ELb0ELb1EEEEEEEEEvNT_6ParamsE,"",@"SHT_CUDA_INFO"
	.sectionflags	@""
	.align	4


	//----- nvinfo : EIATTR_CUDA_API_VERSION
	.align		4
        /*0000*/ 	.byte	0x04, 0x37
        /*0002*/ 	.short	(.L_450 - .L_449)
.L_449:
        /*0004*/ 	.word	0x00000082


	//----- nvinfo : EIATTR_KPARAM_INFO
	.align		4
.L_450:
        /*0008*/ 	.byte	0x04, 0x17
        /*000a*/ 	.short	(.L_452 - .L_451)
.L_451:
        /*000c*/ 	.word	0x00000000
        /*0010*/ 	.short	0x0000
        /*0012*/ 	.short	0x0000
        /*0014*/ 	.byte	0x00, 0xf0, 0x01, 0x2a


	//----- nvinfo : EIATTR_SPARSE_MMA_MASK
	.align		4
.L_452:
        /*0018*/ 	.byte	0x03, 0x50
        /*001a*/ 	.short	0x0000


	//----- nvinfo : EIATTR_MAXREG_COUNT
	.align		4
        /*001c*/ 	.byte	0x03, 0x1b
        /*001e*/ 	.short	0x00a8


	//----- nvinfo : EIATTR_MERCURY_ISA_VERSION
	.align		4
        /*0020*/ 	.byte	0x03, 0x5f
        /*0022*/ 	.short	0x0101


	//----- nvinfo : EIATTR_VRC_CTA_INIT_COUNT
	.align		4
        /*0024*/ 	.byte	0x02, 0x4a
	.zero		1
	.zero		1


	//----- nvinfo : EIATTR_EXIT_INSTR_OFFSETS
	.align		4
        /*0028*/ 	.byte	0x04, 0x1c
        /*002a*/ 	.short	(.L_454 - .L_453)


	//   ....[0]....
.L_453:
        /*002c*/ 	.word	0x00000010


	//----- nvinfo : EIATTR_MAX_THREADS
	.align		4
.L_454:
        /*0030*/ 	.byte	0x04, 0x05
        /*0032*/ 	.short	(.L_456 - .L_455)
.L_455:
        /*0034*/ 	.word	0x00000180
        /*0038*/ 	.word	0x00000001
        /*003c*/ 	.word	0x00000001


	//----- nvinfo : EIATTR_CBANK_PARAM_SIZE
	.align		4
.L_456:
        /*0040*/ 	.byte	0x03, 0x19
        /*0042*/ 	.short	0x0a80


	//----- nvinfo : EIATTR_PARAM_CBANK
	.align		4
        /*0044*/ 	.byte	0x04, 0x0a
        /*0046*/ 	.short	(.L_458 - .L_457)
	.align		4
.L_457:
        /*0048*/ 	.word	index@(.nv.constant0._ZN7cutlass13device_kernelIN5flash11enable_sm90INS1_16FlashAttnFwdSm90INS1_25CollectiveMainloopFwdSm90ILi2EN4cute5tupleIJNS5_1CILi1EEES8_S8_EEENS6_IJNS7_ILi128EEESA_NS7_ILi192EEEEEELi192ENS_12float_e4m3_tEfNS_4arch4Sm90ELb0ELb1ELb0ELb1ELb1ELb1ELb0ELb1ELb1ELb1ELb0ELb0EEENS1_21CollectiveEpilogueFwdINS6_IJSA_SB_SA_EEES9_NS_10bfloat16_tESF_Li256ELb1ELb1ELb0ELb1EEENS1_36VarlenDynamicPersistentTileSchedulerILi128ELi128ELi256ELi128ELb0ELb1ELb1ELb1ELb0ELb1EEEEEEEEEvNT_6ParamsE)
        /*004c*/ 	.short	0x0380
        /*004e*/ 	.short	0x0a80


	//----- nvinfo : EIATTR_SW_WAR
	.align		4
.L_458:
        /*0050*/ 	.byte	0x04, 0x36
        /*0052*/ 	.short	(.L_460 - .L_459)
.L_459:
        /*0054*/ 	.word	0x00000008
.L_460:


//--------------------- .nv.info._ZN7cutlass13device_kernelIN5flash11enable_sm90INS1_16FlashAttnFwdSm90INS1_25CollectiveMainloopFwdSm90ILi2EN4cute5tupleIJNS5_1CILi1EEES8_S8_EEENS6_IJNS7_ILi128EEENS7_ILi160EEENS7_ILi192EEEEEELi192ENS_12float_e4m3_tEfNS_4arch4Sm90ELb1ELb0ELb0ELb0ELb1ELb0ELb0ELb1ELb1ELb1ELb0ELb0EEENS1_21CollectiveEpilogueFwdINS6_IJSA_SC_SB_EEES9_NS_10bfloat16_tESG_Li256ELb0ELb1ELb0ELb1EEENS1_30DynamicPersistentTileSchedulerILi256ELi128ELb0ELb1ELb1EEEEEEEEEvNT_6ParamsE --------------------------
	.section	.nv.info._ZN7cutlass13device_kernelIN5flash11enable_sm90INS1_16FlashAttnFwdSm90INS1_25CollectiveMainloopFwdSm90ILi2EN4cute5tupleIJNS5_1CILi1EEES8_S8_EEENS6_IJNS7_ILi128EEENS7_ILi160EEENS7_ILi192EEEEEELi192ENS_12float_e4m3_tEfNS_4arch4Sm90ELb1ELb0ELb0ELb0ELb1ELb0ELb0ELb1ELb1ELb1ELb0ELb0EEENS1_21CollectiveEpilogueFwdINS6_IJSA_SC_SB_EEES9_NS_10bfloat16_tESG_Li256ELb0ELb1ELb0ELb1EEENS1_30DynamicPersistentTileSchedulerILi256ELi128ELb0ELb1ELb1EEEEEEEEEvNT_6ParamsE,"",@"SHT_CUDA_INFO"
	.sectionflags	@""
	.align	4


	//----- nvinfo : EIATTR_CUDA_API_VERSION
	.align		4
        /*0000*/ 	.byte	0x04, 0x37
        /*0002*/ 	.short	(.L_462 - .L_461)
.L_461:
        /*0004*/ 	.word	0x00000082


	//----- nvinfo : EIATTR_KPARAM_INFO
	.align		4
.L_462:
        /*0008*/ 	.byte	0x04, 0x17
        /*000a*/ 	.short	(.L_464 - .L_463)
.L_463:
        /*000c*/ 	.word	0x00000000
        /*0010*/ 	.short	0x0000
        /*0012*/ 	.short	0x0000
        /*0014*/ 	.byte	0x00, 0xf0, 0x01, 0x2a


	//----- nvinfo : EIATTR_SPARSE_MMA_MASK
	.align		4
.L_464:
        /*0018*/ 	.byte	0x03, 0x50
        /*001a*/ 	.short	0x0000


	//----- nvinfo : EIATTR_MAXREG_COUNT
	.align		4
        /*001c*/ 	.byte	0x03, 0x1b
        /*001e*/ 	.short	0x00a8


	//----- nvinfo : EIATTR_MERCURY_ISA_VERSION
	.align		4
        /*0020*/ 	.byte	0x03, 0x5f
        /*0022*/ 	.short	0x0101


	//----- nvinfo : EIATTR_VRC_CTA_INIT_COUNT
	.align		4
        /*0024*/ 	.byte	0x02, 0x4a
	.zero		1
	.zero		1


	//----- nvinfo : EIATTR_EXIT_INSTR_OFFSETS
	.align		4
        /*0028*/ 	.byte	0x04, 0x1c
        /*002a*/ 	.short	(.L_466 - .L_465)


	//   ....[0]....
.L_465:
        /*002c*/ 	.word	0x00000010


	//----- nvinfo : EIATTR_MAX_THREADS
	.align		4
.L_466:
        /*0030*/ 	.byte	0x04, 0x05
        /*0032*/ 	.short	(.L_468 - .L_467)
.L_467:
        /*0034*/ 	.word	0x00000180
        /*0038*/ 	.word	0x00000001
        /*003c*/ 	.word	0x00000001


	//----- nvinfo : EIATTR_CBANK_PARAM_SIZE
	.align		4
.L_468:
        /*0040*/ 	.byte	0x03, 0x19
        /*0042*/ 	.short	0x0a80


	//----- nvinfo : EIATTR_PARAM_CBANK
	.align		4
        /*0044*/ 	.byte	0x04, 0x0a
        /*0046*/ 	.short	(.L_470 - .L_469)
	.align		4
.L_469:
        /*0048*/ 	.word	index@(.nv.constant0._ZN7cutlass13device_kernelIN5flash11enable_sm90INS1_16FlashAttnFwdSm90INS1_25CollectiveMainloopFwdSm90ILi2EN4cute5tupleIJNS5_1CILi1EEES8_S8_EEENS6_IJNS7_ILi128EEENS7_ILi160EEENS7_ILi192EEEEEELi192ENS_12float_e4m3_tEfNS_4arch4Sm90ELb1ELb0ELb0ELb0ELb1ELb0ELb0ELb1ELb1ELb1ELb0ELb0EEENS1_21CollectiveEpilogueFwdINS6_IJSA_SC_SB_EEES9_NS_10bfloat16_tESG_Li256ELb0ELb1ELb0ELb1EEENS1_30DynamicPersistentTileSchedulerILi256ELi128ELb0ELb1ELb1EEEEEEEEEvNT_6ParamsE)
        /*004c*/ 	.short	0x0380
        /*004e*/ 	.short	0x0a80


	//----- nvinfo : EIATTR_SW_WAR
	.align		4
.L_470:
        /*0050*/ 	.byte	0x04, 0x36
        /*0052*/ 	.short	(.L_472 - .L_471)
.L_471:
        /*0054*/ 	.word	0x00000008
.L_472:


//--------------------- .nv.info._ZN7cutlass13device_kernelIN5flash11enable_sm90INS1_16FlashAttnFwdSm90INS1_25CollectiveMainloopFwdSm90ILi2EN4cute5tupleIJNS5_1CILi1EEES8_S8_EEENS6_IJNS7_ILi128EEENS7_ILi160EEENS7_ILi192EEEEEELi192ENS_12float_e4m3_tEfNS_4arch4Sm90ELb1ELb0ELb0ELb1ELb1ELb0ELb0ELb1ELb1ELb1ELb0ELb0EEENS1_21CollectiveEpilogueFwdINS6_IJSA_SC_SB_EEES9_NS_10bfloat16_tESG_Li256ELb1ELb1ELb0ELb1EEENS1_36VarlenDynamicPersistentTileSchedulerILi128ELi160ELi256ELi128ELb0ELb1ELb1ELb1ELb1ELb1EEEEEEEEEvNT_6ParamsE --------------------------
	.section	.nv.info._ZN7cutlass13device_kernelIN5flash11enable_sm90INS1_16FlashAttnFwdSm90INS1_25CollectiveMainloopFwdSm90ILi2EN4cute5tupleIJNS5_1CILi1EEES8_S8_EEENS6_IJNS7_ILi128EEENS7_ILi160EEENS7_ILi192EEEEEELi192ENS_12float_e4m3_tEfNS_4arch4Sm90ELb1ELb0ELb0ELb1ELb1ELb0ELb0ELb1ELb1ELb1ELb0ELb0EEENS1_21CollectiveEpilogueFwdINS6_IJSA_SC_SB_EEES9_NS_10bfloat16_tESG_Li256ELb1ELb1ELb0ELb1EEENS1_36VarlenDynamicPersistentTileSchedulerILi128ELi160ELi256ELi128ELb0ELb1ELb1ELb1ELb1ELb1EEEEEEEEEvNT_6ParamsE,"",@"SHT_CUDA_INFO"
	.sectionflags	@""
	.align	4


	//----- nvinfo : EIATTR_CUDA_API_VERSION
	.align		4
        /*0000*/ 	.byte	0x04, 0x37
        /*0002*/ 	.short	(.L_474 - .L_473)
.L_473:
        /*0004*/ 	.word	0x00000082


	//----- nvinfo : EIATTR_KPARAM_INFO
	.align		4
.L_474:
        /*0008*/ 	.byte	0x04, 0x17
        /*000a*/ 	.short	(.L_476 - .L_475)
.L_475:
        /*000c*/ 	.word	0x00000000
        /*0010*/ 	.short	0x0000
        /*0012*/ 	.short	0x0000
        /*0014*/ 	.byte	0x00, 0xf0, 0x01, 0x2a


	//----- nvinfo : EIATTR_SPARSE_MMA_MASK
	.align		4
.L_476:
        /*0018*/ 	.byte	0x03, 0x50
        /*001a*/ 	.short	0x0000


	//----- nvinfo : EIATTR_MAXREG_COUNT
	.align		4
        /*001c*/ 	.byte	0x03, 0x1b
        /*001e*/ 	.short	0x00a8


	//----- nvinfo : EIATTR_MERCURY_ISA_VERSION
	.align		4
        /*0020*/ 	.byte	0x03, 0x5f
        /*0022*/ 	.short	0x0101


	//----- nvinfo : EIATTR_VRC_CTA_INIT_COUNT
	.align		4
        /*0024*/ 	.byte	0x02, 0x4a
	.zero		1
	.zero		1


	//----- nvinfo : EIATTR_EXIT_INSTR_OFFSETS
	.align		4
        /*0028*/ 	.byte	0x04, 0x1c
        /*002a*/ 	.short	(.L_478 - .L_477)


	//   ....[0]....
.L_477:
        /*002c*/ 	.word	0x00000010


	//----- nvinfo : EIATTR_MAX_THREADS
	.align		4
.L_478:
        /*0030*/ 	.byte	0x04, 0x05
        /*0032*/ 	.short	(.L_480 - .L_479)
.L_479:
        /*0034*/ 	.word	0x00000180
        /*0038*/ 	.word	0x00000001
        /*003c*/ 	.word	0x00000001


	//----- nvinfo : EIATTR_CBANK_PARAM_SIZE
	.align		4
.L_480:
        /*0040*/ 	.byte	0x03, 0x19
        /*0042*/ 	.short	0x0a80


	//----- nvinfo : EIATTR_PARAM_CBANK
	.align		4
        /*0044*/ 	.byte	0x04, 0x0a
        /*0046*/ 	.short	(.L_482 - .L_481)
	.align		4
.L_481:
        /*0048*/ 	.word	index@(.nv.constant0._ZN7cutlass13device_kernelIN5flash11enable_sm90INS1_16FlashAttnFwdSm90INS1_25CollectiveMainloopFwdSm90ILi2EN4cute5tupleIJNS5_1CILi1EEES8_S8_EEENS6_IJNS7_ILi128EEENS7_ILi160EEENS7_ILi192EEEEEELi192ENS_12float_e4m3_tEfNS_4arch4Sm90ELb1ELb0ELb0ELb1ELb1ELb0ELb0ELb1ELb1ELb1ELb0ELb0EEENS1_21CollectiveEpilogueFwdINS6_IJSA_SC_SB_EEES9_NS_10bfloat16_tESG_Li256ELb1ELb1ELb0ELb1EEENS1_36VarlenDynamicPersistentTileSchedulerILi128ELi160ELi256ELi128ELb0ELb1ELb1ELb1ELb1ELb1EEEEEEEEEvNT_6ParamsE)
        /*004c*/ 	.short	0x0380
        /*004e*/ 	.short	0x0a80


	//----- nvinfo : EIATTR_SW_WAR
	.align		4
.L_482:
        /*0050*/ 	.byte	0x04, 0x36
        /*0052*/ 	.short	(.L_484 - .L_483)
.L_483:
        /*0054*/ 	.word	0x00000008
.L_484:


//--------------------- .nv.info._ZN7cutlass13device_kernelIN5flash11enable_sm90INS1_16FlashAttnFwdSm90INS1_25CollectiveMainloopFwdSm90ILi2EN4cute5tupleIJNS5_1CILi1EEES8_S8_EEENS6_IJNS7_ILi128EEENS7_ILi160EEENS7_ILi192EEEEEELi192ENS_12float_e4m3_tEfNS_4arch4Sm90ELb1ELb0ELb0ELb1ELb1ELb1ELb0ELb1ELb1ELb1ELb0ELb0EEENS1_21CollectiveEpilogueFwdINS6_IJSA_SC_SB_EEES9_NS_10bfloat16_tESG_Li256ELb1ELb1ELb0ELb1EEENS1_36VarlenDynamicPersistentTileSchedulerILi128ELi160ELi256ELi128ELb0ELb1ELb1ELb1ELb1ELb1EEEEEEEEEvNT_6ParamsE --------------------------
	.section	.nv.info._ZN7cutlass13device_kernelIN5flash11enable_sm90INS1_16FlashAttnFwdSm90INS1_25CollectiveMainloopFwdSm90ILi2EN4cute5tupleIJNS5_1CILi1EEES8_S8_EEENS6_IJNS7_ILi128EEENS7_ILi160EEENS7_ILi192EEEEEELi192ENS_12float_e4m3_tEfNS_4arch4Sm90ELb1ELb0ELb0ELb1ELb1ELb1ELb0ELb1ELb1ELb1ELb0ELb0EEENS1_21CollectiveEpilogueFwdINS6_IJSA_SC_SB_EEES9_NS_10bfloat16_tESG_Li256ELb1ELb1ELb0ELb1EEENS1_36VarlenDynamicPersistentTileSchedulerILi128ELi160ELi256ELi128ELb0ELb1ELb1ELb1ELb1ELb1EEEEEEEEEvNT_6ParamsE,"",@"SHT_CUDA_INFO"
	.sectionflags	@""
	.align	4


	//----- nvinfo : EIATTR_CUDA_API_VERSION
	.align		4
        /*0000*/ 	.byte	0x04, 0x37
        /*0002*/ 	.short	(.L_486 - .L_485)
.L_485:
        /*0004*/ 	.word	0x00000082


	//----- nvinfo : EIATTR_KPARAM_INFO
	.align		4
.L_486:
        /*0008*/ 	.byte	0x04, 0x17
        /*000a*/ 	.short	(.L_488 - .L_487)
.L_487:
        /*000c*/ 	.word	0x00000000
        /*0010*/ 	.short	0x0000
        /*0012*/ 	.short	0x0000
        /*0014*/ 	.byte	0x00, 0xf0, 0x01, 0x2a


	//----- nvinfo : EIATTR_SPARSE_MMA_MASK
	.align		4
.L_488:
        /*0018*/ 	.byte	0x03, 0x50
        /*001a*/ 	.short	0x0000


	//----- nvinfo : EIATTR_MAXREG_COUNT
	.align		4
        /*001c*/ 	.byte	0x03, 0x1b
        /*001e*/ 	.short	0x00a8


	//----- nvinfo : EIATTR_MERCURY_ISA_VERSION
	.align		4
        /*0020*/ 	.byte	0x03, 0x5f
        /*0022*/ 	.short	0x0101


	//----- nvinfo : EIATTR_VRC_CTA_INIT_COUNT
	.align		4
        /*0024*/ 	.byte	0x02, 0x4a
	.zero		1
	.zero		1


	//----- nvinfo : EIATTR_EXIT_INSTR_OFFSETS
	.align		4
        /*0028*/ 	.byte	0x04, 0x1c
        /*002a*/ 	.short	(.L_490 - .L_489)


	//   ....[0]....
.L_489:
        /*002c*/ 	.word	0x00000010


	//----- nvinfo : EIATTR_MAX_THREADS
	.align		4
.L_490:
        /*0030*/ 	.byte	0x04, 0x05
        /*0032*/ 	.short	(.L_492 - .L_491)
.L_491:
        /*0034*/ 	.word	0x00000180
        /*0038*/ 	.word	0x00000001
        /*003c*/ 	.word	0x00000001


	//----- nvinfo : EIATTR_CBANK_PARAM_SIZE
	.align		4
.L_492:
        /*0040*/ 	.byte	0x03, 0x19
        /*0042*/ 	.short	0x0a80


	//----- nvinfo : EIATTR_PARAM_CBANK
	.align		4
        /*0044*/ 	.byte	0x04, 0x0a
        /*0046*/ 	.short	(.L_494 - .L_493)
	.align		4
.L_493:
        /*0048*/ 	.word	index@(.nv.constant0._ZN7cutlass13device_kernelIN5flash11enable_sm90INS1_16FlashAttnFwdSm90INS1_25CollectiveMainloopFwdSm90ILi2EN4cute5tupleIJNS5_1CILi1EEES8_S8_EEENS6_IJNS7_ILi128EEENS7_ILi160EEENS7_ILi192EEEEEELi192ENS_12float_e4m3_tEfNS_4arch4Sm90ELb1ELb0ELb0ELb1ELb1ELb1ELb0ELb1ELb1ELb1ELb0ELb0EEENS1_21CollectiveEpilogueFwdINS6_IJSA_SC_SB_EEES9_NS_10bfloat16_tESG_Li256ELb1ELb1ELb0ELb1EEENS1_36VarlenDynamicPersistentTileSchedulerILi128ELi160ELi256ELi128ELb0ELb1ELb1ELb1ELb1ELb1EEEEEEEEEvNT_6ParamsE)
        /*004c*/ 	.short	0x0380
        /*004e*/ 	.short	0x0a80


	//----- nvinfo : EIATTR_SW_WAR
	.align		4
.L_494:
        /*0050*/ 	.byte	0x04, 0x36
        /*0052*/ 	.short	(.L_496 - .L_495)
.L_495:
        /*0054*/ 	.word	0x00000008
.L_496:


//--------------------- .nv.info._ZN7cutlass13device_kernelIN5flash11enable_sm90INS1_16FlashAttnFwdSm90INS1_25CollectiveMainloopFwdSm90ILi2EN4cute5tupleIJNS5_1CILi1EEES8_S8_EEENS6_IJNS7_ILi128EEENS7_ILi160EEESA_EEELi128ENS_12float_e4m3_tEfNS_4arch4Sm90ELb0ELb0ELb0ELb0ELb1ELb0ELb0ELb1ELb1ELb1ELb0ELb0EEENS1_21CollectiveEpilogueFwdINS6_IJSA_SA_SB_EEES9_NS_10bfloat16_tESF_Li256ELb0ELb1ELb0ELb1EEENS1_29StaticPersistentTileSchedulerILb0EEEEEEEEEvNT_6ParamsE --------------------------
	.section	.nv.info._ZN7cutlass13device_kernelIN5flash11enable_sm90INS1_16FlashAttnFwdSm90INS1_25CollectiveMainloopFwdSm90ILi2EN4cute5tupleIJNS5_1CILi1EEES8_S8_EEENS6_IJNS7_ILi128EEENS7_ILi160EEESA_EEELi128ENS_12float_e4m3_tEfNS_4arch4Sm90ELb0ELb0ELb0ELb0ELb1ELb0ELb0ELb1ELb1ELb1ELb0ELb0EEENS1_21CollectiveEpilogueFwdINS6_IJSA_SA_SB_EEES9_NS_10bfloat16_tESF_Li256ELb0ELb1ELb0ELb1EEENS1_29StaticPersistentTileSchedulerILb0EEEEEEEEEvNT_6ParamsE,"",@"SHT_CUDA_INFO"
	.sectionflags	@""
	.align	4


	//----- nvinfo : EIATTR_CUDA_API_VERSION
	.align		4
        /*0000*/ 	.byte	0x04, 0x37
        /*0002*/ 	.short	(.L_498 - .L_497)
.L_497:
        /*0004*/ 	.word	0x00000082


	//----- nvinfo : EIATTR_KPARAM_INFO
	.align		4
.L_498:
        /*0008*/ 	.byte	0x04, 0x17
        /*000a*/ 	.short	(.L_500 - .L_499)
.L_499:
        /*000c*/ 	.word	0x00000000
        /*0010*/ 	.short	0x0000
        /*0012*/ 	.short	0x0000
        /*0014*/ 	.byte	0x00, 0xf0, 0x01, 0x28


	//----- nvinfo : EIATTR_SPARSE_MMA_MASK
	.align		4
.L_500:
        /*0018*/ 	.byte	0x03, 0x50
        /*001a*/ 	.short	0x0000


	//----- nvinfo : EIATTR_MAXREG_COUNT
	.align		4
        /*001c*/ 	.byte	0x03, 0x1b
        /*001e*/ 	.short	0x00a8


	//----- nvinfo : EIATTR_MERCURY_ISA_VERSION
	.align		4
        /*0020*/ 	.byte	0x03, 0x5f
        /*0022*/ 	.short	0x0101


	//----- nvinfo : EIATTR_VRC_CTA_INIT_COUNT
	.align		4
        /*0024*/ 	.byte	0x02, 0x4a
	.zero		1
	.zero		1


	//----- nvinfo : EIATTR_EXIT_INSTR_OFFSETS
	.align		4
        /*0028*/ 	.byte	0x04, 0x1c
        /*002a*/ 	.short	(.L_502 - .L_501)


	//   ....[0]....
.L_501:
        /*002c*/ 	.word	0x00000010


	//----- nvinfo : EIATTR_MAX_THREADS
	.align		4
.L_502:
        /*0030*/ 	.byte	0x04, 0x05
        /*0032*/ 	.short	(.L_504 - .L_503)
.L_503:
        /*0034*/ 	.word	0x00000180
        /*0038*/ 	.word	0x00000001
        /*003c*/ 	.word	0x00000001


	//----- nvinfo : EIATTR_CBANK_PARAM_SIZE
	.align		4
.L_504:
        /*0040*/ 	.byte	0x03, 0x19
        /*0042*/ 	.short	0x0a00


	//----- nvinfo : EIATTR_PARAM_CBANK
	.align		4
        /*0044*/ 	.byte	0x04, 0x0a
        /*0046*/ 	.short	(.L_506 - .L_505)
	.align		4
.L_505:
        /*0048*/ 	.word	index@(.nv.constant0._ZN7cutlass13device_kernelIN5flash11enable_sm90INS1_16FlashAttnFwdSm90INS1_25CollectiveMainloopFwdSm90ILi2EN4cute5tupleIJNS5_1CILi1EEES8_S8_EEENS6_IJNS7_ILi128EEENS7_ILi160EEESA_EEELi128ENS_12float_e4m3_tEfNS_4arch4Sm90ELb0ELb0ELb0ELb0ELb1ELb0ELb0ELb1ELb1ELb1ELb0ELb0EEENS1_21CollectiveEpilogueFwdINS6_IJSA_SA_SB_EEES9_NS_10bfloat16_tESF_Li256ELb0ELb1ELb0ELb1EEENS1_29StaticPersistentTileSchedulerILb0EEEEEEEEEvNT_6ParamsE)
        /*004c*/ 	.short	0x0380
        /*004e*/ 	.short	0x0a00


	//----- nvinfo : EIATTR_SW_WAR
	.align		4
.L_506:
        /*0050*/ 	.byte	0x04, 0x36
        /*0052*/ 	.short	(.L_508 - .L_507)
.L_507:
        /*0054*/ 	.word	0x00000008
.L_508:


//--------------------- .nv.info._ZN7cutlass13device_kernelIN5flash11enable_sm90INS1_16FlashAttnFwdSm90INS1_25CollectiveMainloopFwdSm90ILi2EN4cute5tupleIJNS5_1CILi1EEES8_S8_EEENS6_IJNS7_ILi128EEENS7_ILi160EEESA_EEELi128ENS_12float_e4m3_tEfNS_4arch4Sm90ELb0ELb0ELb0ELb1ELb1ELb0ELb0ELb1ELb1ELb1ELb0ELb0EEENS1_21CollectiveEpilogueFwdINS6_IJSA_SA_SB_EEES9_NS_10bfloat16_tESF_Li256ELb1ELb1ELb0ELb1EEENS1_36VarlenDynamicPersistentTileSchedulerILi128ELi160ELi256ELi128ELb0ELb1ELb1ELb0ELb1ELb1EEEEEEEEEvNT_6ParamsE --------------------------
	.section	.nv.info._ZN7cutlass13device_kernelIN5flash11enable_sm90INS1_16FlashAttnFwdSm90INS1_25CollectiveMainloopFwdSm90ILi2EN4cute5tupleIJNS5_1CILi1EEES8_S8_EEENS6_IJNS7_ILi128EEENS7_ILi160EEESA_EEELi128ENS_12float_e4m3_tEfNS_4arch4Sm90ELb0ELb0ELb0ELb1ELb1ELb0ELb0ELb1ELb1ELb1ELb0ELb0EEENS1_21CollectiveEpilogueFwdINS6_IJSA_SA_SB_EEES9_NS_10bfloat16_tESF_Li256ELb1ELb1ELb0ELb1EEENS1_36VarlenDynamicPersistentTileSchedulerILi128ELi160ELi256ELi128ELb0ELb1ELb1ELb0ELb1ELb1EEEEEEEEEvNT_6ParamsE,"",@"SHT_CUDA_INFO"
	.sectionflags	@""
	.align	4


	//----- nvinfo : EIATTR_CUDA_API_VERSION
	.align		4
        /*0000*/ 	.byte	0x04, 0x37
        /*0002*/ 	.short	(.L_510 - .L_509)
.L_509:
        /*0004*/ 	.word	0x00000082


	//----- nvinfo : EIATTR_KPARAM_INFO
	.align		4
.L_510:
        /*0008*/ 	.byte	0x04, 0x17
        /*000a*/ 	.short	(.L_512 - .L_511)
.L_511:
        /*000c*/ 	.word	0x00000000
        /*0010*/ 	.short	0x0000
        /*0012*/ 	.short	0x0000
        /*0014*/ 	.byte	0x00, 0xf0, 0x01, 0x2a


	//----- nvinfo : EIATTR_SPARSE_MMA_MASK
	.align		4
.L_512:
        /*0018*/ 	.byte	0x03, 0x50
        /*001a*/ 	.short	0x0000


	//----- nvinfo : EIATTR_MAXREG_COUNT
	.align		4
        /*001c*/ 	.byte	0x03, 0x1b
        /*001e*/ 	.short	0x00a8


	//----- nvinfo : EIATTR_MERCURY_ISA_VERSION
	.align		4
        /*0020*/ 	.byte	0x03, 0x5f
        /*0022*/ 	.short	0x0101


	//----- nvinfo : EIATTR_VRC_CTA_INIT_COUNT
	.align		4
        /*0024*/ 	.byte	0x02, 0x4a
	.zero		1
	.zero		1


	//----- nvinfo : EIATTR_EXIT_INSTR_OFFSETS
	.align		4
        /*0028*/ 	.byte	0x04, 0x1c
        /*002a*/ 	.short	(.L_514 - .L_513)


	//   ....[0]....
.L_513:
        /*002c*/ 	.word	0x00000010


	//----- nvinfo : EIATTR_MAX_THREADS
	.align		4
.L_514:
        /*0030*/ 	.byte	0x04, 0x05
        /*0032*/ 	.short	(.L_516 - .L_515)
.L_515:
        /*0034*/ 	.word	0x00000180
        /*0038*/ 	.word	0x00000001
        /*003c*/ 	.word	0x00000001


	//----- nvinfo : EIATTR_CBANK_PARAM_SIZE
	.align		4
.L_516:
        /*0040*/ 	.byte	0x03, 0x19
        /*0042*/ 	.short	0x0a80


	//----- nvinfo : EIATTR_PARAM_CBANK
	.align		4
        /*0044*/ 	.byte	0x04, 0x0a
        /*0046*/ 	.short	(.L_518 - .L_517)
	.align		4
.L_517:
        /*0048*/ 	.word	index@(.nv.constant0._ZN7cutlass13device_kernelIN5flash11enable_sm90INS1_16FlashAttnFwdSm90INS1_25CollectiveMainloopFwdSm90ILi2EN4cute5tupleIJNS5_1CILi1EEES8_S8_EEENS6_IJNS7_ILi128EEENS7_ILi160EEESA_EEELi128ENS_12float_e4m3_tEfNS_4arch4Sm90ELb0ELb0ELb0ELb1ELb1ELb0ELb0ELb1ELb1ELb1ELb0ELb0EEENS1_21CollectiveEpilogueFwdINS6_IJSA_SA_SB_EEES9_NS_10bfloat16_tESF_Li256ELb1ELb1ELb0ELb1EEENS1_36VarlenDynamicPersistentTileSchedulerILi128ELi160ELi256ELi128ELb0ELb1ELb1ELb0ELb1ELb1EEEEEEEEEvNT_6ParamsE)
        /*004c*/ 	.short	0x0380
        /*004e*/ 	.short	0x0a80


	//----- nvinfo : EIATTR_SW_WAR
	.align		4
.L_518:
        /*0050*/ 	.byte	0x04, 0x36
        /*0052*/ 	.short	(.L_520 - .L_519)
.L_519:
        /*0054*/ 	.word	0x00000008
.L_520:


//--------------------- .nv.info._ZN7cutlass13device_kernelIN5flash11enable_sm90INS1_16FlashAttnFwdSm90INS1_25CollectiveMainloopFwdSm90ILi2EN4cute5tupleIJNS5_1CILi1EEES8_S8_EEENS6_IJNS7_ILi128EEENS7_ILi160EEESA_EEELi128ENS_12float_e4m3_tEfNS_4arch4Sm90ELb0ELb0ELb0ELb1ELb1ELb1ELb0ELb1ELb1ELb1ELb0ELb0EEENS1_21CollectiveEpilogueFwdINS6_IJSA_SA_SB_EEES9_NS_10bfloat16_tESF_Li256ELb1ELb1ELb0ELb1EEENS1_36VarlenDynamicPersistentTileSchedulerILi128ELi160ELi256ELi128ELb0ELb1ELb1ELb0ELb1ELb1EEEEEEEEEvNT_6ParamsE --------------------------
	.section	.nv.info._ZN7cutlass13device_kernelIN5flash11enable_sm90INS1_16FlashAttnFwdSm90INS1_25CollectiveMainloopFwdSm90ILi2EN4cute5tupleIJNS5_1CILi1EEES8_S8_EEENS6_IJNS7_ILi128EEENS7_ILi160EEESA_EEELi128ENS_12float_e4m3_tEfNS_4arch4Sm90ELb0ELb0ELb0ELb1ELb1ELb1ELb0ELb1ELb1ELb1ELb0ELb0EEENS1_21CollectiveEpilogueFwdINS6_IJSA_SA_SB_EEES9_NS_10bfloat16_tESF_Li256ELb1ELb1ELb0ELb1EEENS1_36VarlenDynamicPersistentTileSchedulerILi128ELi160ELi256ELi128ELb0ELb1ELb1ELb0ELb1ELb1EEEEEEEEEvNT_6ParamsE,"",@"SHT_CUDA_INFO"
	.sectionflags	@""
	.align	4


	//----- nvinfo : EIATTR_CUDA_API_VERSION
	.align		4
        /*0000*/ 	.byte	0x04, 0x37
        /*0002*/ 	.short	(.L_522 - .L_521)
.L_521:
        /*0004*/ 	.word	0x00000082


	//----- nvinfo : EIATTR_KPARAM_INFO
	.align		4
.L_522:
        /*0008*/ 	.byte	0x04, 0x17
        /*000a*/ 	.short	(.L_524 - .L_523)
.L_523:
        /*000c*/ 	.word	0x00000000
        /*0010*/ 	.short	0x0000
        /*0012*/ 	.short	0x0000
        /*0014*/ 	.byte	0x00, 0xf0, 0x01, 0x2a


	//----- nvinfo : EIATTR_SPARSE_MMA_MASK
	.align		4
.L_524:
        /*0018*/ 	.byte	0x03, 0x50
        /*001a*/ 	.short	0x0000


	//----- nvinfo : EIATTR_MAXREG_COUNT
	.align		4
        /*001c*/ 	.byte	0x03, 0x1b
        /*001e*/ 	.short	0x00a8


	//----- nvinfo : EIATTR_MERCURY_ISA_VERSION
	.align		4
        /*0020*/ 	.byte	0x03, 0x5f
        /*0022*/ 	.short	0x0101


	//----- nvinfo : EIATTR_VRC_CTA_INIT_COUNT
	.align		4
        /*0024*/ 	.byte	0x02, 0x4a
	.zero		1
	.zero		1


	//----- nvinfo : EIATTR_EXIT_INSTR_OFFSETS
	.align		4
        /*0028*/ 	.byte	0x04, 0x1c
        /*002a*/ 	.short	(.L_526 - .L_525)


	//   ....[0]....
.L_525:
        /*002c*/ 	.word	0x00000010


	//----- nvinfo : EIATTR_MAX_THREADS
	.align		4
.L_526:
        /*0030*/ 	.byte	0x04, 0x05
        /*0032*/ 	.short	(.L_528 - .L_527)
.L_527:
        /*0034*/ 	.word	0x00000180
        /*0038*/ 	.word	0x00000001
        /*003c*/ 	.word	0x00000001


	//----- nvinfo : EIATTR_CBANK_PARAM_SIZE
	.align		4
.L_528:
        /*0040*/ 	.byte	0x03, 0x19
        /*0042*/ 	.short	0x0a80


	//----- nvinfo : EIATTR_PARAM_CBANK
	.align		4
        /*0044*/ 	.byte	0x04, 0x0a
        /*0046*/ 	.short	(.L_530 - .L_529)
	.align		4
.L_529:
        /*0048*/ 	.word	index@(.nv.constant0._ZN7cutlass13device_kernelIN5flash11enable_sm90INS1_16FlashAttnFwdSm90INS1_25CollectiveMainloopFwdSm90ILi2EN4cute5tupleIJNS5_1CILi1EEES8_S8_EEENS6_IJNS7_ILi128EEENS7_ILi160EEESA_EEELi128ENS_12float_e4m3_tEfNS_4arch4Sm90ELb0ELb0ELb0ELb1ELb1ELb1ELb0ELb1ELb1ELb1ELb0ELb0EEENS1_21CollectiveEpilogueFwdINS6_IJSA_SA_SB_EEES9_NS_10bfloat16_tESF_Li256ELb1ELb1ELb0ELb1EEENS1_36VarlenDynamicPersistentTileSchedulerILi128ELi160ELi256ELi128ELb0ELb1ELb1ELb0ELb1ELb1EEEEEEEEEvNT_6ParamsE)
        /*004c*/ 	.short	0x0380
        /*004e*/ 	.short	0x0a80


	//----- nvinfo : EIATTR_SW_WAR
	.align		4
.L_530:
        /*0050*/ 	.byte	0x04, 0x36
        /*0052*/ 	.short	(.L_532 - .L_531)
.L_531:
        /*0054*/ 	.word	0x00000008
.L_532:


//--------------------- .nv.info._ZN7cutlass13device_kernelIN5flash11enable_sm90INS1_16FlashAttnFwdSm90INS1_25CollectiveMainloopFwdSm90ILi2EN4cute5tupleIJNS5_1CILi1EEES8_S8_EEENS6_IJNS7_ILi128EEENS7_ILi160EEESA_EEELi128ENS_12float_e4m3_tEfNS_4arch4Sm90ELb0ELb1ELb0ELb0ELb1ELb0ELb0ELb1ELb1ELb1ELb0ELb0EEENS1_21CollectiveEpilogueFwdINS6_IJSA_SA_SB_EEES9_NS_10bfloat16_tESF_Li256ELb0ELb1ELb0ELb1EEENS1_30DynamicPersistentTileSchedulerILi256ELi128ELb0ELb1ELb1EEEEEEEEEvNT_6ParamsE --------------------------
	.section	.nv.info._ZN7cutlass13device_kernelIN5flash11enable_sm90INS1_16FlashAttnFwdSm90INS1_25CollectiveMainloopFwdSm90ILi2EN4cute5tupleIJNS5_1CILi1EEES8_S8_EEENS6_IJNS7_ILi128EEENS7_ILi160EEESA_EEELi128ENS_12float_e4m3_tEfNS_4arch4Sm90ELb0ELb1ELb0ELb0ELb1ELb0ELb0ELb1ELb1ELb1ELb0ELb0EEENS1_21CollectiveEpilogueFwdINS6_IJSA_SA_SB_EEES9_NS_10bfloat16_tESF_Li256ELb0ELb1ELb0ELb1EEENS1_30DynamicPersistentTileSchedulerILi256ELi128ELb0ELb1ELb1EEEEEEEEEvNT_6ParamsE,"",@"SHT_CUDA_INFO"
	.sectionflags	@""
	.align	4


	//----- nvinfo : EIATTR_CUDA_API_VERSION
	.align		4
        /*0000*/ 	.byte	0x04, 0x37
        /*0002*/ 	.short	(.L_534 - .L_533)
.L_533:
        /*0004*/ 	.word	0x00000082


	//----- nvinfo : EIATTR_KPARAM_INFO
	.align		4
.L_534:
        /*0008*/ 	.byte	0x04, 0x17
        /*000a*/ 	.short	(.L_536 - .L_535)
.L_535:
        /*000c*/ 	.word	0x00000000
        /*0010*/ 	.short	0x0000
        /*0012*/ 	.short	0x0000
        /*0014*/ 	.byte	0x00, 0xf0, 0x01, 0x2a


	//----- nvinfo : EIATTR_SPARSE_MMA_MASK
	.align		4
.L_536:
        /*0018*/ 	.byte	0x03, 0x50
        /*001a*/ 	.short	0x0000


	//----- nvinfo : EIATTR_MAXREG_COUNT
	.align		4
        /*001c*/ 	.byte	0x03, 0x1b
        /*001e*/ 	.short	0x00a8


	//----- nvinfo : EIATTR_MERCURY_ISA_VERSION
	.align		4
        /*0020*/ 	.byte	0x03, 0x5f
        /*0022*/ 	.short	0x0101


	//----- nvinfo : EIATTR_VRC_CTA_INIT_COUNT
	.align		4
        /*0024*/ 	.byte	0x02, 0x4a
	.zero		1
	.zero		1


	//----- nvinfo : EIATTR_EXIT_INSTR_OFFSETS
	.align		4
        /*0028*/ 	.byte	0x04, 0x1c
        /*002a*/ 	.short	(.L_538 - .L_537)


	//   ....[0]....
.L_537:
        /*002c*/ 	.word	0x00000010


	//----- nvinfo : EIATTR_MAX_THREADS
	.align		4
.L_538:
        /*0030*/ 	.byte	0x04, 0x05
        /*0032*/ 	.short	(.L_540 - .L_539)
.L_539:
        /*0034*/ 	.word	0x00000180
        /*0038*/ 	.word	0x00000001
        /*003c*/ 	.word	0x00000001


	//----- nvinfo : EIATTR_CBANK_PARAM_SIZE
	.align		4
.L_540:
        /*0040*/ 	.byte	0x03, 0x19
        /*0042*/ 	.short	0x0a80


	//----- nvinfo : EIATTR_PARAM_CBANK
	.align		4
        /*0044*/ 	.byte	0x04, 0x0a
        /*0046*/ 	.short	(.L_542 - .L_541)
	.align		4
.L_541:
        /*0048*/ 	.word	index@(.nv.constant0._ZN7cutlass13device_kernelIN5flash11enable_sm90INS1_16FlashAttnFwdSm90INS1_25CollectiveMainloopFwdSm90ILi2EN4cute5tupleIJNS5_1CILi1EEES8_S8_EEENS6_IJNS7_ILi128EEENS7_ILi160EEESA_EEELi128ENS_12float_e4m3_tEfNS_4arch4Sm90ELb0ELb1ELb0ELb0ELb1ELb0ELb0ELb1ELb1ELb1ELb0ELb0EEENS1_21CollectiveEpilogueFwdINS6_IJSA_SA_SB_EEES9_NS_10bfloat16_tESF_Li256ELb0ELb1ELb0ELb1EEENS1_30DynamicPersistentTileSchedulerILi256ELi128ELb0ELb1ELb1EEEEEEEEEvNT_6ParamsE)
        /*004c*/ 	.short	0x0380
        /*004e*/ 	.short	0x0a80


	//----- nvinfo : EIATTR_SW_WAR
	.align		4
.L_542:
        /*0050*/ 	.byte	0x04, 0x36
        /*0052*/ 	.short	(.L_544 - .L_543)
.L_543:
        /*0054*/ 	.word	0x00000008
.L_544:


//--------------------- .nv.info._ZN7cutlass13device_kernelIN5flash11enable_sm90INS1_16FlashAttnFwdSm90INS1_25CollectiveMainloopFwdSm90ILi2EN4cute5tupleIJNS5_1CILi1EEES8_S8_EEENS6_IJNS7_ILi128EEENS7_ILi160EEESA_EEELi128ENS_12float_e4m3_tEfNS_4arch4Sm90ELb0ELb1ELb0ELb1ELb1ELb0ELb0ELb1ELb1ELb1ELb0ELb0EEENS1_21CollectiveEpilogueFwdINS6_IJSA_SA_SB_EEES9_NS_10bfloat16_tESF_Li256ELb1ELb1ELb0ELb1EEENS1_36VarlenDynamicPersistentTileSchedulerILi128ELi160ELi256ELi128ELb0ELb1ELb1ELb1ELb0ELb1EEEEEEEEEvNT_6ParamsE --------------------------
	.section	.nv.info._ZN7cutlass13device_kernelIN5flash11enable_sm90INS1_16FlashAttnFwdSm90INS1_25CollectiveMainloopFwdSm90ILi2EN4cute5tupleIJNS5_1CILi1EEES8_S8_EEENS6_IJNS7_ILi128EEENS7_ILi160EEESA_EEELi128ENS_12float_e4m3_tEfNS_4arch4Sm90ELb0ELb1ELb0ELb1ELb1ELb0ELb0ELb1ELb1ELb1ELb0ELb0EEENS1_21CollectiveEpilogueFwdINS6_IJSA_SA_SB_EEES9_NS_10bfloat16_tESF_Li256ELb1ELb1ELb0ELb1EEENS1_36VarlenDynamicPersistentTileSchedulerILi128ELi160ELi256ELi128ELb0ELb1ELb1ELb1ELb0ELb1EEEEEEEEEvNT_6ParamsE,"",@"SHT_CUDA_INFO"
	.sectionflags	@""
	.align	4


	//----- nvinfo : EIATTR_CUDA_API_VERSION
	.align		4
        /*0000*/ 	.byte	0x04, 0x37
        /*0002*/ 	.short	(.L_546 - .L_545)
.L_545:
        /*0004*/ 	.word	0x00000082


	//----- nvinfo : EIATTR_KPARAM_INFO
	.align		4
.L_546:
        /*0008*/ 	.byte	0x04, 0x17
        /*000a*/ 	.short	(.L_548 - .L_547)
.L_547:
        /*000c*/ 	.word	0x00000000
        /*0010*/ 	.short	0x0000
        /*0012*/ 	.short	0x0000
        /*0014*/ 	.byte	0x00, 0xf0, 0x01, 0x2a


	//----- nvinfo : EIATTR_SPARSE_MMA_MASK
	.align		4
.L_548:
        /*0018*/ 	.byte	0x03, 0x50
        /*001a*/ 	.short	0x0000


	//----- nvinfo : EIATTR_MAXREG_COUNT
	.align		4
        /*001c*/ 	.byte	0x03, 0x1b
        /*001e*/ 	.short	0x00a8


	//----- nvinfo : EIATTR_MERCURY_ISA_VERSION
	.align		4
        /*0020*/ 	.byte	0x03, 0x5f
        /*0022*/ 	.short	0x0101


	//----- nvinfo : EIATTR_VRC_CTA_INIT_COUNT
	.align		4
        /*0024*/ 	.byte	0x02, 0x4a
	.zero		1
	.zero		1


	//----- nvinfo : EIATTR_EXIT_INSTR_OFFSETS
	.align		4
        /*0028*/ 	.byte	0x04, 0x1c
        /*002a*/ 	.short	(.L_550 - .L_549)


	//   ....[0]....
.L_549:
        /*002c*/ 	.word	0x00000010


	//----- nvinfo : EIATTR_MAX_THREADS
	.align		4
.L_550:
        /*0030*/ 	.byte	0x04, 0x05
        /*0032*/ 	.short	(.L_552 - .L_551)
.L_551:
        /*0034*/ 	.word	0x00000180
        /*0038*/ 	.word	0x00000001
        /*003c*/ 	.word	0x00000001


	//----- nvinfo : EIATTR_CBANK_PARAM_SIZE
	.align		4
.L_552:
        /*0040*/ 	.byte	0x03, 0x19
        /*0042*/ 	.short	0x0a80


	//----- nvinfo : EIATTR_PARAM_CBANK
	.align		4
        /*0044*/ 	.byte	0x04, 0x0a
        /*0046*/ 	.short	(.L_554 - .L_553)
	.align		4
.L_553:
        /*0048*/ 	.word	index@(.nv.constant0._ZN7cutlass13device_kernelIN5flash11enable_sm90INS1_16FlashAttnFwdSm90INS1_25CollectiveMainloopFwdSm90ILi2EN4cute5tupleIJNS5_1CILi1EEES8_S8_EEENS6_IJNS7_ILi128EEENS7_ILi160EEESA_EEELi128ENS_12float_e4m3_tEfNS_4arch4Sm90ELb0ELb1ELb0ELb1ELb1ELb0ELb0ELb1ELb1ELb1ELb0ELb0EEENS1_21CollectiveEpilogueFwdINS6_IJSA_SA_SB_EEES9_NS_10bfloat16_tESF_Li256ELb1ELb1ELb0ELb1EEENS1_36VarlenDynamicPersistentTileSchedulerILi128ELi160ELi256ELi128ELb0ELb1ELb1ELb1ELb0ELb1EEEEEEEEEvNT_6ParamsE)
        /*004c*/ 	.short	0x0380
        /*004e*/ 	.short	0x0a80


	//----- nvinfo : EIATTR_SW_WAR
	.align		4
.L_554:
        /*0050*/ 	.byte	0x04, 0x36
        /*0052*/ 	.short	(.L_556 - .L_555)
.L_555:
        /*0054*/ 	.word	0x00000008
.L_556:


//--------------------- .nv.info._ZN7cutlass13device_kernelIN5flash11enable_sm90INS1_16FlashAttnFwdSm90INS1_25CollectiveMainloopFwdSm90ILi2EN4cute5tupleIJNS5_1CILi1EEES8_S8_EEENS6_IJNS7_ILi128EEENS7_ILi160EEESA_EEELi128ENS_12float_e4m3_tEfNS_4arch4Sm90ELb0ELb1ELb0ELb1ELb1ELb1ELb0ELb1ELb1ELb1ELb0ELb0EEENS1_21CollectiveEpilogueFwdINS6_IJSA_SA_SB_EEES9_NS_10bfloat16_tESF_Li256ELb1ELb1ELb0ELb1EEENS1_36VarlenDynamicPersistentTileSchedulerILi128ELi160ELi256ELi128ELb0ELb1ELb1ELb1ELb0ELb1EEEEEEEEEvNT_6ParamsE --------------------------
	.section	.nv.info._ZN7cutlass13device_kernelIN5flash11enable_sm90INS1_16FlashAttnFwdSm90INS1_25CollectiveMainloopFwdSm90ILi2EN4cute5tupleIJNS5_1CILi1EEES8_S8_EEENS6_IJNS7_ILi128EEENS7_ILi160EEESA_EEELi128ENS_12float_e4m3_tEfNS_4arch4Sm90ELb0ELb1ELb0ELb1ELb1ELb1ELb0ELb1ELb1ELb1ELb0ELb0EEENS1_21CollectiveEpilogueFwdINS6_IJSA_SA_SB_EEES9_NS_10bfloat16_tESF_Li256ELb1ELb1ELb0ELb1EEENS1_36VarlenDynamicPersistentTileSchedulerILi128ELi160ELi256ELi128ELb0ELb1ELb1ELb1ELb0ELb1EEEEEEEEEvNT_6ParamsE,"",@"SHT_CUDA_INFO"
	.sectionflags	@""
	.align	4


	//----- nvinfo : EIATTR_CUDA_API_VERSION
	.align		4
        /*0000*/ 	.byte	0x04, 0x37
        /*0002*/ 	.short	(.L_558 - .L_557)
.L_557:
        /*0004*/ 	.word	0x00000082


	//----- nvinfo : EIATTR_KPARAM_INFO
	.align		4
.L_558:
        /*0008*/ 	.byte	0x04, 0x17
        /*000a*/ 	.short	(.L_560 - .L_559)
.L_559:
        /*000c*/ 	.word	0x00000000
        /*0010*/ 	.short	0x0000
        /*0012*/ 	.short	0x0000
        /*0014*/ 	.byte	0x00, 0xf0, 0x01, 0x2a


	//----- nvinfo : EIATTR_SPARSE_MMA_MASK
	.align		4
.L_560:
        /*0018*/ 	.byte	0x03, 0x50
        /*001a*/ 	.short	0x0000


	//----- nvinfo : EIATTR_MAXREG_COUNT
	.align		4
        /*001c*/ 	.byte	0x03, 0x1b
        /*001e*/ 	.short	0x00a8


	//----- nvinfo : EIATTR_MERCURY_ISA_VERSION
	.align		4
        /*0020*/ 	.byte	0x03, 0x5f
        /*0022*/ 	.short	0x0101


	//----- nvinfo : EIATTR_VRC_CTA_INIT_COUNT
	.align		4
        /*0024*/ 	.byte	0x02, 0x4a
	.zero		1
	.zero		1


	//----- nvinfo : EIATTR_EXIT_INSTR_OFFSETS
	.align		4
        /*0028*/ 	.byte	0x04, 0x1c
        /*002a*/ 	.short	(.L_562 - .L_561)


	//   ....[0]....
.L_561:
        /*002c*/ 	.word	0x00000010


	//----- nvinfo : EIATTR_MAX_THREADS
	.align		4
.L_562:
        /*0030*/ 	.byte	0x04, 0x05
        /*0032*/ 	.short	(.L_564 - .L_563)
.L_563:
        /*0034*/ 	.word	0x00000180
        /*0038*/ 	.word	0x00000001
        /*003c*/ 	.word	0x00000001


	//----- nvinfo : EIATTR_CBANK_PARAM_SIZE
	.align		4
.L_564:
        /*0040*/ 	.byte	0x03, 0x19
        /*0042*/ 	.short	0x0a80


	//----- nvinfo : EIATTR_PARAM_CBANK
	.align		4
        /*0044*/ 	.byte	0x04, 0x0a
        /*0046*/ 	.short	(.L_566 - .L_565)
	.align		4
.L_565:
        /*0048*/ 	.word	index@(.nv.constant0._ZN7cutlass13device_kernelIN5flash11enable_sm90INS1_16FlashAttnFwdSm90INS1_25CollectiveMainloopFwdSm90ILi2EN4cute5tupleIJNS5_1CILi1EEES8_S8_EEENS6_IJNS7_ILi128EEENS7_ILi160EEESA_EEELi128ENS_12float_e4m3_tEfNS_4arch4Sm90ELb0ELb1ELb0ELb1ELb1ELb1ELb0ELb1ELb1ELb1ELb0ELb0EEENS1_21CollectiveEpilogueFwdINS6_IJSA_SA_SB_EEES9_NS_10bfloat16_tESF_Li256ELb1ELb1ELb0ELb1EEENS1_36VarlenDynamicPersistentTileSchedulerILi128ELi160ELi256ELi128ELb0ELb1ELb1ELb1ELb0ELb1EEEEEEEEEvNT_6ParamsE)
        /*004c*/ 	.short	0x0380
        /*004e*/ 	.short	0x0a80


	//----- nvinfo : EIATTR_SW_WAR
	.align		4
.L_566:
        /*0050*/ 	.byte	0x04, 0x36
        /*0052*/ 	.short	(.L_568 - .L_567)
.L_567:
        /*0054*/ 	.word	0x00000008
.L_568:


//--------------------- .nv.info._ZN7cutlass13device_kernelIN5flash11enable_sm90INS1_16FlashAttnFwdSm90INS1_25CollectiveMainloopFwdSm90ILi2EN4cute5tupleIJNS5_1CILi1EEES8_S8_EEENS6_IJNS7_ILi128EEENS7_ILi160EEESA_EEELi128ENS_12float_e4m3_tEfNS_4arch4Sm90ELb1ELb0ELb0ELb0ELb1ELb0ELb0ELb1ELb1ELb1ELb0ELb0EEENS1_21CollectiveEpilogueFwdINS6_IJSA_SA_SB_EEES9_NS_10bfloat16_tESF_Li256ELb0ELb1ELb0ELb1EEENS1_30DynamicPersistentTileSchedulerILi256ELi128ELb0ELb1ELb1EEEEEEEEEvNT_6ParamsE --------------------------
	.section	.nv.info._ZN7cutlass13device_kernelIN5flash11enable_sm90INS1_16FlashAttnFwdSm90INS1_25CollectiveMainloopFwdSm90ILi2EN4cute5tupleIJNS5_1CILi1EEES8_S8_EEENS6_IJNS7_ILi128EEENS7_ILi160EEESA_EEELi128ENS_12float_e4m3_tEfNS_4arch4Sm90ELb1ELb0ELb0ELb0ELb1ELb0ELb0ELb1ELb1ELb1ELb0ELb0EEENS1_21CollectiveEpilogueFwdINS6_IJSA_SA_SB_EEES9_NS_10bfloat16_tESF_Li256ELb0ELb1ELb0ELb1EEENS1_30DynamicPersistentTileSchedulerILi256ELi128ELb0ELb1ELb1EEEEEEEEEvNT_6ParamsE,"",@"SHT_CUDA_INFO"
	.sectionflags	@""
	.align	4


	//----- nvinfo : EIATTR_CUDA_API_VERSION
	.align		4
        /*0000*/ 	.byte	0x04, 0x37
        /*0002*/ 	.short	(.L_570 - .L_569)
.L_569:
        /*0004*/ 	.word	0x00000082


	//----- nvinfo : EIATTR_KPARAM_INFO
	.align		4
.L_570:
        /*0008*/ 	.byte	0x04, 0x17
        /*000a*/ 	.short	(.L_572 - .L_571)
.L_571:
        /*000c*/ 	.word	0x00000000
        /*0010*/ 	.short	0x0000
        /*0012*/ 	.short	0x0000
        /*0014*/ 	.byte	0x00, 0xf0, 0x01, 0x2a


	//----- nvinfo : EIATTR_SPARSE_MMA_MASK
	.align		4
.L_572:
        /*0018*/ 	.byte	0x03, 0x50
        /*001a*/ 	.short	0x0000


	//----- nvinfo : EIATTR_MAXREG_COUNT
	.align		4
        /*001c*/ 	.byte	0x03, 0x1b
        /*001e*/ 	.short	0x00a8


	//----- nvinfo : EIATTR_MERCURY_ISA_VERSION
	.align		4
        /*0020*/ 	.byte	0x03, 0x5f
        /*0022*/ 	.short	0x0101


	//----- nvinfo : EIATTR_VRC_CTA_INIT_COUNT
	.align		4
        /*0024*/ 	.byte	0x02, 0x4a
	.zero		1
	.zero		1


	//----- nvinfo : EIATTR_EXIT_INSTR_OFFSETS
	.align		4
        /*0028*/ 	.byte	0x04, 0x1c
        /*002a*/ 	.short	(.L_574 - .L_573)


	//   ....[0]....
.L_573:
        /*002c*/ 	.word	0x00000010


	//----- nvinfo : EIATTR_MAX_THREADS
	.align		4
.L_574:
        /*0030*/ 	.byte	0x04, 0x05
        /*0032*/ 	.short	(.L_576 - .L_575)
.L_575:
        /*0034*/ 	.word	0x00000180
        /*0038*/ 	.word	0x00000001
        /*003c*/ 	.word	0x00000001


	//----- nvinfo : EIATTR_CBANK_PARAM_SIZE
	.align		4
.L_576:
        /*0040*/ 	.byte	0x03, 0x19
        /*0042*/ 	.short	0x0a80


	//----- nvinfo : EIATTR_PARAM_CBANK
	.align		4
        /*0044*/ 	.byte	0x04, 0x0a
        /*0046*/ 	.short	(.L_578 - .L_577)
	.align		4
.L_577:
        /*0048*/ 	.word	index@(.nv.constant0._ZN7cutlass13device_kernelIN5flash11enable_sm90INS1_16FlashAttnFwdSm90INS1_25CollectiveMainloopFwdSm90ILi2EN4cute5tupleIJNS5_1CILi1EEES8_S8_EEENS6_IJNS7_ILi128EEENS7_ILi160EEESA_EEELi128ENS_12float_e4m3_tEfNS_4arch4Sm90ELb1ELb0ELb0ELb0ELb1ELb0ELb0ELb1ELb1ELb1ELb0ELb0EEENS1_21CollectiveEpilogueFwdINS6_IJSA_SA_SB_EEES9_NS_10bfloat16_tESF_Li256ELb0ELb1ELb0ELb1EEENS1_30DynamicPersistentTileSchedulerILi256ELi128ELb0ELb1ELb1EEEEEEEEEvNT_6ParamsE)
        /*004c*/ 	.short	0x0380
        /*004e*/ 	.short	0x0a80


	//----- nvinfo : EIATTR_SW_WAR
	.align		4
.L_578:
        /*0050*/ 	.byte	0x04, 0x36
        /*0052*/ 	.short	(.L_580 - .L_579)
.L_579:
        /*0054*/ 	.word	0x00000008
.L_580:


//--------------------- .nv.info._ZN7cutlass13device_kernelIN5flash11enable_sm90INS1_16FlashAttnFwdSm90INS1_25CollectiveMainloopFwdSm90ILi2EN4cute5tupleIJNS5_1CILi1EEES8_S8_EEENS6_IJNS7_ILi128EEENS7_ILi160EEESA_EEELi128ENS_12float_e4m3_tEfNS_4arch4Sm90ELb1ELb0ELb0ELb1ELb1ELb0ELb0ELb1ELb1ELb1ELb0ELb0EEENS1_21CollectiveEpilogueFwdINS6_IJSA_SA_SB_EEES9_NS_10bfloat16_tESF_Li256ELb1ELb1ELb0ELb1EEENS1_36VarlenDynamicPersistentTileSchedulerILi128ELi160ELi256ELi128ELb0ELb1ELb1ELb1ELb1ELb1EEEEEEEEEvNT_6ParamsE --------------------------
	.section	.nv.info._ZN7cutlass13device_kernelIN5flash11enable_sm90INS1_16FlashAttnFwdSm90INS1_25CollectiveMainloopFwdSm90ILi2EN4cute5tupleIJNS5_1CILi1EEES8_S8_EEENS6_IJNS7_ILi128EEENS7_ILi160EEESA_EEELi128ENS_12float_e4m3_tEfNS_4arch4Sm90ELb1ELb0ELb0ELb1ELb1ELb0ELb0ELb1ELb1ELb1ELb0ELb0EEENS1_21CollectiveEpilogueFwdINS6_IJSA_SA_SB_EEES9_NS_10bfloat16_tESF_Li256ELb1ELb1ELb0ELb1EEENS1_36VarlenDynamicPersistentTileSchedulerILi128ELi160ELi256ELi128ELb0ELb1ELb1ELb1ELb1ELb1EEEEEEEEEvNT_6ParamsE,"",@"SHT_CUDA_INFO"
	.sectionflags	@""
	.align	4


	//----- nvinfo : EIATTR_CUDA_API_VERSION
	.align		4
        /*0000*/ 	.byte	0x04, 0x37
        /*0002*/ 	.short	(.L_582 - .L_581)
.L_581:
        /*0004*/ 	.word	0x00000082


	//----- nvinfo : EIATTR_KPARAM_INFO
	.align		4
.L_582:
        /*0008*/ 	.byte	0x04, 0x17
        /*000a*/ 	.short	(.L_584 - .L_583)
.L_583:
        /*000c*/ 	.word	0x00000000
        /*0010*/ 	.short	0x0000
        /*0012*/ 	.short	0x0000
        /*0014*/ 	.byte	0x00, 0xf0, 0x01, 0x2a


	//----- nvinfo : EIATTR_SPARSE_MMA_MASK
	.align		4
.L_584:
        /*0018*/ 	.byte	0x03, 0x50
        /*001a*/ 	.short	0x0000


	//----- nvinfo : EIATTR_MAXREG_COUNT
	.align		4
        /*001c*/ 	.byte	0x03, 0x1b
        /*001e*/ 	.short	0x00a8


	//----- nvinfo : EIATTR_MERCURY_ISA_VERSION
	.align		4
        /*0020*/ 	.byte	0x03, 0x5f
        /*0022*/ 	.short	0x0101


	//----- nvinfo : EIATTR_VRC_CTA_INIT_COUNT
	.align		4
        /*0024*/ 	.byte	0x02, 0x4a
	.zero		1
	.zero		1


	//----- nvinfo : EIATTR_EXIT_INSTR_OFFSETS
	.align		4
        /*0028*/ 	.byte	0x04, 0x1c
        /*002a*/ 	.short	(.L_586 - .L_585)


	//   ....[0]....
.L_585:
        /*002c*/ 	.word	0x00000010


	//----- nvinfo : EIATTR_MAX_THREADS
	.align		4
.L_586:
        /*0030*/ 	.byte	0x04, 0x05
        /*0032*/ 	.short	(.L_588 - .L_587)
.L_587:
        /*0034*/ 	.word	0x00000180
        /*0038*/ 	.word	0x00000001
        /*003c*/ 	.word	0x00000001


	//----- nvinfo : EIATTR_CBANK_PARAM_SIZE
	.align		4
.L_588:
        /*0040*/ 	.byte	0x03, 0x19
        /*0042*/ 	.short	0x0a80


	//----- nvinfo : EIATTR_PARAM_CBANK
	.align		4
        /*0044*/ 	.byte	0x04, 0x0a
        /*0046*/ 	.short	(.L_590 - .L_589)
	.align		4
.L_589:
        /*0048*/ 	.word	index@(.nv.constant0._ZN7cutlass13device_kernelIN5flash11enable_sm90INS1_16FlashAttnFwdSm90INS1_25CollectiveMainloopFwdSm90ILi2EN4cute5tupleIJNS5_1CILi1EEES8_S8_EEENS6_IJNS7_ILi128EEENS7_ILi160EEESA_EEELi128ENS_12float_e4m3_tEfNS_4arch4Sm90ELb1ELb0ELb0ELb1ELb1ELb0ELb0ELb1ELb1ELb1ELb0ELb0EEENS1_21CollectiveEpilogueFwdINS6_IJSA_SA_SB_EEES9_NS_10bfloat16_tESF_Li256ELb1ELb1ELb0ELb1EEENS1_36VarlenDynamicPersistentTileSchedulerILi128ELi160ELi256ELi128ELb0ELb1ELb1ELb1ELb1ELb1EEEEEEEEEvNT_6ParamsE)
        /*004c*/ 	.short	0x0380
        /*004e*/ 	.short	0x0a80


	//----- nvinfo : EIATTR_SW_WAR
	.align		4
.L_590:
        /*0050*/ 	.byte	0x04, 0x36
        /*0052*/ 	.short	(.L_592 - .L_591)
.L_591:
        /*0054*/ 	.word	0x00000008
.L_592:


//--------------------- .nv.info._ZN7cutlass13device_kernelIN5flash11enable_sm90INS1_16FlashAttnFwdSm90INS1_25CollectiveMainloopFwdSm90ILi2EN4cute5tupleIJNS5_1CILi1EEES8_S8_EEENS6_IJNS7_ILi128EEENS7_ILi160EEESA_EEELi128ENS_12float_e4m3_tEfNS_4arch4Sm90ELb1ELb0ELb0ELb1ELb1ELb1ELb0ELb1ELb1ELb1ELb0ELb0EEENS1_21CollectiveEpilogueFwdINS6_IJSA_SA_SB_EEES9_NS_10bfloat16_tESF_Li256ELb1ELb1ELb0ELb1EEENS1_36VarlenDynamicPersistentTileSchedulerILi128ELi160ELi256ELi128ELb0ELb1ELb1ELb1ELb1ELb1EEEEEEEEEvNT_6ParamsE --------------------------
	.section	.nv.info._ZN7cutlass13device_kernelIN5flash11enable_sm90INS1_16FlashAttnFwdSm90INS1_25CollectiveMainloopFwdSm90ILi2EN4cute5tupleIJNS5_1CILi1EEES8_S8_EEENS6_IJNS7_ILi128EEENS7_ILi160EEESA_EEELi128ENS_12float_e4m3_tEfNS_4arch4Sm90ELb1ELb0ELb0ELb1ELb1ELb1ELb0ELb1ELb1ELb1ELb0ELb0EEENS1_21CollectiveEpilogueFwdINS6_IJSA_SA_SB_EEES9_NS_10bfloat16_tESF_Li256ELb1ELb1ELb0ELb1EEENS1_36VarlenDynamicPersistentTileSchedulerILi128ELi160ELi256ELi128ELb0ELb1ELb1ELb1ELb1ELb1EEEEEEEEEvNT_6ParamsE,"",@"SHT_CUDA_INFO"
	.sectionflags	@""
	.align	4


	//----- nvinfo : EIATTR_CUDA_API_VERSION
	.align		4
        /*0000*/ 	.byte	0x04, 0x37
        /*0002*/ 	.short	(.L_594 - .L_593)
.L_593:
        /*0004*/ 	.word	0x00000082


	//----- nvinfo : EIATTR_KPARAM_INFO
	.align		4
.L_594:
        /*0008*/ 	.byte	0x04, 0x17
        /*000a*/ 	.short	(.L_596 - .L_595)
.L_595:
        /*000c*/ 	.word	0x00000000
        /*0010*/ 	.short	0x0000
        /*0012*/ 	.short	0x0000
        /*0014*/ 	.byte	0x00, 0xf0, 0x01, 0x2a


	//----- nvinfo : EIATTR_SPARSE_MMA_MASK
	.align		4
.L_596:
        /*0018*/ 	.byte	0x03, 0x50
        /*001a*/ 	.short	0x0000


	//----- nvinfo : EIATTR_MAXREG_COUNT
	.align		4
        /*001c*/ 	.byte	0x03, 0x1b
        /*001e*/ 	.short	0x00a8


	//----- nvinfo : EIATTR_MERCURY_ISA_VERSION
	.align		4
        /*0020*/ 	.byte	0x03, 0x5f
        /*0022*/ 	.short	0x0101


	//----- nvinfo : EIATTR_VRC_CTA_INIT_COUNT
	.align		4
        /*0024*/ 	.byte	0x02, 0x4a
	.zero		1
	.zero		1


	//----- nvinfo : EIATTR_EXIT_INSTR_OFFSETS
	.align		4
        /*0028*/ 	.byte	0x04, 0x1c
        /*002a*/ 	.short	(.L_598 - .L_597)


	//   ....[0]....
.L_597:
        /*002c*/ 	.word	0x00000010


	//----- nvinfo : EIATTR_MAX_THREADS
	.align		4
.L_598:
        /*0030*/ 	.byte	0x04, 0x05
        /*0032*/ 	.short	(.L_600 - .L_599)
.L_599:
        /*0034*/ 	.word	0x00000180
        /*0038*/ 	.word	0x00000001
        /*003c*/ 	.word	0x00000001


	//----- nvinfo : EIATTR_CBANK_PARAM_SIZE
	.align		4
.L_600:
        /*0040*/ 	.byte	0x03, 0x19
        /*0042*/ 	.short	0x0a80


	//----- nvinfo : EIATTR_PARAM_CBANK
	.align		4
        /*0044*/ 	.byte	0x04, 0x0a
        /*0046*/ 	.short	(.L_602 - .L_601)
	.align		4
.L_601:
        /*0048*/ 	.word	index@(.nv.constant0._ZN7cutlass13device_kernelIN5flash11enable_sm90INS1_16FlashAttnFwdSm90INS1_25CollectiveMainloopFwdSm90ILi2EN4cute5tupleIJNS5_1CILi1EEES8_S8_EEENS6_IJNS7_ILi128EEENS7_ILi160EEESA_EEELi128ENS_12float_e4m3_tEfNS_4arch4Sm90ELb1ELb0ELb0ELb1ELb1ELb1ELb0ELb1ELb1ELb1ELb0ELb0EEENS1_21CollectiveEpilogueFwdINS6_IJSA_SA_SB_EEES9_NS_10bfloat16_tESF_Li256ELb1ELb1ELb0ELb1EEENS1_36VarlenDynamicPersistentTileSchedulerILi128ELi160ELi256ELi128ELb0ELb1ELb1ELb1ELb1ELb1EEEEEEEEEvNT_6ParamsE)
        /*004c*/ 	.short	0x0380
        /*004e*/ 	.short	0x0a80


	//----- nvinfo : EIATTR_SW_WAR
	.align		4
.L_602:
        /*0050*/ 	.byte	0x04, 0x36
        /*0052*/ 	.short	(.L_604 - .L_603)
.L_603:
        /*0054*/ 	.word	0x00000008
.L_604:


//--------------------- .nv.info._ZN7cutlass13device_kernelIN5flash11enable_sm90INS1_16FlashAttnFwdSm90INS1_25CollectiveMainloopFwdSm90ILi2EN4cute5tupleIJNS5_1CILi1EEES8_S8_EEENS6_IJNS7_ILi192EEENS7_ILi128EEENS7_ILi96EEEEEELi96ENS_12float_e4m3_tEfNS_4arch4Sm90ELb0ELb0ELb0ELb0ELb1ELb0ELb0ELb1ELb1ELb1ELb0ELb0EEENS1_21CollectiveEpilogueFwdINS6_IJSA_SC_SB_EEES9_NS_10bfloat16_tESG_Li384ELb0ELb1ELb0ELb1EEENS1_29StaticPersistentTileSchedulerILb0EEEEEEEEEvNT_6ParamsE --------------------------
	.section	.nv.info._ZN7cutlass13device_kernelIN5flash11enable_sm90INS1_16FlashAttnFwdSm90INS1_25CollectiveMainloopFwdSm90ILi2EN4cute5tupleIJNS5_1CILi1EEES8_S8_EEENS6_IJNS7_ILi192EEENS7_ILi128EEENS7_ILi96EEEEEELi96ENS_12float_e4m3_tEfNS_4arch4Sm90ELb0ELb0ELb0ELb0ELb1ELb0ELb0ELb1ELb1ELb1ELb0ELb0EEENS1_21CollectiveEpilogueFwdINS6_IJSA_SC_SB_EEES9_NS_10bfloat16_tESG_Li384ELb0ELb1ELb0ELb1EEENS1_29StaticPersistentTileSchedulerILb0EEEEEEEEEvNT_6ParamsE,"",@"SHT_CUDA_INFO"
	.sectionflags	@""
	.align	4


	//----- nvinfo : EIATTR_CUDA_API_VERSION
	.align		4
        /*0000*/ 	.byte	0x04, 0x37
        /*0002*/ 	.short	(.L_606 - .L_605)
.L_605:
        /*0004*/ 	.word	0x00000082


	//----- nvinfo : EIATTR_KPARAM_INFO
	.align		4
.L_606:
        /*0008*/ 	.byte	0x04, 0x17
        /*000a*/ 	.short	(.L_608 - .L_607)
.L_607:
        /*000c*/ 	.word	0x00000000
        /*0010*/ 	.short	0x0000
        /*0012*/ 	.short	0x0000
        /*0014*/ 	.byte	0x00, 0xf0, 0x01, 0x28


	//----- nvinfo : EIATTR_SPARSE_MMA_MASK
	.align		4
.L_608:
        /*0018*/ 	.byte	0x03, 0x50
        /*001a*/ 	.short	0x0000


	//----- nvinfo : EIATTR_MAXREG_COUNT
	.align		4
        /*001c*/ 	.byte	0x03, 0x1b
        /*001e*/ 	.short	0x0080


	//----- nvinfo : EIATTR_MERCURY_ISA_VERSION
	.align		4
        /*0020*/ 	.byte	0x03, 0x5f
        /*0022*/ 	.short	0x0101


	//----- nvinfo : EIATTR_VRC_CTA_INIT_COUNT
	.align		4
        /*0024*/ 	.byte	0x02, 0x4a
	.zero		1
	.zero		1


	//----- nvinfo : EIATTR_EXIT_INSTR_OFFSETS
	.align		4
        /*0028*/ 	.byte	0x04, 0x1c
        /*002a*/ 	.short	(.L_610 - .L_609)


	//   ....[0]....
.L_609:
        /*002c*/ 	.word	0x00000010


	//----- nvinfo : EIATTR_MAX_THREADS
	.align		4
.L_610:
        /*0030*/ 	.byte	0x04, 0x05
        /*0032*/ 	.short	(.L_612 - .L_611)
.L_611:
        /*0034*/ 	.word	0x00000200
        /*0038*/ 	.word	0x00000001
        /*003c*/ 	.word	0x00000001


	//----- nvinfo : EIATTR_CBANK_PARAM_SIZE
	.align		4
.L_612:
        /*0040*/ 	.byte	0x03, 0x19
        /*0042*/ 	.short	0x0a00


	//----- nvinfo : EIATTR_PARAM_CBANK
	.align		4
        /*0044*/ 	.byte	0x04, 0x0a
        /*0046*/ 	.short	(.L_614 - .L_613)
	.align		4
.L_613:
        /*0048*/ 	.word	index@(.nv.constant0._ZN7cutlass13device_kernelIN5flash11enable_sm90INS1_16FlashAttnFwdSm90INS1_25CollectiveMainloopFwdSm90ILi2EN4cute5tupleIJNS5_1CILi1EEES8_S8_EEENS6_IJNS7_ILi192EEENS7_ILi128EEENS7_ILi96EEEEEELi96ENS_12float_e4m3_tEfNS_4arch4Sm90ELb0ELb0ELb0ELb0ELb1ELb0ELb0ELb1ELb1ELb1ELb0ELb0EEENS1_21CollectiveEpilogueFwdINS6_IJSA_SC_SB_EEES9_NS_10bfloat16_tESG_Li384ELb0ELb1ELb0ELb1EEENS1_29StaticPersistentTileSchedulerILb0EEEEEEEEEvNT_6ParamsE)
        /*004c*/ 	.short	0x0380
        /*004e*/ 	.short	0x0a00


	//----- nvinfo : EIATTR_SW_WAR
	.align		4
.L_614:
        /*0050*/ 	.byte	0x04, 0x36
        /*0052*/ 	.short	(.L_616 - .L_615)
.L_615:
        /*0054*/ 	.word	0x00000008
.L_616:


//--------------------- .nv.info._ZN7cutlass13device_kernelIN5flash11enable_sm90INS1_16FlashAttnFwdSm90INS1_25CollectiveMainloopFwdSm90ILi2EN4cute5tupleIJNS5_1CILi1EEES8_S8_EEENS6_IJNS7_ILi192EEENS7_ILi128EEENS7_ILi96EEEEEELi96ENS_12float_e4m3_tEfNS_4arch4Sm90ELb0ELb0ELb0ELb1ELb1ELb0ELb0ELb1ELb1ELb1ELb0ELb0EEENS1_21CollectiveEpilogueFwdINS6_IJSA_SC_SB_EEES9_NS_10bfloat16_tESG_Li384ELb1ELb1ELb0ELb1EEENS1_36VarlenDynamicPersistentTileSchedulerILi192ELi128ELi384ELi128ELb0ELb1ELb1ELb0ELb1ELb1EEEEEEEEEvNT_6ParamsE --------------------------
	.section	.nv.info._ZN7cutlass13device_kernelIN5flash11enable_sm90INS1_16FlashAttnFwdSm90INS1_25CollectiveMainloopFwdSm90ILi2EN4cute5tupleIJNS5_1CILi1EEES8_S8_EEENS6_IJNS7_ILi192EEENS7_ILi128EEENS7_ILi96EEEEEELi96ENS_12float_e4m3_tEfNS_4arch4Sm90ELb0ELb0ELb0ELb1ELb1ELb0ELb0ELb1ELb1ELb1ELb0ELb0EEENS1_21CollectiveEpilogueFwdINS6_IJSA_SC_SB_EEES9_NS_10bfloat16_tESG_Li384ELb1ELb1ELb0ELb1EEENS1_36VarlenDynamicPersistentTileSchedulerILi192ELi128ELi384ELi128ELb0ELb1ELb1ELb0ELb1ELb1EEEEEEEEEvNT_6ParamsE,"",@"SHT_CUDA_INFO"
	.sectionflags	@""
	.align	4


	//----- nvinfo : EIATTR_CUDA_API_VERSION
	.align		4
        /*0000*/ 	.byte	0x04, 0x37
        /*0002*/ 	.short	(.L_618 - .L_617)
.L_617:
        /*0004*/ 	.word	0x00000082


	//----- nvinfo : EIATTR_KPARAM_INFO
	.align		4
.L_618:
        /*0008*/ 	.byte	0x04, 0x17
        /*000a*/ 	.short	(.L_620 - .L_619)
.L_619:
        /*000c*/ 	.word	0x00000000
        /*0010*/ 	.short	0x0000
        /*0012*/ 	.short	0x0000
        /*0014*/ 	.byte	0x00, 0xf0, 0x01, 0x2a


	//----- nvinfo : EIATTR_SPARSE_MMA_MASK
	.align		4
.L_620:
        /*0018*/ 	.byte	0x03, 0x50
        /*001a*/ 	.short	0x0000


	//----- nvinfo : EIATTR_MAXREG_COUNT
	.align		4
        /*001c*/ 	.byte	0x03, 0x1b
        /*001e*/ 	.short	0x0080


	//----- nvinfo : EIATTR_MERCURY_ISA_VERSION
	.align		4
        /*0020*/ 	.byte	0x03, 0x5f
        /*0022*/ 	.short	0x0101


	//----- nvinfo : EIATTR_VRC_CTA_INIT_COUNT
	.align		4
        /*0024*/ 	.byte	0x02, 0x4a
	.zero		1
	.zero		1


	//----- nvinfo : EIATTR_EXIT_INSTR_OFFSETS
	.align		4
        /*0028*/ 	.byte	0x04, 0x1c
        /*002a*/ 	.short	(.L_622 - .L_621)


	//   ....[0]....
.L_621:
        /*002c*/ 	.word	0x00000010


	//----- nvinfo : EIATTR_MAX_THREADS
	.align		4
.L_622:
        /*0030*/ 	.byte	0x04, 0x05
        /*0032*/ 	.short	(.L_624 - .L_623)
.L_623:
        /*0034*/ 	.word	0x00000200
        /*0038*/ 	.word	0x00000001
        /*003c*/ 	.word	0x00000001


	//----- nvinfo : EIATTR_CBANK_PARAM_SIZE
	.align		4
.L_624:
        /*0040*/ 	.byte	0x03, 0x19
        /*0042*/ 	.short	0x0a80


	//----- nvinfo : EIATTR_PARAM_CBANK
	.align		4
        /*0044*/ 	.byte	0x04, 0x0a
        /*0046*/ 	.short	(.L_626 - .L_625)
	.align		4
.L_625:
        /*0048*/ 	.word	index@(.nv.constant0._ZN7cutlass13device_kernelIN5flash11enable_sm90INS1_16FlashAttnFwdSm90INS1_25CollectiveMainloopFwdSm90ILi2EN4cute5tupleIJNS5_1CILi1EEES8_S8_EEENS6_IJNS7_ILi192EEENS7_ILi128EEENS7_ILi96EEEEEELi96ENS_12float_e4m3_tEfNS_4arch4Sm90ELb0ELb0ELb0ELb1ELb1ELb0ELb0ELb1ELb1ELb1ELb0ELb0EEENS1_21CollectiveEpilogueFwdINS6_IJSA_SC_SB_EEES9_NS_10bfloat16_tESG_Li384ELb1ELb1ELb0ELb1EEENS1_36VarlenDynamicPersistentTileSchedulerILi192ELi128ELi384ELi128ELb0ELb1ELb1ELb0ELb1ELb1EEEEEEEEEvNT_6ParamsE)
        /*004c*/ 	.short	0x0380
        /*004e*/ 	.short	0x0a80


	//----- nvinfo : EIATTR_SW_WAR
	.align		4
.L_626:
        /*0050*/ 	.byte	0x04, 0x36
        /*0052*/ 	.short	(.L_628 - .L_627)
.L_627:
        /*0054*/ 	.word	0x00000008
.L_628:


//--------------------- .nv.info._ZN7cutlass13device_kernelIN5flash11enable_sm90INS1_16FlashAttnFwdSm90INS1_25CollectiveMainloopFwdSm90ILi2EN4cute5tupleIJNS5_1CILi1EEES8_S8_EEENS6_IJNS7_ILi192EEENS7_ILi128EEENS7_ILi96EEEEEELi96ENS_12float_e4m3_tEfNS_4arch4Sm90ELb0ELb0ELb0ELb1ELb1ELb1ELb0ELb1ELb1ELb1ELb0ELb0EEENS1_21CollectiveEpilogueFwdINS6_IJSA_SC_SB_EEES9_NS_10bfloat16_tESG_Li384ELb1ELb1ELb0ELb1EEENS1_36VarlenDynamicPersistentTileSchedulerILi192ELi128ELi384ELi128ELb0ELb1ELb1ELb0ELb1ELb1EEEEEEEEEvNT_6ParamsE --------------------------
	.section	.nv.info._ZN7cutlass13device_kernelIN5flash11enable_sm90INS1_16FlashAttnFwdSm90INS1_25CollectiveMainloopFwdSm90ILi2EN4cute5tupleIJNS5_1CILi1EEES8_S8_EEENS6_IJNS7_ILi192EEENS7_ILi128EEENS7_ILi96EEEEEELi96ENS_12float_e4m3_tEfNS_4arch4Sm90ELb0ELb0ELb0ELb1ELb1ELb1ELb0ELb1ELb1ELb1ELb0ELb0EEENS1_21CollectiveEpilogueFwdINS6_IJSA_SC_SB_EEES9_NS_10bfloat16_tESG_Li384ELb1ELb1ELb0ELb1EEENS1_36VarlenDynamicPersistentTileSchedulerILi192ELi128ELi384ELi128ELb0ELb1ELb1ELb0ELb1ELb1EEEEEEEEEvNT_6ParamsE,"",@"SHT_CUDA_INFO"
	.sectionflags	@""
	.align	4


	//----- nvinfo : EIATTR_CUDA_API_VERSION
	.align		4
        /*0000*/ 	.byte	0x04, 0x37
        /*0002*/ 	.short	(.L_630 - .L_629)
.L_629:
        /*0004*/ 	.word	0x00000082


	//----- nvinfo : EIATTR_KPARAM_INFO
	.align		4
.L_630:
        /*0008*/ 	.byte	0x04, 0x17
        /*000a*/ 	.short	(.L_632 - .L_631)
.L_631:
        /*000c*/ 	.word	0x00000000
        /*0010*/ 	.short	0x0000
        /*0012*/ 	.short	0x0000
        /*0014*/ 	.byte	0x00, 0xf0, 0x01, 0x2a


	//----- nvinfo : EIATTR_SPARSE_MMA_MASK
	.align		4
.L_632:
        /*0018*/ 	.byte	0x03, 0x50
        /*001a*/ 	.short	0x0000


	//----- nvinfo : EIATTR_MAXREG_COUNT
	.align		4
        /*001c*/ 	.byte	0x03, 0x1b
        /*001e*/ 	.short	0x0080


	//----- nvinfo : EIATTR_MERCURY_ISA_VERSION
	.align		4
        /*0020*/ 	.byte	0x03, 0x5f
        /*0022*/ 	.short	0x0101


	//----- nvinfo : EIATTR_VRC_CTA_INIT_COUNT
	.align		4
        /*0024*/ 	.byte	0x02, 0x4a
	.zero		1
	.zero		1


	//----- nvinfo : EIATTR_EXIT_INSTR_OFFSETS
	.align		4
        /*0028*/ 	.byte	0x04, 0x1c
        /*002a*/ 	.short	(.L_634 - .L_633)


	//   ....[0]....
.L_633:
        /*002c*/ 	.word	0x00000010


	//----- nvinfo : EIATTR_MAX_THREADS
	.align		4
.L_634:
        /*0030*/ 	.byte	0x04, 0x05
        /*0032*/ 	.short	(.L_636 - .L_635)
.L_635:
        /*0034*/ 	.word	0x00000200
        /*0038*/ 	.word	0x00000001
        /*003c*/ 	.word	0x00000001


	//----- nvinfo : EIATTR_CBANK_PARAM_SIZE
	.align		4
.L_636:
        /*0040*/ 	.byte	0x03, 0x19
        /*0042*/ 	.short	0x0a80


	//----- nvinfo : EIATTR_PARAM_CBANK
	.align		4
        /*0044*/ 	.byte	0x04, 0x0a
        /*0046*/ 	.short	(.L_638 - .L_637)
	.align		4
.L_637:
        /*0048*/ 	.word	index@(.nv.constant0._ZN7cutlass13device_kernelIN5flash11enable_sm90INS1_16FlashAttnFwdSm90INS1_25CollectiveMainloopFwdSm90ILi2EN4cute5tupleIJNS5_1CILi1EEES8_S8_EEENS6_IJNS7_ILi192EEENS7_ILi128EEENS7_ILi96EEEEEELi96ENS_12float_e4m3_tEfNS_4arch4Sm90ELb0ELb0ELb0ELb1ELb1ELb1ELb0ELb1ELb1ELb1ELb0ELb0EEENS1_21CollectiveEpilogueFwdINS6_IJSA_SC_SB_EEES9_NS_10bfloat16_tESG_Li384ELb1ELb1ELb0ELb1EEENS1_36VarlenDynamicPersistentTileSchedulerILi192ELi128ELi384ELi128ELb0ELb1ELb1ELb0ELb1ELb1EEEEEEEEEvNT_6ParamsE)
        /*004c*/ 	.short	0x0380
        /*004e*/ 	.short	0x0a80


	//----- nvinfo : EIATTR_SW_WAR
	.align		4
.L_638:
        /*0050*/ 	.byte	0x04, 0x36
        /*0052*/ 	.short	(.L_640 - .L_639)
.L_639:
        /*0054*/ 	.word	0x00000008
.L_640:


//--------------------- .nv.info._ZN7cutlass13device_kernelIN5flash11enable_sm90INS1_16FlashAttnFwdSm90INS1_25CollectiveMainloopFwdSm90ILi2EN4cute5tupleIJNS5_1CILi1EEES8_S8_EEENS6_IJNS7_ILi192EEENS7_ILi128EEENS7_ILi96EEEEEELi96ENS_12float_e4m3_tEfNS_4arch4Sm90ELb0ELb1ELb0ELb0ELb1ELb0ELb0ELb1ELb1ELb1ELb0ELb0EEENS1_21CollectiveEpilogueFwdINS6_IJSA_SC_SB_EEES9_NS_10bfloat16_tESG_Li384ELb0ELb1ELb0ELb1EEENS1_30DynamicPersistentTileSchedulerILi384ELi128ELb0ELb1ELb1EEEEEEEEEvNT_6ParamsE --------------------------
	.section	.nv.info._ZN7cutlass13device_kernelIN5flash11enable_sm90INS1_16FlashAttnFwdSm90INS1_25CollectiveMainloopFwdSm90ILi2EN4cute5tupleIJNS5_1CILi1EEES8_S8_EEENS6_IJNS7_ILi192EEENS7_ILi128EEENS7_ILi96EEEEEELi96ENS_12float_e4m3_tEfNS_4arch4Sm90ELb0ELb1ELb0ELb0ELb1ELb0ELb0ELb1ELb1ELb1ELb0ELb0EEENS1_21CollectiveEpilogueFwdINS6_IJSA_SC_SB_EEES9_NS_10bfloat16_tESG_Li384ELb0ELb1ELb0ELb1EEENS1_30DynamicPersistentTileSchedulerILi384ELi128ELb0ELb1ELb1EEEEEEEEEvNT_6ParamsE,"",@"SHT_CUDA_INFO"
	.sectionflags	@""
	.align	4


	//----- nvinfo : EIATTR_CUDA_API_VERSION
	.align		4
        /*0000*/ 	.byte	0x04, 0x37
        /*0002*/ 	.short	(.L_642 - .L_641)
.L_641:
        /*0004*/ 	.word	0x00000082


	//----- nvinfo : EIATTR_KPARAM_INFO
	.align		4
.L_642:
        /*0008*/ 	.byte	0x04, 0x17
        /*000a*/ 	.short	(.L_644 - .L_643)
.L_643:
        /*000c*/ 	.word	0x00000000
        /*0010*/ 	.short	0x0000
        /*0012*/ 	.short	0x0000
        /*0014*/ 	.byte	0x00, 0xf0, 0x01, 0x2a


	//----- nvinfo : EIATTR_SPARSE_MMA_MASK
	.align		4
.L_644:
        /*0018*/ 	.byte	0x03, 0x50
        /*001a*/ 	.short	0x0000


	//----- nvinfo : EIATTR_MAXREG_COUNT
	.align		4
        /*001c*/ 	.byte	0x03, 0x1b
        /*001e*/ 	.short	0x0080


	//----- nvinfo : EIATTR_MERCURY_ISA_VERSION
	.align		4
        /*0020*/ 	.byte	0x03, 0x5f
        /*0022*/ 	.short	0x0101


	//----- nvinfo : EIATTR_VRC_CTA_INIT_COUNT
	.align		4
        /*0024*/ 	.byte	0x02, 0x4a
	.zero		1
	.zero		1


	//----- nvinfo : EIATTR_EXIT_INSTR_OFFSETS
	.align		4
        /*0028*/ 	.byte	0x04, 0x1c
        /*002a*/ 	.short	(.L_646 - .L_645)


	//   ....[0]....
.L_645:
        /*002c*/ 	.word	0x00000010


	//----- nvinfo : EIATTR_MAX_THREADS
	.align		4
.L_646:
        /*0030*/ 	.byte	0x04, 0x05
        /*0032*/ 	.short	(.L_648 - .L_647)
.L_647:
        /*0034*/ 	.word	0x00000200
        /*0038*/ 	.word	0x00000001
        /*003c*/ 	.word	0x00000001


	//----- nvinfo : EIATTR_CBANK_PARAM_SIZE
	.align		4
.L_648:
        /*0040*/ 	.byte	0x03, 0x19
        /*0042*/ 	.short	0x0a80


	//----- nvinfo : EIATTR_PARAM_CBANK
	.align		4
        /*0044*/ 	.byte	0x04, 0x0a
        /*0046*/ 	.short	(.L_650 - .L_649)
	.align		4
.L_649:
        /*0048*/ 	.word	index@(.nv.constant0._ZN7cutlass13device_kernelIN5flash11enable_sm90INS1_16FlashAttnFwdSm90INS1_25CollectiveMainloopFwdSm90ILi2EN4cute5tupleIJNS5_1CILi1EEES8_S8_EEENS6_IJNS7_ILi192EEENS7_ILi128EEENS7_ILi96EEEEEELi96ENS_12float_e4m3_tEfNS_4arch4Sm90ELb0ELb1ELb0ELb0ELb1ELb0ELb0ELb1ELb1ELb1ELb0ELb0EEENS1_21CollectiveEpilogueFwdINS6_IJSA_SC_SB_EEES9_NS_10bfloat16_tESG_Li384ELb0ELb1ELb0ELb1EEENS1_30DynamicPersistentTileSchedulerILi384ELi128ELb0ELb1ELb1EEEEEEEEEvNT_6ParamsE)
        /*004c*/ 	.short	0x0380
        /*004e*/ 	.short	0x0a80


	//----- nvinfo : EIATTR_SW_WAR
	.align		4
.L_650:
        /*0050*/ 	.byte	0x04, 0x36
        /*0052*/ 	.short	(.L_652 - .L_651)
.L_651:
        /*0054*/ 	.word	0x00000008
.L_652:


//--------------------- .nv.info._ZN7cutlass13device_kernelIN5flash11enable_sm90INS1_16FlashAttnFwdSm90INS1_25CollectiveMainloopFwdSm90ILi2EN4cute5tupleIJNS5_1CILi1EEES8_S8_EEENS6_IJNS7_ILi192EEENS7_ILi128EEENS7_ILi96EEEEEELi96ENS_12float_e4m3_tEfNS_4arch4Sm90ELb0ELb1ELb0ELb1ELb1ELb0ELb0ELb1ELb1ELb1ELb0ELb0EEENS1_21CollectiveEpilogueFwdINS6_IJSA_SC_SB_EEES9_NS_10bfloat16_tESG_Li384ELb1ELb1ELb0ELb1EEENS1_36VarlenDynamicPersistentTileSchedulerILi192ELi128ELi384ELi128ELb0ELb1ELb1ELb1ELb0ELb1EEEEEEEEEvNT_6ParamsE --------------------------
	.section	.nv.info._ZN7cutlass13device_kernelIN5flash11enable_sm90INS1_16FlashAttnFwdSm90INS1_25CollectiveMainloopFwdSm90ILi2EN4cute5tupleIJNS5_1CILi1EEES8_S8_EEENS6_IJNS7_ILi192EEENS7_ILi128EEENS7_ILi96EEEEEELi96ENS_12float_e4m3_tEfNS_4arch4Sm90ELb0ELb1ELb0ELb1ELb1ELb0ELb0ELb1ELb1ELb1ELb0ELb0EEENS1_21CollectiveEpilogueFwdINS6_IJSA_SC_SB_EEES9_NS_10bfloat16_tESG_Li384ELb1ELb1ELb0ELb1EEENS1_36VarlenDynamicPersistentTileSchedulerILi192ELi128ELi384ELi128ELb0ELb1ELb1ELb1ELb0ELb1EEEEEEEEEvNT_6ParamsE,"",@"SHT_CUDA_INFO"
	.sectionflags	@""
	.align	4


	//----- nvinfo : EIATTR_CUDA_API_VERSION
	.align		4
        /*0000*/ 	.byte	0x04, 0x37
        /*0002*/ 	.short	(.L_654 - .L_653)
.L_653:
        /*0004*/ 	.word	0x00000082


	//----- nvinfo : EIATTR_KPARAM_INFO
	.align		4
.L_654:
        /*0008*/ 	.byte	0x04, 0x17
        /*000a*/ 	.short	(.L_656 - .L_655)
.L_655:
        /*000c*/ 	.word	0x00000000
        /*0010*/ 	.short	0x0000
        /*0012*/ 	.short	0x0000
        /*0014*/ 	.byte	0x00, 0xf0, 0x01, 0x2a


	//----- nvinfo : EIATTR_SPARSE_MMA_MASK
	.align		4
.L_656:
        /*0018*/ 	.byte	0x03, 0x50
        /*001a*/ 	.short	0x0000


	//----- nvinfo : EIATTR_MAXREG_COUNT
	.align		4
        /*001c*/ 	.byte	0x03, 0x1b
        /*001e*/ 	.short	0x0080


	//----- nvinfo : EIATTR_MERCURY_ISA_VERSION
	.align		4
        /*0020*/ 	.byte	0x03, 0x5f
        /*0022*/ 	.short	0x0101


	//----- nvinfo : EIATTR_VRC_CTA_INIT_COUNT
	.align		4
        /*0024*/ 	.byte	0x02, 0x4a
	.zero		1
	.zero		1


	//----- nvinfo : EIATTR_EXIT_INSTR_OFFSETS
	.align		4
        /*0028*/ 	.byte	0x04, 0x1c
        /*002a*/ 	.short	(.L_658 - .L_657)


	//   ....[0]....
.L_657:
        /*002c*/ 	.word	0x00000010


	//----- nvinfo : EIATTR_MAX_THREADS
	.align		4
.L_658:
        /*0030*/ 	.byte	0x04, 0x05
        /*0032*/ 	.short	(.L_660 - .L_659)
.L_659:
        /*0034*/ 	.word	0x00000200
        /*0038*/ 	.word	0x00000001
        /*003c*/ 	.word	0x00000001


	//----- nvinfo : EIATTR_CBANK_PARAM_SIZE
	.align		4
.L_660:
        /*0040*/ 	.byte	0x03, 0x19
        /*0042*/ 	.short	0x0a80


	//----- nvinfo : EIATTR_PARAM_CBANK
	.align		4
        /*0044*/ 	.byte	0x04, 0x0a
        /*0046*/ 	.short	(.L_662 - .L_661)
	.align		4
.L_661:
        /*0048*/ 	.word	index@(.nv.constant0._ZN7cutlass13device_kernelIN5flash11enable_sm90INS1_16FlashAttnFwdSm90INS1_25CollectiveMainloopFwdSm90ILi2EN4cute5tupleIJNS5_1CILi1EEES8_S8_EEENS6_IJNS7_ILi192EEENS7_ILi128EEENS7_ILi96EEEEEELi96ENS_12float_e4m3_tEfNS_4arch4Sm90ELb0ELb1ELb0ELb1ELb1ELb0ELb0ELb1ELb1ELb1ELb0ELb0EEENS1_21CollectiveEpilogueFwdINS6_IJSA_SC_SB_EEES9_NS_10bfloat16_tESG_Li384ELb1ELb1ELb0ELb1EEENS1_36VarlenDynamicPersistentTileSchedulerILi192ELi128ELi384ELi128ELb0ELb1ELb1ELb1ELb0ELb1EEEEEEEEEvNT_6ParamsE)
        /*004c*/ 	.short	0x0380
        /*004e*/ 	.short	0x0a80


	//----- nvinfo : EIATTR_SW_WAR
	.align		4
.L_662:
        /*0050*/ 	.byte	0x04, 0x36
        /*0052*/ 	.short	(.L_664 - .L_663)
.L_663:
        /*0054*/ 	.word	0x00000008
.L_664:


//--------------------- .nv.info._ZN7cutlass13device_kernelIN5flash11enable_sm90INS1_16FlashAttnFwdSm90INS1_25CollectiveMainloopFwdSm90ILi2EN4cute5tupleIJNS5_1CILi1EEES8_S8_EEENS6_IJNS7_ILi192EEENS7_ILi128EEENS7_ILi96EEEEEELi96ENS_12float_e4m3_tEfNS_4arch4Sm90ELb0ELb1ELb0ELb1ELb1ELb1ELb0ELb1ELb1ELb1ELb0ELb0EEENS1_21CollectiveEpilogueFwdINS6_IJSA_SC_SB_EEES9_NS_10bfloat16_tESG_Li384ELb1ELb1ELb0ELb1EEENS1_36VarlenDynamicPersistentTileSchedulerILi192ELi128ELi384ELi128ELb0ELb1ELb1ELb1ELb0ELb1EEEEEEEEEvNT_6ParamsE --------------------------
	.section	.nv.info._ZN7cutlass13device_kernelIN5flash11enable_sm90INS1_16FlashAttnFwdSm90INS1_25CollectiveMainloopFwdSm90ILi2EN4cute5tupleIJNS5_1CILi1EEES8_S8_EEENS6_IJNS7_ILi192EEENS7_ILi128EEENS7_ILi96EEEEEELi96ENS_12float_e4m3_tEfNS_4arch4Sm90ELb0ELb1ELb0ELb1ELb1ELb1ELb0ELb1ELb1ELb1ELb0ELb0EEENS1_21CollectiveEpilogueFwdINS6_IJSA_SC_SB_EEES9_NS_10bfloat16_tESG_Li384ELb1ELb1ELb0ELb1EEENS1_36VarlenDynamicPersistentTileSchedulerILi192ELi128ELi384ELi128ELb0ELb1ELb1ELb1ELb0ELb1EEEEEEEEEvNT_6ParamsE,"",@"SHT_CUDA_INFO"
	.sectionflags	@""
	.align	4


	//----- nvinfo : EIATTR_CUDA_API_VERSION
	.align		4
        /*0000*/ 	.byte	0x04, 0x37
        /*0002*/ 	.short	(.L_666 - .L_665)
.L_665:
        /*0004*/ 	.word	0x00000082


	//----- nvinfo : EIATTR_KPARAM_INFO
	.align		4
.L_666:
        /*0008*/ 	.byte	0x04, 0x17
        /*000a*/ 	.short	(.L_668 - .L_667)
.L_667:
        /*000c*/ 	.word	0x00000000
        /*0010*/ 	.short	0x0000
        /*0012*/ 	.short	0x0000
        /*0014*/ 	.byte	0x00, 0xf0, 0x01, 0x2a


	//----- nvinfo : EIATTR_SPARSE_MMA_MASK
	.align		4
.L_668:
        /*0018*/ 	.byte	0x03, 0x50
        /*001a*/ 	.short	0x0000


	//----- nvinfo : EIATTR_MAXREG_COUNT
	.align		4
        /*001c*/ 	.byte	0x03, 0x1b
        /*001e*/ 	.short	0x0080


	//----- nvinfo : EIATTR_MERCURY_ISA_VERSION
	.align		4
        /*0020*/ 	.byte	0x03, 0x5f
        /*0022*/ 	.short	0x0101


	//----- nvinfo : EIATTR_VRC_CTA_INIT_COUNT
	.align		4
        /*0024*/ 	.byte	0x02, 0x4a
	.zero		1
	.zero		1


	//----- nvinfo : EIATTR_EXIT_INSTR_OFFSETS
	.align		4
        /*0028*/ 	.byte	0x04, 0x1c
        /*002a*/ 	.short	(.L_670 - .L_669)


	//   ....[0]....
.L_669:
        /*002c*/ 	.word	0x00000010


	//----- nvinfo : EIATTR_MAX_THREADS
	.align		4
.L_670:
        /*0030*/ 	.byte	0x04, 0x05
        /*0032*/ 	.short	(.L_672 - .L_671)
.L_671:
        /*0034*/ 	.word	0x00000200
        /*0038*/ 	.word	0x00000001
        /*003c*/ 	.word	0x00000001


	//----- nvinfo : EIATTR_CBANK_PARAM_SIZE
	.align		4
.L_672:
        /*0040*/ 	.byte	0x03, 0x19
        /*0042*/ 	.short	0x0a80


	//----- nvinfo : EIATTR_PARAM_CBANK
	.align		4
        /*0044*/ 	.byte	0x04, 0x0a
        /*0046*/ 	.short	(.L_674 - .L_673)
	.align		4
.L_673:
        /*0048*/ 	.word	index@(.nv.constant0._ZN7cutlass13device_kernelIN5flash11enable_sm90INS1_16FlashAttnFwdSm90INS1_25CollectiveMainloopFwdSm90ILi2EN4cute5tupleIJNS5_1CILi1EEES8_S8_EEENS6_IJNS7_ILi192EEENS7_ILi128EEENS7_ILi96EEEEEELi96ENS_12float_e4m3_tEfNS_4arch4Sm90ELb0ELb1ELb0ELb1ELb1ELb1ELb0ELb1ELb1ELb1ELb0ELb0EEENS1_21CollectiveEpilogueFwdINS6_IJSA_SC_SB_EEES9_NS_10bfloat16_tESG_Li384ELb1ELb1ELb0ELb1EEENS1_36VarlenDynamicPersistentTileSchedulerILi192ELi128ELi384ELi128ELb0ELb1ELb1ELb1ELb0ELb1EEEEEEEEEvNT_6ParamsE)
        /*004c*/ 	.short	0x0380
        /*004e*/ 	.short	0x0a80


	//----- nvinfo : EIATTR_SW_WAR
	.align		4
.L_674:
        /*0050*/ 	.byte	0x04, 0x36
        /*0052*/ 	.short	(.L_676 - .L_675)
.L_675:
        /*0054*/ 	.word	0x00000008
.L_676:


//--------------------- .nv.info._ZN7cutlass13device_kernelIN5flash11enable_sm90INS1_16FlashAttnFwdSm90INS1_25CollectiveMainloopFwdSm90ILi2EN4cute5tupleIJNS5_1CILi1EEES8_S8_EEENS6_IJNS7_ILi192EEENS7_ILi128EEENS7_ILi96EEEEEELi96ENS_12float_e4m3_tEfNS_4arch4Sm90ELb1ELb0ELb0ELb0ELb1ELb0ELb0ELb1ELb1ELb1ELb0ELb0EEENS1_21CollectiveEpilogueFwdINS6_IJSA_SC_SB_EEES9_NS_10bfloat16_tESG_Li384ELb0ELb1ELb0ELb1EEENS1_30DynamicPersistentTileSchedulerILi384ELi128ELb0ELb1ELb1EEEEEEEEEvNT_6ParamsE --------------------------
	.section	.nv.info._ZN7cutlass13device_kernelIN5flash11enable_sm90INS1_16FlashAttnFwdSm90INS1_25CollectiveMainloopFwdSm90ILi2EN4cute5tupleIJNS5_1CILi1EEES8_S8_EEENS6_IJNS7_ILi192EEENS7_ILi128EEENS7_ILi96EEEEEELi96ENS_12float_e4m3_tEfNS_4arch4Sm90ELb1ELb0ELb0ELb0ELb1ELb0ELb0ELb1ELb1ELb1ELb0ELb0EEENS1_21CollectiveEpilogueFwdINS6_IJSA_SC_SB_EEES9_NS_10bfloat16_tESG_Li384ELb0ELb1ELb0ELb1EEENS1_30DynamicPersistentTileSchedulerILi384ELi128ELb0ELb1ELb1EEEEEEEEEvNT_6ParamsE,"",@"SHT_CUDA_INFO"
	.sectionflags	@""
	.align	4


	//----- nvinfo : EIATTR_CUDA_API_VERSION
	.align		4
        /*0000*/ 	.byte	0x04, 0x37
        /*0002*/ 	.short	(.L_678 - .L_677)
.L_677:
        /*0004*/ 	.word	0x00000082


	//----- nvinfo : EIATTR_KPARAM_INFO
	.align		4
.L_678:
        /*0008*/ 	.byte	0x04, 0x17
        /*000a*/ 	.short	(.L_680 - .L_679)
.L_679:
        /*000c*/ 	.word	0x00000000
        /*0010*/ 	.short	0x0000
        /*0012*/ 	.short	0x0000
        /*0014*/ 	.byte	0x00, 0xf0, 0x01, 0x2a


	//----- nvinfo : EIATTR_SPARSE_MMA_MASK
	.align		4
.L_680:
        /*0018*/ 	.byte	0x03, 0x50
        /*001a*/ 	.short	0x0000


	//----- nvinfo : EIATTR_MAXREG_COUNT
	.align		4
        /*001c*/ 	.byte	0x03, 0x1b
        /*001e*/ 	.short	0x0080


	//----- nvinfo : EIATTR_MERCURY_ISA_VERSION
	.align		4
        /*0020*/ 	.byte	0x03, 0x5f
        /*0022*/ 	.short	0x0101


	//----- nvinfo : EIATTR_VRC_CTA_INIT_COUNT
	.align		4
        /*0024*/ 	.byte	0x02, 0x4a
	.zero		1
	.zero		1


	//----- nvinfo : EIATTR_EXIT_INSTR_OFFSETS
	.align		4
        /*0028*/ 	.byte	0x04, 0x1c
        /*002a*/ 	.short	(.L_682 - .L_681)


	//   ....[0]....
.L_681:
        /*002c*/ 	.word	0x00000010


	//----- nvinfo : EIATTR_MAX_THREADS
	.align		4
.L_682:
        /*0030*/ 	.byte	0x04, 0x05
        /*0032*/ 	.short	(.L_684 - .L_683)
.L_683:
        /*0034*/ 	.word	0x00000200
        /*0038*/ 	.word	0x00000001
        /*003c*/ 	.word	0x00000001


	//----- nvinfo : EIATTR_CBANK_PARAM_SIZE
	.align		4
.L_684:
        /*0040*/ 	.byte	0x03, 0x19
        /*0042*/ 	.short	0x0a80


	//----- nvinfo : EIATTR_PARAM_CBANK
	.align		4
        /*0044*/ 	.byte	0x04, 0x0a
        /*0046*/ 	.short	(.L_686 - .L_685)
	.align		4
.L_685:
        /*0048*/ 	.word	index@(.nv.constant0._ZN7cutlass13device_kernelIN5flash11enable_sm90INS1_16FlashAttnFwdSm90INS1_25CollectiveMainloopFwdSm90ILi2EN4cute5tupleIJNS5_1CILi1EEES8_S8_EEENS6_IJNS7_ILi192EEENS7_ILi128EEENS7_ILi96EEEEEELi96ENS_12float_e4m3_tEfNS_4arch4Sm90ELb1ELb0ELb0ELb0ELb1ELb0ELb0ELb1ELb1ELb1ELb0ELb0EEENS1_21CollectiveEpilogueFwdINS6_IJSA_SC_SB_EEES9_NS_10bfloat16_tESG_Li384ELb0ELb1ELb0ELb1EEENS1_30DynamicPersistentTileSchedulerILi384ELi128ELb0ELb1ELb1EEEEEEEEEvNT_6ParamsE)
        /*004c*/ 	.short	0x0380
        /*004e*/ 	.short	0x0a80


	//----- nvinfo : EIATTR_SW_WAR
	.align		4
.L_686:
        /*0050*/ 	.byte	0x04, 0x36
        /*0052*/ 	.short	(.L_688 - .L_687)
.L_687:
        /*0054*/ 	.word	0x00000008
.L_688:


//--------------------- .nv.info._ZN7cutlass13device_kernelIN5flash11enable_sm90INS1_16FlashAttnFwdSm90INS1_25CollectiveMainloopFwdSm90ILi2EN4cute5tupleIJNS5_1CILi1EEES8_S8_EEENS6_IJNS7_ILi192EEENS7_ILi128EEENS7_ILi96EEEEEELi96ENS_12float_e4m3_tEfNS_4arch4Sm90ELb1ELb0ELb0ELb1ELb1ELb0ELb0ELb1ELb1ELb1ELb0ELb0EEENS1_21CollectiveEpilogueFwdINS6_IJSA_SC_SB_EEES9_NS_10bfloat16_tESG_Li384ELb1ELb1ELb0ELb1EEENS1_36VarlenDynamicPersistentTileSchedulerILi192ELi128ELi384ELi128ELb0ELb1ELb1ELb1ELb1ELb1EEEEEEEEEvNT_6ParamsE --------------------------
	.section	.nv.info._ZN7cutlass13device_kernelIN5flash11enable_sm90INS1_16FlashAttnFwdSm90INS1_25CollectiveMainloopFwdSm90ILi2EN4cute5tupleIJNS5_1CILi1EEES8_S8_EEENS6_IJNS7_ILi192EEENS7_ILi128EEENS7_ILi96EEEEEELi96ENS_12float_e4m3_tEfNS_4arch4Sm90ELb1ELb0ELb0ELb1ELb1ELb0ELb0ELb1ELb1ELb1ELb0ELb0EEENS1_21CollectiveEpilogueFwdINS6_IJSA_SC_SB_EEES9_NS_10bfloat16_tESG_Li384ELb1ELb1ELb0ELb1EEENS1_36VarlenDynamicPersistentTileSchedulerILi192ELi128ELi384ELi128ELb0ELb1ELb1ELb1ELb1ELb1EEEEEEEEEvNT_6ParamsE,"",@"SHT_CUDA_INFO"
	.sectionflags	@""
	.align	4


	//----- nvinfo : EIATTR_CUDA_API_VERSION
	.align		4
        /*0000*/ 	.byte	0x04, 0x37
        /*0002*/ 	.short	(.L_690 - .L_689)
.L_689:
        /*0004*/ 	.word	0x00000082


	//----- nvinfo : EIATTR_KPARAM_INFO
	.align		4
.L_690:
        /*0008*/ 	.byte	0x04, 0x17
        /*000a*/ 	.short	(.L_692 - .L_691)
.L_691:
        /*000c*/ 	.word	0x00000000
        /*0010*/ 	.short	0x0000
        /*0012*/ 	.short	0x0000
        /*0014*/ 	.byte	0x00, 0xf0, 0x01, 0x2a


	//----- nvinfo : EIATTR_SPARSE_MMA_MASK
	.align		4
.L_692:
        /*0018*/ 	.byte	0x03, 0x50
        /*001a*/ 	.short	0x0000


	//----- nvinfo : EIATTR_MAXREG_COUNT
	.align		4
        /*001c*/ 	.byte	0x03, 0x1b
        /*001e*/ 	.short	0x0080


	//----- nvinfo : EIATTR_MERCURY_ISA_VERSION
	.align		4
        /*0020*/ 	.byte	0x03, 0x5f
        /*0022*/ 	.short	0x0101


	//----- nvinfo : EIATTR_VRC_CTA_INIT_COUNT
	.align		4
        /*0024*/ 	.byte	0x02, 0x4a
	.zero		1
	.zero		1


	//----- nvinfo : EIATTR_EXIT_INSTR_OFFSETS
	.align		4
        /*0028*/ 	.byte	0x04, 0x1c
        /*002a*/ 	.short	(.L_694 - .L_693)


	//   ....[0]....
.L_693:
        /*002c*/ 	.word	0x00000010


	//----- nvinfo : EIATTR_MAX_THREADS
	.align		4
.L_694:
        /*0030*/ 	.byte	0x04, 0x05
        /*0032*/ 	.short	(.L_696 - .L_695)
.L_695:
        /*0034*/ 	.word	0x00000200
        /*0038*/ 	.word	0x00000001
        /*003c*/ 	.word	0x00000001


	//----- nvinfo : EIATTR_CBANK_PARAM_SIZE
	.align		4
.L_696:
        /*0040*/ 	.byte	0x03, 0x19
        /*0042*/ 	.short	0x0a80


	//----- nvinfo : EIATTR_PARAM_CBANK
	.align		4
        /*0044*/ 	.byte	0x04, 0x0a
        /*0046*/ 	.short	(.L_698 - .L_697)
	.align		4
.L_697:
        /*0048*/ 	.word	index@(.nv.constant0._ZN7cutlass13device_kernelIN5flash11enable_sm90INS1_16FlashAttnFwdSm90INS1_25CollectiveMainloopFwdSm90ILi2EN4cute5tupleIJNS5_1CILi1EEES8_S8_EEENS6_IJNS7_ILi192EEENS7_ILi128EEENS7_ILi96EEEEEELi96ENS_12float_e4m3_tEfNS_4arch4Sm90ELb1ELb0ELb0ELb1ELb1ELb0ELb0ELb1ELb1ELb1ELb0ELb0EEENS1_21CollectiveEpilogueFwdINS6_IJSA_SC_SB_EEES9_NS_10bfloat16_tESG_Li384ELb1ELb1ELb0ELb1EEENS1_36VarlenDynamicPersistentTileSchedulerILi192ELi128ELi384ELi128ELb0ELb1ELb1ELb1ELb1ELb1EEEEEEEEEvNT_6ParamsE)
        /*004c*/ 	.short	0x0380
        /*004e*/ 	.short	0x0a80


	//----- nvinfo : EIATTR_SW_WAR
	.align		4
.L_698:
        /*0050*/ 	.byte	0x04, 0x36
        /*0052*/ 	.short	(.L_700 - .L_699)
.L_699:
        /*0054*/ 	.word	0x00000008
.L_700:


//--------------------- .nv.info._ZN7cutlass13device_kernelIN5flash11enable_sm90INS1_16FlashAttnFwdSm90INS1_25CollectiveMainloopFwdSm90ILi2EN4cute5tupleIJNS5_1CILi1EEES8_S8_EEENS6_IJNS7_ILi192EEENS7_ILi128EEENS7_ILi96EEEEEELi96ENS_12float_e4m3_tEfNS_4arch4Sm90ELb1ELb0ELb0ELb1ELb1ELb1ELb0ELb1ELb1ELb1ELb0ELb0EEENS1_21CollectiveEpilogueFwdINS6_IJSA_SC_SB_EEES9_NS_10bfloat16_tESG_Li384ELb1ELb1ELb0ELb1EEENS1_36VarlenDynamicPersistentTileSchedulerILi192ELi128ELi384ELi128ELb0ELb1ELb1ELb1ELb1ELb1EEEEEEEEEvNT_6ParamsE --------------------------
	.section	.nv.info._ZN7cutlass13device_kernelIN5flash11enable_sm90INS1_16FlashAttnFwdSm90INS1_25CollectiveMainloopFwdSm90ILi2EN4cute5tupleIJNS5_1CILi1EEES8_S8_EEENS6_IJNS7_ILi192EEENS7_ILi128EEENS7_ILi96EEEEEELi96ENS_12float_e4m3_tEfNS_4arch4Sm90ELb1ELb0ELb0ELb1ELb1ELb1ELb0ELb1ELb1ELb1ELb0ELb0EEENS1_21CollectiveEpilogueFwdINS6_IJSA_SC_SB_EEES9_NS_10bfloat16_tESG_Li384ELb1ELb1ELb0ELb1EEENS1_36VarlenDynamicPersistentTileSchedulerILi192ELi128ELi384ELi128ELb0ELb1ELb1ELb1ELb1ELb1EEEEEEEEEvNT_6ParamsE,"",@"SHT_CUDA_INFO"
	.sectionflags	@""
	.align	4


	//----- nvinfo : EIATTR_CUDA_API_VERSION
	.align		4
        /*0000*/ 	.byte	0x04, 0x37
        /*0002*/ 	.short	(.L_702 - .L_701)
.L_701:
        /*0004*/ 	.word	0x00000082


	//----- nvinfo : EIATTR_KPARAM_INFO
	.align		4
.L_702:
        /*0008*/ 	.byte	0x04, 0x17
        /*000a*/ 	.short	(.L_704 - .L_703)
.L_703:
        /*000c*/ 	.word	0x00000000
        /*0010*/ 	.short	0x0000
        /*0012*/ 	.short	0x0000
        /*0014*/ 	.byte	0x00, 0xf0, 0x01, 0x2a


	//----- nvinfo : EIATTR_SPARSE_MMA_MASK
	.align		4
.L_704:
        /*0018*/ 	.byte	0x03, 0x50
        /*001a*/ 	.short	0x0000


	//----- nvinfo : EIATTR_MAXREG_COUNT
	.align		4
        /*001c*/ 	.byte	0x03, 0x1b
        /*001e*/ 	.short	0x0080


	//----- nvinfo : EIATTR_MERCURY_ISA_VERSION
	.align		4
        /*0020*/ 	.byte	0x03, 0x5f
        /*0022*/ 	.short	0x0101


	//----- nvinfo : EIATTR_VRC_CTA_INIT_COUNT
	.align		4
        /*0024*/ 	.byte	0x02, 0x4a
	.zero		1
	.zero		1


	//----- nvinfo : EIATTR_EXIT_INSTR_OFFSETS
	.align		4
        /*0028*/ 	.byte	0x04, 0x1c
        /*002a*/ 	.short	(.L_706 - .L_705)


	//   ....[0]....
.L_705:
        /*002c*/ 	.word	0x00000010


	//----- nvinfo : EIATTR_MAX_THREADS
	.align		4
.L_706:
        /*0030*/ 	.byte	0x04, 0x05
        /*0032*/ 	.short	(.L_708 - .L_707)
.L_707:
        /*0034*/ 	.word	0x00000200
        /*0038*/ 	.word	0x00000001
        /*003c*/ 	.word	0x00000001


	//----- nvinfo : EIATTR_CBANK_PARAM_SIZE
	.align		4
.L_708:
        /*0040*/ 	.byte	0x03, 0x19
        /*0042*/ 	.short	0x0a80


	//----- nvinfo : EIATTR_PARAM_CBANK
	.align		4
        /*0044*/ 	.byte	0x04, 0x0a
        /*0046*/ 	.short	(.L_710 - .L_709)
	.align		4
.L_709:
        /*0048*/ 	.word	index@(.nv.constant0._ZN7cutlass13device_kernelIN5flash11enable_sm90INS1_16FlashAttnFwdSm90INS1_25CollectiveMainloopFwdSm90ILi2EN4cute5tupleIJNS5_1CILi1EEES8_S8_EEENS6_IJNS7_ILi192EEENS7_ILi128EEENS7_ILi96EEEEEELi96ENS_12float_e4m3_tEfNS_4arch4Sm90ELb1ELb0ELb0ELb1ELb1ELb1ELb0ELb1ELb1ELb1ELb0ELb0EEENS1_21CollectiveEpilogueFwdINS6_IJSA_SC_SB_EEES9_NS_10bfloat16_tESG_Li384ELb1ELb1ELb0ELb1EEENS1_36VarlenDynamicPersistentTileSchedulerILi192ELi128ELi384ELi128ELb0ELb1ELb1ELb1ELb1ELb1EEEEEEEEEvNT_6ParamsE)
        /*004c*/ 	.short	0x0380
        /*004e*/ 	.short	0x0a80


	//----- nvinfo : EIATTR_SW_WAR
	.align		4
.L_710:
        /*0050*/ 	.byte	0x04, 0x36
        /*0052*/ 	.short	(.L_712 - .L_711)
.L_711:
        /*0054*/ 	.word	0x00000008
.L_712:


//--------------------- .nv.info._ZN7cutlass13device_kernelIN5flash11enable_sm90INS1_16FlashAttnFwdSm90INS1_25CollectiveMainloopFwdSm90ILi2EN4cute5tupleIJNS5_1CILi1EEES8_S8_EEENS6_IJNS7_ILi192EEENS7_ILi160EEENS7_ILi64EEEEEELi64ENS_12float_e4m3_tEfNS_4arch4Sm90ELb0ELb0ELb0ELb0ELb1ELb0ELb0ELb1ELb1ELb1ELb0ELb0EEENS1_21CollectiveEpilogueFwdINS6_IJSA_SC_SB_EEES9_NS_10bfloat16_tESG_Li384ELb0ELb1ELb0ELb1EEENS1_29StaticPersistentTileSchedulerILb0EEEEEEEEEvNT_6ParamsE --------------------------
	.section	.nv.info._ZN7cutlass13device_kernelIN5flash11enable_sm90INS1_16FlashAttnFwdSm90INS1_25CollectiveMainloopFwdSm90ILi2EN4cute5tupleIJNS5_1CILi1EEES8_S8_EEENS6_IJNS7_ILi192EEENS7_ILi160EEENS7_ILi64EEEEEELi64ENS_12float_e4m3_tEfNS_4arch4Sm90ELb0ELb0ELb0ELb0ELb1ELb0ELb0ELb1ELb1ELb1ELb0ELb0EEENS1_21CollectiveEpilogueFwdINS6_IJSA_SC_SB_EEES9_NS_10bfloat16_tESG_Li384ELb0ELb1ELb0ELb1EEENS1_29StaticPersistentTileSchedulerILb0EEEEEEEEEvNT_6ParamsE,"",@"SHT_CUDA_INFO"
	.sectionflags	@""
	.align	4


	//----- nvinfo : EIATTR_CUDA_API_VERSION
	.align		4
        /*0000*/ 	.byte	0x04, 0x37
        /*0002*/ 	.short	(.L_714 - .L_713)
.L_713:
        /*0004*/ 	.word	0x00000082


	//----- nvinfo : EIATTR_KPARAM_INFO
	.align		4
.L_714:
        /*0008*/ 	.byte	0x04, 0x17
        /*000a*/ 	.short	(.L_716 - .L_715)
.L_715:
        /*000c*/ 	.word	0x00000000
        /*0010*/ 	.short	0x0000
        /*0012*/ 	.short	0x0000
        /*0014*/ 	.byte	0x00, 0xf0, 0x01, 0x28


	//----- nvinfo : EIATTR_SPARSE_MMA_MASK
	.align		4
.L_716:
        /*0018*/ 	.byte	0x03, 0x50
        /*001a*/ 	.short	0x0000


	//----- nvinfo : EIATTR_MAXREG_COUNT
	.align		4
        /*001c*/ 	.byte	0x03, 0x1b
        /*001e*/ 	.short	0x0080


	//----- nvinfo : EIATTR_MERCURY_ISA_VERSION
	.align		4
        /*0020*/ 	.byte	0x03, 0x5f
        /*0022*/ 	.short	0x0101


	//----- nvinfo : EIATTR_VRC_CTA_INIT_COUNT
	.align		4
        /*0024*/ 	.byte	0x02, 0x4a
	.zero		1
	.zero		1


	//----- nvinfo : EIATTR_EXIT_INSTR_OFFSETS
	.align		4
        /*0028*/ 	.byte	0x04, 0x1c
        /*002a*/ 	.short	(.L_718 - .L_717)


	//   ....[0]....
.L_717:
        /*002c*/ 	.word	0x00000010


	//----- nvinfo : EIATTR_MAX_THREADS
	.align		4
.L_718:
        /*0030*/ 	.byte	0x04, 0x05
        /*0032*/ 	.short	(.L_720 - .L_719)
.L_719:
        /*0034*/ 	.word	0x00000200
        /*0038*/ 	.word	0x00000001
        /*003c*/ 	.word	0x00000001


	//----- nvinfo : EIATTR_CBANK_PARAM_SIZE
	.align		4
.L_720:
        /*0040*/ 	.byte	0x03, 0x19
        /*0042*/ 	.short	0x0a00


	//----- nvinfo : EIATTR_PARAM_CBANK
	.align		4
        /*0044*/ 	.byte	0x04, 0x0a
        /*0046*/ 	.short	(.L_722 - .L_721)
	.align		4
.L_721:
        /*0048*/ 	.word	index@(.nv.constant0._ZN7cutlass13device_kernelIN5flash11enable_sm90INS1_16FlashAttnFwdSm90INS1_25CollectiveMainloopFwdSm90ILi2EN4cute5tupleIJNS5_1CILi1EEES8_S8_EEENS6_IJNS7_ILi192EEENS7_ILi160EEENS7_ILi64EEEEEELi64ENS_12float_e4m3_tEfNS_4arch4Sm90ELb0ELb0ELb0ELb0ELb1ELb0ELb0ELb1ELb1ELb1ELb0ELb0EEENS1_21CollectiveEpilogueFwdINS6_IJSA_SC_SB_EEES9_NS_10bfloat16_tESG_Li384ELb0ELb1ELb0ELb1EEENS1_29StaticPersistentTileSchedulerILb0EEEEEEEEEvNT_6ParamsE)
        /*004c*/ 	.short	0x0380
        /*004e*/ 	.short	0x0a00


	//----- nvinfo : EIATTR_SW_WAR
	.align		4
.L_722:
        /*0050*/ 	.byte	0x04, 0x36
        /*0052*/ 	.short	(.L_724 - .L_723)
.L_723:
        /*0054*/ 	.word	0x00000008
.L_724:


//--------------------- .nv.info._ZN7cutlass13device_kernelIN5flash11enable_sm90INS1_16FlashAttnFwdSm90INS1_25CollectiveMainloopFwdSm90ILi2EN4cute5tupleIJNS5_1CILi1EEES8_S8_EEENS6_IJNS7_ILi192EEENS7_ILi160EEENS7_ILi64EEEEEELi64ENS_12float_e4m3_tEfNS_4arch4Sm90ELb0ELb0ELb0ELb1ELb1ELb0ELb0ELb1ELb1ELb1ELb0ELb0EEENS1_21CollectiveEpilogueFwdINS6_IJSA_SC_SB_EEES9_NS_10bfloat16_tESG_Li384ELb1ELb1ELb0ELb1EEENS1_36VarlenDynamicPersistentTileSchedulerILi192ELi160ELi384ELi128ELb0ELb1ELb1ELb0ELb1ELb1EEEEEEEEEvNT_6ParamsE --------------------------
	.section	.nv.info._ZN7cutlass13device_kernelIN5flash11enable_sm90INS1_16FlashAttnFwdSm90INS1_25CollectiveMainloopFwdSm90ILi2EN4cute5tupleIJNS5_1CILi1EEES8_S8_EEENS6_IJNS7_ILi192EEENS7_ILi160EEENS7_ILi64EEEEEELi64ENS_12float_e4m3_tEfNS_4arch4Sm90ELb0ELb0ELb0ELb1ELb1ELb0ELb0ELb1ELb1ELb1ELb0ELb0EEENS1_21CollectiveEpilogueFwdINS6_IJSA_SC_SB_EEES9_NS_10bfloat16_tESG_Li384ELb1ELb1ELb0ELb1EEENS1_36VarlenDynamicPersistentTileSchedulerILi192ELi160ELi384ELi128ELb0ELb1ELb1ELb0ELb1ELb1EEEEEEEEEvNT_6ParamsE,"",@"SHT_CUDA_INFO"
	.sectionflags	@""
	.align	4


	//----- nvinfo : EIATTR_CUDA_API_VERSION
	.align		4
        /*0000*/ 	.byte	0x04, 0x37
        /*0002*/ 	.short	(.L_726 - .L_725)
.L_725:
        /*0004*/ 	.word	0x00000082


	//----- nvinfo : EIATTR_KPARAM_INFO
	.align		4
.L_726:
        /*0008*/ 	.byte	0x04, 0x17
        /*000a*/ 	.short	(.L_728 - .L_727)
.L_727:
        /*000c*/ 	.word	0x00000000
        /*0010*/ 	.short	0x0000
        /*0012*/ 	.short	0x0000
        /*0014*/ 	.byte	0x00, 0xf0, 0x01, 0x2a


	//----- nvinfo : EIATTR_SPARSE_MMA_MASK
	.align		4
.L_728:
        /*0018*/ 	.byte	0x03, 0x50
        /*001a*/ 	.short	0x0000


	//----- nvinfo : EIATTR_MAXREG_COUNT
	.align		4
        /*001c*/ 	.byte	0x03, 0x1b
        /*001e*/ 	.short	0x0080


	//----- nvinfo : EIATTR_MERCURY_ISA_VERSION
	.align		4
        /*0020*/ 	.byte	0x03, 0x5f
        /*0022*/ 	.short	0x0101


	//----- nvinfo : EIATTR_VRC_CTA_INIT_COUNT
	.align		4
        /*0024*/ 	.byte	0x02, 0x4a
	.zero		1
	.zero		1


	//----- nvinfo : EIATTR_EXIT_INSTR_OFFSETS
	.align		4
        /*0028*/ 	.byte	0x04, 0x1c
        /*002a*/ 	.short	(.L_730 - .L_729)


	//   ....[0]....
.L_729:
        /*002c*/ 	.word	0x00000010


	//----- nvinfo : EIATTR_MAX_THREADS
	.align		4
.L_730:
        /*0030*/ 	.byte	0x04, 0x05
        /*0032*/ 	.short	(.L_732 - .L_731)
.L_731:
        /*0034*/ 	.word	0x00000200
        /*0038*/ 	.word	0x00000001
        /*003c*/ 	.word	0x00000001


	//----- nvinfo : EIATTR_CBANK_PARAM_SIZE
	.align		4
.L_732:
        /*0040*/ 	.byte	0x03, 0x19
        /*0042*/ 	.short	0x0a80


	//----- nvinfo : EIATTR_PARAM_CBANK
	.align		4
        /*0044*/ 	.byte	0x04, 0x0a
        /*0046*/ 	.short	(.L_734 - .L_733)
	.align		4
.L_733:
        /*0048*/ 	.word	index@(.nv.constant0._ZN7cutlass13device_kernelIN5flash11enable_sm90INS1_16FlashAttnFwdSm90INS1_25CollectiveMainloopFwdSm90ILi2EN4cute5tupleIJNS5_1CILi1EEES8_S8_EEENS6_IJNS7_ILi192EEENS7_ILi160EEENS7_ILi64EEEEEELi64ENS_12float_e4m3_tEfNS_4arch4Sm90ELb0ELb0ELb0ELb1ELb1ELb0ELb0ELb1ELb1ELb1ELb0ELb0EEENS1_21CollectiveEpilogueFwdINS6_IJSA_SC_SB_EEES9_NS_10bfloat16_tESG_Li384ELb1ELb1ELb0ELb1EEENS1_36VarlenDynamicPersistentTileSchedulerILi192ELi160ELi384ELi128ELb0ELb1ELb1ELb0ELb1ELb1EEEEEEEEEvNT_6ParamsE)
        /*004c*/ 	.short	0x0380
        /*004e*/ 	.short	0x0a80


	//----- nvinfo : EIATTR_SW_WAR
	.align		4
.L_734:
        /*0050*/ 	.byte	0x04, 0x36
        /*0052*/ 	.short	(.L_736 - .L_735)
.L_735:
        /*0054*/ 	.word	0x00000008
.L_736:


//--------------------- .nv.info._ZN7cutlass13device_kernelIN5flash11enable_sm90INS1_16FlashAttnFwdSm90INS1_25CollectiveMainloopFwdSm90ILi2EN4cute5tupleIJNS5_1CILi1EEES8_S8_EEENS6_IJNS7_ILi192EEENS7_ILi160EEENS7_ILi64EEEEEELi64ENS_12float_e4m3_tEfNS_4arch4Sm90ELb0ELb0ELb0ELb1ELb1ELb1ELb0ELb1ELb1ELb1ELb0ELb0EEENS1_21CollectiveEpilogueFwdINS6_IJSA_SC_SB_EEES9_NS_10bfloat16_tESG_Li384ELb1ELb1ELb0ELb1EEENS1_36VarlenDynamicPersistentTileSchedulerILi192ELi160ELi384ELi128ELb0ELb1ELb1ELb0ELb1ELb1EEEEEEEEEvNT_6ParamsE --------------------------
	.section	.nv.info._ZN7cutlass13device_kernelIN5flash11enable_sm90INS1_16FlashAttnFwdSm90INS1_25CollectiveMainloopFwdSm90ILi2EN4cute5tupleIJNS5_1CILi1EEES8_S8_EEENS6_IJNS7_ILi192EEENS7_ILi160EEENS7_ILi64EEEEEELi64ENS_12float_e4m3_tEfNS_4arch4Sm90ELb0ELb0ELb0ELb1ELb1ELb1ELb0ELb1ELb1ELb1ELb0ELb0EEENS1_21CollectiveEpilogueFwdINS6_IJSA_SC_SB_EEES9_NS_10bfloat16_tESG_Li384ELb1ELb1ELb0ELb1EEENS1_36VarlenDynamicPersistentTileSchedulerILi192ELi160ELi384ELi128ELb0ELb1ELb1ELb0ELb1ELb1EEEEEEEEEvNT_6ParamsE,"",@"SHT_CUDA_INFO"
	.sectionflags	@""
	.align	4


	//----- nvinfo : EIATTR_CUDA_API_VERSION
	.align		4
        /*0000*/ 	.byte	0x04, 0x37
        /*0002*/ 	.short	(.L_738 - .L_737)
.L_737:
        /*0004*/ 	.word	0x00000082


	//----- nvinfo : EIATTR_KPARAM_INFO
	.align		4
.L_738:
        /*0008*/ 	.byte	0x04, 0x17
        /*000a*/ 	.short	(.L_740 - .L_739)
.L_739:
        /*000c*/ 	.word	0x00000000
        /*0010*/ 	.short	0x0000
        /*0012*/ 	.short	0x0000
        /*0014*/ 	.byte	0x00, 0xf0, 0x01, 0x2a


	//----- nvinfo : EIATTR_SPARSE_MMA_MASK
	.align		4
.L_740:
        /*0018*/ 	.byte	0x03, 0x50
        /*001a*/ 	.short	0x0000


	//----- nvinfo : EIATTR_MAXREG_COUNT
	.align		4
        /*001c*/ 	.byte	0x03, 0x1b
        /*001e*/ 	.short	0x0080


	//----- nvinfo : EIATTR_MERCURY_ISA_VERSION
	.align		4
        /*0020*/ 	.byte	0x03, 0x5f
        /*0022*/ 	.short	0x0101


	//----- nvinfo : EIATTR_VRC_CTA_INIT_COUNT
	.align		4
        /*0024*/ 	.byte	0x02, 0x4a
	.zero		1
	.zero		1


	//----- nvinfo : EIATTR_EXIT_INSTR_OFFSETS
	.align		4
        /*0028*/ 	.byte	0x04, 0x1c
        /*002a*/ 	.short	(.L_742 - .L_741)


	//   ....[0]....
.L_741:
        /*002c*/ 	.word	0x00000010


	//----- nvinfo : EIATTR_MAX_THREADS
	.align		4
.L_742:
        /*0030*/ 	.byte	0x04, 0x05
        /*0032*/ 	.short	(.L_744 - .L_743)
.L_743:
        /*0034*/ 	.word	0x00000200
        /*0038*/ 	.word	0x00000001
        /*003c*/ 	.word	0x00000001


	//----- nvinfo : EIATTR_CBANK_PARAM_SIZE
	.align		4
.L_744:
        /*0040*/ 	.byte	0x03, 0x19
        /*0042*/ 	.short	0x0a80


	//----- nvinfo : EIATTR_PARAM_CBANK
	.align		4
        /*0044*/ 	.byte	0x04, 0x0a
        /*0046*/ 	.short	(.L_746 - .L_745)
	.align		4
.L_745:
        /*0048*/ 	.word	index@(.nv.constant0._ZN7cutlass13device_kernelIN5flash11enable_sm90INS1_16FlashAttnFwdSm90INS1_25CollectiveMainloopFwdSm90ILi2EN4cute5tupleIJNS5_1CILi1EEES8_S8_EEENS6_IJNS7_ILi192EEENS7_ILi160EEENS7_ILi64EEEEEELi64ENS_12float_e4m3_tEfNS_4arch4Sm90ELb0ELb0ELb0ELb1ELb1ELb1ELb0ELb1ELb1ELb1ELb0ELb0EEENS1_21CollectiveEpilogueFwdINS6_IJSA_SC_SB_EEES9_NS_10bfloat16_tESG_Li384ELb1ELb1ELb0ELb1EEENS1_36VarlenDynamicPersistentTileSchedulerILi192ELi160ELi384ELi128ELb0ELb1ELb1ELb0ELb1ELb1EEEEEEEEEvNT_6ParamsE)
        /*004c*/ 	.short	0x0380
        /*004e*/ 	.short	0x0a80


	//----- nvinfo : EIATTR_SW_WAR
	.align		4
.L_746:
        /*0050*/ 	.byte	0x04, 0x36
        /*0052*/ 	.short	(.L_748 - .L_747)
.L_747:
        /*0054*/ 	.word	0x00000008
.L_748:


//--------------------- .nv.info._ZN7cutlass13device_kernelIN5flash11enable_sm90INS1_16FlashAttnFwdSm90INS1_25CollectiveMainloopFwdSm90ILi2EN4cute5tupleIJNS5_1CILi1EEES8_S8_EEENS6_IJNS7_ILi192EEENS7_ILi160EEENS7_ILi64EEEEEELi64ENS_12float_e4m3_tEfNS_4arch4Sm90ELb0ELb1ELb0ELb0ELb1ELb0ELb0ELb1ELb1ELb1ELb0ELb0EEENS1_21CollectiveEpilogueFwdINS6_IJSA_SC_SB_EEES9_NS_10bfloat16_tESG_Li384ELb0ELb1ELb0ELb1EEENS1_30DynamicPersistentTileSchedulerILi384ELi128ELb0ELb1ELb1EEEEEEEEEvNT_6ParamsE --------------------------
	.section	.nv.info._ZN7cutlass13device_kernelIN5flash11enable_sm90INS1_16FlashAttnFwdSm90INS1_25CollectiveMainloopFwdSm90ILi2EN4cute5tupleIJNS5_1CILi1EEES8_S8_EEENS6_IJNS7_ILi192EEENS7_ILi160EEENS7_ILi64EEEEEELi64ENS_12float_e4m3_tEfNS_4arch4Sm90ELb0ELb1ELb0ELb0ELb1ELb0ELb0ELb1ELb1ELb1ELb0ELb0EEENS1_21CollectiveEpilogueFwdINS6_IJSA_SC_SB_EEES9_NS_10bfloat16_tESG_Li384ELb0ELb1ELb0ELb1EEENS1_30DynamicPersistentTileSchedulerILi384ELi128ELb0ELb1ELb1EEEEEEEEEvNT_6ParamsE,"",@"SHT_CUDA_INFO"
	.sectionflags	@""
	.align	4


	//----- nvinfo : EIATTR_CUDA_API_VERSION
	.align		4
        /*0000*/ 	.byte	0x04, 0x37
        /*0002*/ 	.short	(.L_750 - .L_749)
.L_749:
        /*0004*/ 	.word	0x00000082


	//----- nvinfo : EIATTR_KPARAM_INFO
	.align		4
.L_750:
        /*0008*/ 	.byte	0x04, 0x17
        /*000a*/ 	.short	(.L_752 - .L_751)
.L_751:
        /*000c*/ 	.word	0x00000000
        /*0010*/ 	.short	0x0000
        /*0012*/ 	.short	0x0000
        /*0014*/ 	.byte	0x00, 0xf0, 0x01, 0x2a


	//----- nvinfo : EIATTR_SPARSE_MMA_MASK
	.align		4
.L_752:
        /*0018*/ 	.byte	0x03, 0x50
        /*001a*/ 	.short	0x0000


	//----- nvinfo : EIATTR_MAXREG_COUNT
	.align		4
        /*001c*/ 	.byte	0x03, 0x1b
        /*001e*/ 	.short	0x0080


	//----- nvinfo : EIATTR_MERCURY_ISA_VERSION
	.align		4
        /*0020*/ 	.byte	0x03, 0x5f
        /*0022*/ 	.short	0x0101


	//----- nvinfo : EIATTR_VRC_CTA_INIT_COUNT
	.align		4
        /*0024*/ 	.byte	0x02, 0x4a
	.zero		1
	.zero		1


	//----- nvinfo : EIATTR_EXIT_INSTR_OFFSETS
	.align		4
        /*0028*/ 	.byte	0x04, 0x1c
        /*002a*/ 	.short	(.L_754 - .L_753)


	//   ....[0]....
.L_753:
        /*002c*/ 	.word	0x00000010


	//----- nvinfo : EIATTR_MAX_THREADS
	.align		4
.L_754:
        /*0030*/ 	.byte	0x04, 0x05
        /*0032*/ 	.short	(.L_756 - .L_755)
.L_755:
        /*0034*/ 	.word	0x00000200
        /*0038*/ 	.word	0x00000001
        /*003c*/ 	.word	0x00000001


	//----- nvinfo : EIATTR_CBANK_PARAM_SIZE
	.align		4
.L_756:
        /*0040*/ 	.byte	0x03, 0x19
        /*0042*/ 	.short	0x0a80


	//----- nvinfo : EIATTR_PARAM_CBANK
	.align		4
        /*0044*/ 	.byte	0x04, 0x0a
        /*0046*/ 	.short	(.L_758 - .L_757)
	.align		4
.L_757:
        /*0048*/ 	.word	index@(.nv.constant0._ZN7cutlass13device_kernelIN5flash11enable_sm90INS1_16FlashAttnFwdSm90INS1_25CollectiveMainloopFwdSm90ILi2EN4cute5tupleIJNS5_1CILi1EEES8_S8_EEENS6_IJNS7_ILi192EEENS7_ILi160EEENS7_ILi64EEEEEELi64ENS_12float_e4m3_tEfNS_4arch4Sm90ELb0ELb1ELb0ELb0ELb1ELb0ELb0ELb1ELb1ELb1ELb0ELb0EEENS1_21CollectiveEpilogueFwdINS6_IJSA_SC_SB_EEES9_NS_10bfloat16_tESG_Li384ELb0ELb1ELb0ELb1EEENS1_30DynamicPersistentTileSchedulerILi384ELi128ELb0ELb1ELb1EEEEEEEEEvNT_6ParamsE)
        /*004c*/ 	.short	0x0380
        /*004e*/ 	.short	0x0a80


	//----- nvinfo : EIATTR_SW_WAR
	.align		4
.L_758:
        /*0050*/ 	.byte	0x04, 0x36
        /*0052*/ 	.short	(.L_760 - .L_759)
.L_759:
        /*0054*/ 	.word	0x00000008
.L_760:


//--------------------- .nv.info._ZN7cutlass13device_kernelIN5flash11enable_sm90INS1_16FlashAttnFwdSm90INS1_25CollectiveMainloopFwdSm90ILi2EN4cute5tupleIJNS5_1CILi1EEES8_S8_EEENS6_IJNS7_ILi192EEENS7_ILi160EEENS7_ILi64EEEEEELi64ENS_12float_e4m3_tEfNS_4arch4Sm90ELb0ELb1ELb0ELb1ELb1ELb0ELb0ELb1ELb1ELb1ELb0ELb0EEENS1_21CollectiveEpilogueFwdINS6_IJSA_SC_SB_EEES9_NS_10bfloat16_tESG_Li384ELb1ELb1ELb0ELb1EEENS1_36VarlenDynamicPersistentTileSchedulerILi192ELi160ELi384ELi128ELb0ELb1ELb1ELb1ELb0ELb1EEEEEEEEEvNT_6ParamsE --------------------------
	.section	.nv.info._ZN7cutlass13device_kernelIN5flash11enable_sm90INS1_16FlashAttnFwdSm90INS1_25CollectiveMainloopFwdSm90ILi2EN4cute5tupleIJNS5_1CILi1EEES8_S8_EEENS6_IJNS7_ILi192EEENS7_ILi160EEENS7_ILi64EEEEEELi64ENS_12float_e4m3_tEfNS_4arch4Sm90ELb0ELb1ELb0ELb1ELb1ELb0ELb0ELb1ELb1ELb1ELb0ELb0EEENS1_21CollectiveEpilogueFwdINS6_IJSA_SC_SB_EEES9_NS_10bfloat16_tESG_Li384ELb1ELb1ELb0ELb1EEENS1_36VarlenDynamicPersistentTileSchedulerILi192ELi160ELi384ELi128ELb0ELb1ELb1ELb1ELb0ELb1EEEEEEEEEvNT_6ParamsE,"",@"SHT_CUDA_INFO"
	.sectionflags	@""
	.align	4


	//----- nvinfo : EIATTR_CUDA_API_VERSION
	.align		4
        /*0000*/ 	.byte	0x04, 0x37
        /*0002*/ 	.short	(.L_762 - .L_761)
.L_761:
        /*0004*/ 	.word	0x00000082


	//----- nvinfo : EIATTR_KPARAM_INFO
	.align		4
.L_762:
        /*0008*/ 	.byte	0x04, 0x17
        /*000a*/ 	.short	(.L_764 - .L_763)
.L_763:
        /*000c*/ 	.word	0x00000000
        /*0010*/ 	.short	0x0000
        /*0012*/ 	.short	0x0000
        /*0014*/ 	.byte	0x00, 0xf0, 0x01, 0x2a


	//----- nvinfo : EIATTR_SPARSE_MMA_MASK
	.align		4
.L_764:
        /*0018*/ 	.byte	0x03, 0x50
        /*001a*/ 	.short	0x0000


	//----- nvinfo : EIATTR_MAXREG_COUNT
	.align		4
        /*001c*/ 	.byte	0x03, 0x1b
        /*001e*/ 	.short	0x0080


	//----- nvinfo : EIATTR_MERCURY_ISA_VERSION
	.align		4
        /*0020*/ 	.byte	0x03, 0x5f
        /*0022*/ 	.short	0x0101


	//----- nvinfo : EIATTR_VRC_CTA_INIT_COUNT
	.align		4
        /*0024*/ 	.byte	0x02, 0x4a
	.zero		1
	.zero		1


	//----- nvinfo : EIATTR_EXIT_INSTR_OFFSETS
	.align		4
        /*0028*/ 	.byte	0x04, 0x1c
        /*002a*/ 	.short	(.L_766 - .L_765)


	//   ....[0]....
.L_765:
        /*002c*/ 	.word	0x00000010


	//----- nvinfo : EIATTR_MAX_THREADS
	.align		4
.L_766:
        /*0030*/ 	.byte	0x04, 0x05
        /*0032*/ 	.short	(.L_768 - .L_767)
.L_767:
        /*0034*/ 	.word	0x00000200
        /*0038*/ 	.word	0x00000001
        /*003c*/ 	.word	0x00000001


	//----- nvinfo : EIATTR_CBANK_PARAM_SIZE
	.align		4
.L_768:
        /*0040*/ 	.byte	0x03, 0x19
        /*0042*/ 	.short	0x0a80


	//----- nvinfo : EIATTR_PARAM_CBANK
	.align		4
        /*0044*/ 	.byte	0x04, 0x0a
        /*0046*/ 	.short	(.L_770 - .L_769)
	.align		4
.L_769:
        /*0048*/ 	.word	index@(.nv.constant0._ZN7cutlass13device_kernelIN5flash11enable_sm90INS1_16FlashAttnFwdSm90INS1_25CollectiveMainloopFwdSm90ILi2EN4cute5tupleIJNS5_1CILi1EEES8_S8_EEENS6_IJNS7_ILi192EEENS7_ILi160EEENS7_ILi64EEEEEELi64ENS_12float_e4m3_tEfNS_4arch4Sm90ELb0ELb1ELb0ELb1ELb1ELb0ELb0ELb1ELb1ELb1ELb0ELb0EEENS1_21CollectiveEpilogueFwdINS6_IJSA_SC_SB_EEES9_NS_10bfloat16_tESG_Li384ELb1ELb1ELb0ELb1EEENS1_36VarlenDynamicPersistentTileSchedulerILi192ELi160ELi384ELi128ELb0ELb1ELb1ELb1ELb0ELb1EEEEEEEEEvNT_6ParamsE)
        /*004c*/ 	.short	0x0380
        /*004e*/ 	.short	0x0a80


	//----- nvinfo : EIATTR_SW_WAR
	.align		4
.L_770:
        /*0050*/ 	.byte	0x04, 0x36
        /*0052*/ 	.short	(.L_772 - .L_771)
.L_771:
        /*0054*/ 	.word	0x00000008
.L_772:


//--------------------- .nv.info._ZN7cutlass13device_kernelIN5flash11enable_sm90INS1_16FlashAttnFwdSm90INS1_25CollectiveMainloopFwdSm90ILi2EN4cute5tupleIJNS5_1CILi1EEES8_S8_EEENS6_IJNS7_ILi192EEENS7_ILi160EEENS7_ILi64EEEEEELi64ENS_12float_e4m3_tEfNS_4arch4Sm90ELb0ELb1ELb0ELb1ELb1ELb1ELb0ELb1ELb1ELb1ELb0ELb0EEENS1_21CollectiveEpilogueFwdINS6_IJSA_SC_SB_EEES9_NS_10bfloat16_tESG_Li384ELb1ELb1ELb0ELb1EEENS1_36VarlenDynamicPersistentTileSchedulerILi192ELi160ELi384ELi128ELb0ELb1ELb1ELb1ELb0ELb1EEEEEEEEEvNT_6ParamsE --------------------------
	.section	.nv.info._ZN7cutlass13device_kernelIN5flash11enable_sm90INS1_16FlashAttnFwdSm90INS1_25CollectiveMainloopFwdSm90ILi2EN4cute5tupleIJNS5_1CILi1EEES8_S8_EEENS6_IJNS7_ILi192EEENS7_ILi160EEENS7_ILi64EEEEEELi64ENS_12float_e4m3_tEfNS_4arch4Sm90ELb0ELb1ELb0ELb1ELb1ELb1ELb0ELb1ELb1ELb1ELb0ELb0EEENS1_21CollectiveEpilogueFwdINS6_IJSA_SC_SB_EEES9_NS_10bfloat16_tESG_Li384ELb1ELb1ELb0ELb1EEENS1_36VarlenDynamicPersistentTileSchedulerILi192ELi160ELi384ELi128ELb0ELb1ELb1ELb1ELb0ELb1EEEEEEEEEvNT_6ParamsE,"",@"SHT_CUDA_INFO"
	.sectionflags	@""
	.align	4


	//----- nvinfo : EIATTR_CUDA_API_VERSION
	.align		4
        /*0000*/ 	.byte	0x04, 0x37
        /*0002*/ 	.short	(.L_774 - .L_773)
.L_773:
        /*0004*/ 	.word	0x00000082


	//----- nvinfo : EIATTR_KPARAM_INFO
	.align		4
.L_774:
        /*0008*/ 	.byte	0x04, 0x17
        /*000a*/ 	.short	(.L_776 - .L_775)
.L_775:
        /*000c*/ 	.word	0x00000000
        /*0010*/ 	.short	0x0000
        /*0012*/ 	.short	0x0000
        /*0014*/ 	.byte	0x00, 0xf0, 0x01, 0x2a


	//----- nvinfo : EIATTR_SPARSE_MMA_MASK
	.align		4
.L_776:
        /*0018*/ 	.byte	0x03, 0x50
        /*001a*/ 	.short	0x0000


	//----- nvinfo : EIATTR_MAXREG_COUNT
	.align		4
        /*001c*/ 	.byte	0x03, 0x1b
        /*001e*/ 	.short	0x0080


	//----- nvinfo : EIATTR_MERCURY_ISA_VERSION
	.align		4
        /*0020*/ 	.byte	0x03, 0x5f
        /*0022*/ 	.short	0x0101


	//----- nvinfo : EIATTR_VRC_CTA_INIT_COUNT
	.align		4
        /*0024*/ 	.byte	0x02, 0x4a
	.zero		1
	.zero		1


	//----- nvinfo : EIATTR_EXIT_INSTR_OFFSETS
	.align		4
        /*0028*/ 	.byte	0x04, 0x1c
        /*002a*/ 	.short	(.L_778 - .L_777)


	//   ....[0]....
.L_777:
        /*002c*/ 	.word	0x00000010


	//----- nvinfo : EIATTR_MAX_THREADS
	.align		4
.L_778:
        /*0030*/ 	.byte	0x04, 0x05
        /*0032*/ 	.short	(.L_780 - .L_779)
.L_779:
        /*0034*/ 	.word	0x00000200
        /*0038*/ 	.word	0x00000001
        /*003c*/ 	.word	0x00000001


	//----- nvinfo : EIATTR_CBANK_PARAM_SIZE
	.align		4
.L_780:
        /*0040*/ 	.byte	0x03, 0x19
        /*0042*/ 	.short	0x0a80


	//----- nvinfo : EIATTR_PARAM_CBANK
	.align		4
        /*0044*/ 	.byte	0x04, 0x0a
        /*0046*/ 	.short	(.L_782 - .L_781)
	.align		4
.L_781:
        /*0048*/ 	.word	index@(.nv.constant0._ZN7cutlass13device_kernelIN5flash11enable_sm90INS1_16FlashAttnFwdSm90INS1_25CollectiveMainloopFwdSm90ILi2EN4cute5tupleIJNS5_1CILi1EEES8_S8_EEENS6_IJNS7_ILi192EEENS7_ILi160EEENS7_ILi64EEEEEELi64ENS_12float_e4m3_tEfNS_4arch4Sm90ELb0ELb1ELb0ELb1ELb1ELb1ELb0ELb1ELb1ELb1ELb0ELb0EEENS1_21CollectiveEpilogueFwdINS6_IJSA_SC_SB_EEES9_NS_10bfloat16_tESG_Li384ELb1ELb1ELb0ELb1EEENS1_36VarlenDynamicPersistentTileSchedulerILi192ELi160ELi384ELi128ELb0ELb1ELb1ELb1ELb0ELb1EEEEEEEEEvNT_6ParamsE)
        /*004c*/ 	.short	0x0380
        /*004e*/ 	.short	0x0a80


	//----- nvinfo : EIATTR_SW_WAR
	.align		4
.L_782:
        /*0050*/ 	.byte	0x04, 0x36
        /*0052*/ 	.short	(.L_784 - .L_783)
.L_783:
        /*0054*/ 	.word	0x00000008
.L_784:


//--------------------- .nv.info._ZN7cutlass13device_kernelIN5flash11enable_sm90INS1_16FlashAttnFwdSm90INS1_25CollectiveMainloopFwdSm90ILi2EN4cute5tupleIJNS5_1CILi1EEES8_S8_EEENS6_IJNS7_ILi192EEENS7_ILi160EEENS7_ILi64EEEEEELi64ENS_12float_e4m3_tEfNS_4arch4Sm90ELb1ELb0ELb0ELb0ELb1ELb0ELb0ELb1ELb1ELb1ELb0ELb0EEENS1_21CollectiveEpilogueFwdINS6_IJSA_SC_SB_EEES9_NS_10bfloat16_tESG_Li384ELb0ELb1ELb0ELb1EEENS1_30DynamicPersistentTileSchedulerILi384ELi128ELb0ELb1ELb1EEEEEEEEEvNT_6ParamsE --------------------------
	.section	.nv.info._ZN7cutlass13device_kernelIN5flash11enable_sm90INS1_16FlashAttnFwdSm90INS1_25CollectiveMainloopFwdSm90ILi2EN4cute5tupleIJNS5_1CILi1EEES8_S8_EEENS6_IJNS7_ILi192EEENS7_ILi160EEENS7_ILi64EEEEEELi64ENS_12float_e4m3_tEfNS_4arch4Sm90ELb1ELb0ELb0ELb0ELb1ELb0ELb0ELb1ELb1ELb1ELb0ELb0EEENS1_21CollectiveEpilogueFwdINS6_IJSA_SC_SB_EEES9_NS_10bfloat16_tESG_Li384ELb0ELb1ELb0ELb1EEENS1_30DynamicPersistentTileSchedulerILi384ELi128ELb0ELb1ELb1EEEEEEEEEvNT_6ParamsE,"",@"SHT_CUDA_INFO"
	.sectionflags	@""
	.align	4


	//----- nvinfo : EIATTR_CUDA_API_VERSION
	.align		4
        /*0000*/ 	.byte	0x04, 0x37
        /*0002*/ 	.short	(.L_786 - .L_785)
.L_785:
        /*0004*/ 	.word	0x00000082


	//----- nvinfo : EIATTR_KPARAM_INFO
	.align		4
.L_786:
        /*0008*/ 	.byte	0x04, 0x17
        /*000a*/ 	.short	(.L_788 - .L_787)
.L_787:
        /*000c*/ 	.word	0x00000000
        /*0010*/ 	.short	0x0000
        /*0012*/ 	.short	0x0000
        /*0014*/ 	.byte	0x00, 0xf0, 0x01, 0x2a


	//----- nvinfo : EIATTR_SPARSE_MMA_MASK
	.align		4
.L_788:
        /*0018*/ 	.byte	0x03, 0x50
        /*001a*/ 	.short	0x0000


	//----- nvinfo : EIATTR_MAXREG_COUNT
	.align		4
        /*001c*/ 	.byte	0x03, 0x1b
        /*001e*/ 	.short	0x0080


	//----- nvinfo : EIATTR_MERCURY_ISA_VERSION
	.align		4
        /*0020*/ 	.byte	0x03, 0x5f
        /*0022*/ 	.short	0x0101


	//----- nvinfo : EIATTR_VRC_CTA_INIT_COUNT
	.align		4
        /*0024*/ 	.byte	0x02, 0x4a
	.zero		1
	.zero		1


	//----- nvinfo : EIATTR_EXIT_INSTR_OFFSETS
	.align		4
        /*0028*/ 	.byte	0x04, 0x1c
        /*002a*/ 	.short	(.L_790 - .L_789)


	//   ....[0]....
.L_789:
        /*002c*/ 	.word	0x00000010


	//----- nvinfo : EIATTR_MAX_THREADS
	.align		4
.L_790:
        /*0030*/ 	.byte	0x04, 0x05
        /*0032*/ 	.short	(.L_792 - .L_791)
.L_791:
        /*0034*/ 	.word	0x00000200
        /*0038*/ 	.word	0x00000001
        /*003c*/ 	.word	0x00000001


	//----- nvinfo : EIATTR_CBANK_PARAM_SIZE
	.align		4
.L_792:
        /*0040*/ 	.byte	0x03, 0x19
        /*0042*/ 	.short	0x0a80


	//----- nvinfo : EIATTR_PARAM_CBANK
	.align		4
        /*0044*/ 	.byte	0x04, 0x0a
        /*0046*/ 	.short	(.L_794 - .L_793)
	.align		4
.L_793:
        /*0048*/ 	.word	index@(.nv.constant0._ZN7cutlass13device_kernelIN5flash11enable_sm90INS1_16FlashAttnFwdSm90INS1_25CollectiveMainloopFwdSm90ILi2EN4cute5tupleIJNS5_1CILi1EEES8_S8_EEENS6_IJNS7_ILi192EEENS7_ILi160EEENS7_ILi64EEEEEELi64ENS_12float_e4m3_tEfNS_4arch4Sm90ELb1ELb0ELb0ELb0ELb1ELb0ELb0ELb1ELb1ELb1ELb0ELb0EEENS1_21CollectiveEpilogueFwdINS6_IJSA_SC_SB_EEES9_NS_10bfloat16_tESG_Li384ELb0ELb1ELb0ELb1EEENS1_30DynamicPersistentTileSchedulerILi384ELi128ELb0ELb1ELb1EEEEEEEEEvNT_6ParamsE)
        /*004c*/ 	.short	0x0380
        /*004e*/ 	.short	0x0a80


	//----- nvinfo : EIATTR_SW_WAR
	.align		4
.L_794:
        /*0050*/ 	.byte	0x04, 0x36
        /*0052*/ 	.short	(.L_796 - .L_795)
.L_795:
        /*0054*/ 	.word	0x00000008
.L_796:


//--------------------- .nv.info._ZN7cutlass13device_kernelIN5flash11enable_sm90INS1_16FlashAttnFwdSm90INS1_25CollectiveMainloopFwdSm90ILi2EN4cute5tupleIJNS5_1CILi1EEES8_S8_EEENS6_IJNS7_ILi192EEENS7_ILi160EEENS7_ILi64EEEEEELi64ENS_12float_e4m3_tEfNS_4arch4Sm90ELb1ELb0ELb0ELb1ELb1ELb0ELb0ELb1ELb1ELb1ELb0ELb0EEENS1_21CollectiveEpilogueFwdINS6_IJSA_SC_SB_EEES9_NS_10bfloat16_tESG_Li384ELb1ELb1ELb0ELb1EEENS1_36VarlenDynamicPersistentTileSchedulerILi192ELi160ELi384ELi128ELb0ELb1ELb1ELb1ELb1ELb1EEEEEEEEEvNT_6ParamsE --------------------------
	.section	.nv.info._ZN7cutlass13device_kernelIN5flash11enable_sm90INS1_16FlashAttnFwdSm90INS1_25CollectiveMainloopFwdSm90ILi2EN4cute5tupleIJNS5_1CILi1EEES8_S8_EEENS6_IJNS7_ILi192EEENS7_ILi160EEENS7_ILi64EEEEEELi64ENS_12float_e4m3_tEfNS_4arch4Sm90ELb1ELb0ELb0ELb1ELb1ELb0ELb0ELb1ELb1ELb1ELb0ELb0EEENS1_21CollectiveEpilogueFwdINS6_IJSA_SC_SB_EEES9_NS_10bfloat16_tESG_Li384ELb1ELb1ELb0ELb1EEENS1_36VarlenDynamicPersistentTileSchedulerILi192ELi160ELi384ELi128ELb0ELb1ELb1ELb1ELb1ELb1EEEEEEEEEvNT_6ParamsE,"",@"SHT_CUDA_INFO"
	.sectionflags	@""
	.align	4


	//----- nvinfo : EIATTR_CUDA_API_VERSION
	.align		4
        /*0000*/ 	.byte	0x04, 0x37
        /*0002*/ 	.short	(.L_798 - .L_797)
.L_797:
        /*0004*/ 	.word	0x00000082


	//----- nvinfo : EIATTR_KPARAM_INFO
	.align		4
.L_798:
        /*0008*/ 	.byte	0x04, 0x17
        /*000a*/ 	.short	(.L_800 - .L_799)
.L_799:
        /*000c*/ 	.word	0x00000000
        /*0010*/ 	.short	0x0000
        /*0012*/ 	.short	0x0000
        /*0014*/ 	.byte	0x00, 0xf0, 0x01, 0x2a


	//----- nvinfo : EIATTR_SPARSE_MMA_MASK
	.align		4
.L_800:
        /*0018*/ 	.byte	0x03, 0x50
        /*001a*/ 	.short	0x0000


	//----- nvinfo : EIATTR_MAXREG_COUNT
	.align		4
        /*001c*/ 	.byte	0x03, 0x1b
        /*001e*/ 	.short	0x0080


	//----- nvinfo : EIATTR_MERCURY_ISA_VERSION
	.align		4
        /*0020*/ 	.byte	0x03, 0x5f
        /*0022*/ 	.short	0x0101


	//----- nvinfo : EIATTR_VRC_CTA_INIT_COUNT
	.align		4
        /*0024*/ 	.byte	0x02, 0x4a
	.zero		1
	.zero		1


	//----- nvinfo : EIATTR_EXIT_INSTR_OFFSETS
	.align		4
        /*0028*/ 	.byte	0x04, 0x1c
        /*002a*/ 	.short	(.L_802 - .L_801)


	//   ....[0]....
.L_801:
        /*002c*/ 	.word	0x00000010


	//----- nvinfo : EIATTR_MAX_THREADS
	.align		4
.L_802:
        /*0030*/ 	.byte	0x04, 0x05
        /*0032*/ 	.short	(.L_804 - .L_803)
.L_803:
        /*0034*/ 	.word	0x00000200
        /*0038*/ 	.word	0x00000001
        /*003c*/ 	.word	0x00000001


	//----- nvinfo : EIATTR_CBANK_PARAM_SIZE
	.align		4
.L_804:
        /*0040*/ 	.byte	0x03, 0x19
        /*0042*/ 	.short	0x0a80


	//----- nvinfo : EIATTR_PARAM_CBANK
	.align		4
        /*0044*/ 	.byte	0x04, 0x0a
        /*0046*/ 	.short	(.L_806 - .L_805)
	.align		4
.L_805:
        /*0048*/ 	.word	index@(.nv.constant0._ZN7cutlass13device_kernelIN5flash11enable_sm90INS1_16FlashAttnFwdSm90INS1_25CollectiveMainloopFwdSm90ILi2EN4cute5tupleIJNS5_1CILi1EEES8_S8_EEENS6_IJNS7_ILi192EEENS7_ILi160EEENS7_ILi64EEEEEELi64ENS_12float_e4m3_tEfNS_4arch4Sm90ELb1ELb0ELb0ELb1ELb1ELb0ELb0ELb1ELb1ELb1ELb0ELb0EEENS1_21CollectiveEpilogueFwdINS6_IJSA_SC_SB_EEES9_NS_10bfloat16_tESG_Li384ELb1ELb1ELb0ELb1EEENS1_36VarlenDynamicPersistentTileSchedulerILi192ELi160ELi384ELi128ELb0ELb1ELb1ELb1ELb1ELb1EEEEEEEEEvNT_6ParamsE)
        /*004c*/ 	.short	0x0380
        /*004e*/ 	.short	0x0a80


	//----- nvinfo : EIATTR_SW_WAR
	.align		4
.L_806:
        /*0050*/ 	.byte	0x04, 0x36
        /*0052*/ 	.short	(.L_808 - .L_807)
.L_807:
        /*0054*/ 	.word	0x00000008
.L_808:


//--------------------- .nv.info._ZN7cutlass13device_kernelIN5flash11enable_sm90INS1_16FlashAttnFwdSm90INS1_25CollectiveMainloopFwdSm90ILi2EN4cute5tupleIJNS5_1CILi1EEES8_S8_EEENS6_IJNS7_ILi192EEENS7_ILi160EEENS7_ILi64EEEEEELi64ENS_12float_e4m3_tEfNS_4arch4Sm90ELb1ELb0ELb0ELb1ELb1ELb1ELb0ELb1ELb1ELb1ELb0ELb0EEENS1_21CollectiveEpilogueFwdINS6_IJSA_SC_SB_EEES9_NS_10bfloat16_tESG_Li384ELb1ELb1ELb0ELb1EEENS1_36VarlenDynamicPersistentTileSchedulerILi192ELi160ELi384ELi128ELb0ELb1ELb1ELb1ELb1ELb1EEEEEEEEEvNT_6ParamsE --------------------------
	.section	.nv.info._ZN7cutlass13device_kernelIN5flash11enable_sm90INS1_16FlashAttnFwdSm90INS1_25CollectiveMainloopFwdSm90ILi2EN4cute5tupleIJNS5_1CILi1EEES8_S8_EEENS6_IJNS7_ILi192EEENS7_ILi160EEENS7_ILi64EEEEEELi64ENS_12float_e4m3_tEfNS_4arch4Sm90ELb1ELb0ELb0ELb1ELb1ELb1ELb0ELb1ELb1ELb1ELb0ELb0EEENS1_21CollectiveEpilogueFwdINS6_IJSA_SC_SB_EEES9_NS_10bfloat16_tESG_Li384ELb1ELb1ELb0ELb1EEENS1_36VarlenDynamicPersistentTileSchedulerILi192ELi160ELi384ELi128ELb0ELb1ELb1ELb1ELb1ELb1EEEEEEEEEvNT_6ParamsE,"",@"SHT_CUDA_INFO"
	.sectionflags	@""
	.align	4


	//----- nvinfo : EIATTR_CUDA_API_VERSION
	.align		4
        /*0000*/ 	.byte	0x04, 0x37
        /*0002*/ 	.short	(.L_810 - .L_809)
.L_809:
        /*0004*/ 	.word	0x00000082


	//----- nvinfo : EIATTR_KPARAM_INFO
	.align		4
.L_810:
        /*0008*/ 	.byte	0x04, 0x17
        /*000a*/ 	.short	(.L_812 - .L_811)
.L_811:
        /*000c*/ 	.word	0x00000000
        /*0010*/ 	.short	0x0000
        /*0012*/ 	.short	0x0000
        /*0014*/ 	.byte	0x00, 0xf0, 0x01, 0x2a


	//----- nvinfo : EIATTR_SPARSE_MMA_MASK
	.align		4
.L_812:
        /*0018*/ 	.byte	0x03, 0x50
        /*001a*/ 	.short	0x0000


	//----- nvinfo : EIATTR_MAXREG_COUNT
	.align		4
        /*001c*/ 	.byte	0x03, 0x1b
        /*001e*/ 	.short	0x0080


	//----- nvinfo : EIATTR_MERCURY_ISA_VERSION
	.align		4
        /*0020*/ 	.byte	0x03, 0x5f
        /*0022*/ 	.short	0x0101


	//----- nvinfo : EIATTR_VRC_CTA_INIT_COUNT
	.align		4
        /*0024*/ 	.byte	0x02, 0x4a
	.zero		1
	.zero		1


	//----- nvinfo : EIATTR_EXIT_INSTR_OFFSETS
	.align		4
        /*0028*/ 	.byte	0x04, 0x1c
        /*002a*/ 	.short	(.L_814 - .L_813)


	//   ....[0]....
.L_813:
        /*002c*/ 	.word	0x00000010


	//----- nvinfo : EIATTR_MAX_THREADS
	.align		4
.L_814:
        /*0030*/ 	.byte	0x04, 0x05
        /*0032*/ 	.short	(.L_816 - .L_815)
.L_815:
        /*0034*/ 	.word	0x00000200
        /*0038*/ 	.word	0x00000001
        /*003c*/ 	.word	0x00000001


	//----- nvinfo : EIATTR_CBANK_PARAM_SIZE
	.align		4
.L_816:
        /*0040*/ 	.byte	0x03, 0x19
        /*0042*/ 	.short	0x0a80


	//----- nvinfo : EIATTR_PARAM_CBANK
	.align		4
        /*0044*/ 	.byte	0x04, 0x0a
        /*0046*/ 	.short	(.L_818 - .L_817)
	.align		4
.L_817:
        /*0048*/ 	.word	index@(.nv.constant0._ZN7cutlass13device_kernelIN5flash11enable_sm90INS1_16FlashAttnFwdSm90INS1_25CollectiveMainloopFwdSm90ILi2EN4cute5tupleIJNS5_1CILi1EEES8_S8_EEENS6_IJNS7_ILi192EEENS7_ILi160EEENS7_ILi64EEEEEELi64ENS_12float_e4m3_tEfNS_4arch4Sm90ELb1ELb0ELb0ELb1ELb1ELb1ELb0ELb1ELb1ELb1ELb0ELb0EEENS1_21CollectiveEpilogueFwdINS6_IJSA_SC_SB_EEES9_NS_10bfloat16_tESG_Li384ELb1ELb1ELb0ELb1EEENS1_36VarlenDynamicPersistentTileSchedulerILi192ELi160ELi384ELi128ELb0ELb1ELb1ELb1ELb1ELb1EEEEEEEEEvNT_6ParamsE)
        /*004c*/ 	.short	0x0380
        /*004e*/ 	.short	0x0a80


	//----- nvinfo : EIATTR_SW_WAR
	.align		4
.L_818:
        /*0050*/ 	.byte	0x04, 0x36
        /*0052*/ 	.short	(.L_820 - .L_819)
.L_819:
        /*0054*/ 	.word	0x00000008
.L_820:


//--------------------- .nv.callgraph             --------------------------
	.section	.nv.callgraph,"",@"SHT_CUDA_CALLGRAPH"
	.align	4
	.sectionentsize	8
	.align		4
        /*0000*/ 	.word	0x00000000
	.align		4
        /*0004*/ 	.word	0xffffffff
	.align		4
        /*0008*/ 	.word	0x00000000
	.align		4
        /*000c*/ 	.word	0xfffffffe
	.align		4
        /*0010*/ 	.word	0x00000000
	.align		4
        /*0014*/ 	.word	0xfffffffd
	.align		4
        /*0018*/ 	.word	0x00000000
	.align		4
        /*001c*/ 	.word	0xfffffffc


//--------------------- .nv.constant4             --------------------------
	.section	.nv.constant4,"a",@progbits
	.align	8
	.align		8
.nv.constant4:
        /*0000*/ 	.dword	_ZN72_INTERNAL_39bee7f1_36_flash_fwd_hdimall_e4m3_paged_sm90_cu_49158569_38394cuda3std3__45__cpo5beginE
	.align		8
        /*0008*/ 	.dword	_ZN72_INTERNAL_39bee7f1_36_flash_fwd_hdimall_e4m3_paged_sm90_cu_49158569_38394cuda3std3__45__cpo3endE
	.align		8
        /*0010*/ 	.dword	_ZN72_INTERNAL_39bee7f1_36_flash_fwd_hdimall_e4m3_paged_sm90_cu_49158569_38394cuda3std3__45__cpo6cbeginE
	.align		8
        /*0018*/ 	.dword	_ZN72_INTERNAL_39bee7f1_36_flash_fwd_hdimall_e4m3_paged_sm90_cu_49158569_38394cuda3std3__45__cpo4cendE
	.align		8
        /*0020*/ 	.dword	_ZN72_INTERNAL_39bee7f1_36_flash_fwd_hdimall_e4m3_paged_sm90_cu_49158569_38394cuda3std3__474_GLOBAL__N__39bee7f1_36_flash_fwd_hdimall_e4m3_paged_sm90_cu_49158569_38396ignoreE
	.align		8
        /*0028*/ 	.dword	_ZN72_INTERNAL_39bee7f1_36_flash_fwd_hdimall_e4m3_paged_sm90_cu_49158569_38394cuda3std3__419piecewise_constructE
	.align		8
        /*0030*/ 	.dword	_ZN72_INTERNAL_39bee7f1_36_flash_fwd_hdimall_e4m3_paged_sm90_cu_49158569_38394cuda3std3__48in_placeE
	.align		8
        /*0038*/ 	.dword	_ZN72_INTERNAL_39bee7f1_36_flash_fwd_hdimall_e4m3_paged_sm90_cu_49158569_38394cuda3std6ranges3__45__cpo4swapE
	.align		8
        /*0040*/ 	.dword	_ZN72_INTERNAL_39bee7f1_36_flash_fwd_hdimall_e4m3_paged_sm90_cu_49158569_38394cuda3std6ranges3__45__cpo9iter_moveE
	.align		8
        /*0048*/ 	.dword	_ZN72_INTERNAL_39bee7f1_36_flash_fwd_hdimall_e4m3_paged_sm90_cu_49158569_38394cute7productE
	.align		8
        /*0050*/ 	.dword	_ZN72_INTERNAL_39bee7f1_36_flash_fwd_hdimall_e4m3_paged_sm90_cu_49158569_38394cute1_E


//--------------------- .text._ZN7cutlass13device_kernelIN5flash11enable_sm90INS1_16FlashAttnFwdSm90INS1_25CollectiveMainloopFwdSm90ILi2EN4cute5tupleIJNS5_1CILi1EEES8_S8_EEENS6_IJNS7_ILi128EEESA_NS7_ILi256EEEEEELi256ENS_12float_e4m3_tEfNS_4arch4Sm90ELb0ELb0ELb0ELb0ELb1ELb0ELb0ELb1ELb0ELb1ELb0ELb0EEENS1_21CollectiveEpilogueFwdINS6_IJSA_SB_SA_EEES9_NS_10bfloat16_tESF_Li256ELb0ELb1ELb0ELb1EEENS1_29StaticPersistentTileSchedulerILb0EEEEEEEEEvNT_6ParamsE --------------------------
	.section	.text._ZN7cutlass13device_kernelIN5flash11enable_sm90INS1_16FlashAttnFwdSm90INS1_25CollectiveMainloopFwdSm90ILi2EN4cute5tupleIJNS5_1CILi1EEES8_S8_EEENS6_IJNS7_ILi128EEESA_NS7_ILi256EEEEEELi256ENS_12float_e4m3_tEfNS_4arch4Sm90ELb0ELb0ELb0ELb0ELb1ELb0ELb0ELb1ELb0ELb1ELb0ELb0EEENS1_21CollectiveEpilogueFwdINS6_IJSA_SB_SA_EEES9_NS_10bfloat16_tESF_Li256ELb0ELb1ELb0ELb1EEENS1_29StaticPersistentTileSchedulerILb0EEEEEEEEEvNT_6ParamsE,"ax",@progbits
	.align	128
.text._ZN7cutlass13device_kernelIN5flash11enable_sm90INS1_16FlashAttnFwdSm90INS1_25CollectiveMainloopFwdSm90ILi2EN4cute5tupleIJNS5_1CILi1EEES8_S8_EEENS6_IJNS7_ILi128EEESA_NS7_ILi256EEEEEELi256ENS_12float_e4m3_tEfNS_4arch4Sm90ELb0ELb0ELb0ELb0ELb1ELb0ELb0ELb1ELb0ELb1ELb0ELb0EEENS1_21CollectiveEpilogueFwdINS6_IJSA_SB_SA_EEES9_NS_10bfloat16_tESF_Li256ELb0ELb1ELb0ELb1EEENS1_29StaticPersistentTileSchedulerILb0EEEEEEEEEvNT_6ParamsE:
        .type           _ZN7cutlass13device_kernelIN5flash11enable_sm90INS1_16FlashAttnFwdSm90INS1_25CollectiveMainloopFwdSm90ILi2EN4cute5tupleIJNS5_1CILi1EEES8_S8_EEENS6_IJNS7_ILi128EEESA_NS7_ILi256EEEEEELi256ENS_12float_e4m3_tEfNS_4arch4Sm90ELb0ELb0ELb0ELb0ELb1ELb0ELb0ELb1ELb0ELb1ELb0ELb0EEENS1_21CollectiveEpilogueFwdINS6_IJSA_SB_SA_EEES9_NS_10bfloat16_tESF_Li256ELb0ELb1ELb0ELb1EEENS1_29StaticPersistentTileSchedulerILb0EEEEEEEEEvNT_6ParamsE,@function
        .size           _ZN7cutlass13device_kernelIN5flash11enable_sm90INS1_16FlashAttnFwdSm90INS1_25CollectiveMainloopFwdSm90ILi2EN4cute5tupleIJNS5_1CILi1EEES8_S8_EEENS6_IJNS7_ILi128EEESA_NS7_ILi256EEEEEELi256ENS_12float_e4m3_tEfNS_4arch4Sm90ELb0ELb0ELb0ELb0ELb1ELb0ELb0ELb1ELb0ELb1ELb0ELb0EEENS1_21CollectiveEpilogueFwdINS6_IJSA_SB_SA_EEES9_NS_10bfloat16_tESF_Li256ELb0ELb1ELb0ELb1EEENS1_29StaticPersistentTileSchedulerILb0EEEEEEEEEvNT_6ParamsE,(.L_x_45 - _ZN7cutlass13device_kernelIN5flash11enable_sm90INS1_16FlashAttnFwdSm90INS1_25CollectiveMainloopFwdSm90ILi2EN4cute5tupleIJNS5_1CILi1EEES8_S8_EEENS6_IJNS7_ILi128EEESA_NS7_ILi256EEEEEELi256ENS_12float_e4m3_tEfNS_4arch4Sm90ELb0ELb0ELb0ELb0ELb1ELb0ELb0ELb1ELb0ELb1ELb0ELb0EEENS1_21CollectiveEpilogueFwdINS6_IJSA_SB_SA_EEES9_NS_10bfloat16_tESF_Li256ELb0ELb1ELb0ELb1EEENS1_29StaticPersistentTileSchedulerILb0EEEEEEEEEvNT_6ParamsE)
        .other          _ZN7cutlass13device_kernelIN5flash11enable_sm90INS1_16FlashAttnFwdSm90INS1_25CollectiveMainloopFwdSm90ILi2EN4cute5tupleIJNS5_1CILi1EEES8_S8_EEENS6_IJNS7_ILi128EEESA_NS7_ILi256EEEEEELi256ENS_12float_e4m3_tEfNS_4arch4Sm90ELb0ELb0ELb0ELb0ELb1ELb0ELb0ELb1ELb0ELb1ELb0ELb0EEENS1_21CollectiveEpilogueFwdINS6_IJSA_SB_SA_EEES9_NS_10bfloat16_tESF_Li256ELb0ELb1ELb0ELb1EEENS1_29StaticPersistentTileSchedulerILb0EEEEEEEEEvNT_6ParamsE,@"STO_CUDA_ENTRY STV_DEFAULT"
_ZN7cutlass13device_kernelIN5flash11enable_sm90INS1_16FlashAttnFwdSm90INS1_25CollectiveMainloopFwdSm90ILi2EN4cute5tupleIJNS5_1CILi1EEES8_S8_EEENS6_IJNS7_ILi128EEESA_NS7_ILi256EEEEEELi256ENS_12float_e4m3_tEfNS_4arch4Sm90ELb0ELb0ELb0ELb0ELb1ELb0ELb0ELb1ELb0ELb1ELb0ELb0EEENS1_21CollectiveEpilogueFwdINS6_IJSA_SB_SA_EEES9_NS_10bfloat16_tESF_Li256ELb0ELb1ELb0ELb1EEENS1_29StaticPersistentTileSchedulerILb0EEEEEEEEEvNT_6ParamsE:
[----:B------:R-:W-:Y:S01]  /*0000*/  LDC R1, c[0x0][0x37c] ;  /* 0x0000df00ff017b82 */ /* 0x000fe20000000800 */
[----:B------:R-:W-:Y:S05]  /*0010*/  EXIT ;  /* 0x000000000000794d */ /* 0x000fea0003800000 */
.L_x_0:
[----:B------:R-:W-:-:S00]  /*0020*/  BRA `(.L_x_0) ;  /* 0xfffffffc00fc7947 */ /* 0x000fc0000383ffff */
[----:B------:R-:W-:-:S00]  /*0030*/  NOP ;  /* 0x0000000000007918 */ /* 0x000fc00000000000 */
        /* <DEDUP_REMOVED lines=12> */
.L_x_45:


//--------------------- .text._ZN7cutlass13device_kernelIN5flash11enable_sm90INS1_16FlashAttnFwdSm90INS1_25CollectiveMainloopFwdSm90ILi2EN4cute5tupleIJNS5_1CILi1EEES8_S8_EEENS6_IJNS7_ILi128EEESA_NS7_ILi256EEEEEELi256ENS_12float_e4m3_tEfNS_4arch4Sm90ELb0ELb0ELb0ELb1ELb1ELb0ELb0ELb1ELb0ELb1ELb0ELb0EEENS1_21CollectiveEpilogueFwdINS6_IJSA_SB_SA_EEES9_NS_10bfloat16_tESF_Li256ELb1ELb1ELb0ELb1EEENS1_36VarlenDynamicPersistentTileSchedulerILi128ELi128ELi256ELi128ELb0ELb1ELb1ELb0ELb1ELb1EEEEEEEEEvNT_6ParamsE --------------------------
	.section	.text._ZN7cutlass13device_kernelIN5flash11enable_sm90INS1_16FlashAttnFwdSm90INS1_25CollectiveMainloopFwdSm90ILi2EN4cute5tupleIJNS5_1CILi1EEES8_S8_EEENS6_IJNS7_ILi128EEESA_NS7_ILi256EEEEEELi256ENS_12float_e4m3_tEfNS_4arch4Sm90ELb0ELb0ELb0ELb1ELb1ELb0ELb0ELb1ELb0ELb1ELb0ELb0EEENS1_21CollectiveEpilogueFwdINS6_IJSA_SB_SA_EEES9_NS_10bfloat16_tESF_Li256ELb1ELb1ELb0ELb1EEENS1_36VarlenDynamicPersistentTileSchedulerILi128ELi128ELi256ELi128ELb0ELb1ELb1ELb0ELb1ELb1EEEEEEEEEvNT_6ParamsE,"ax",@progbits
	.align	128
.text._ZN7cutlass13device_kernelIN5flash11enable_sm90INS1_16FlashAttnFwdSm90INS1_25CollectiveMainloopFwdSm90ILi2EN4cute5tupleIJNS5_1CILi1EEES8_S8_EEENS6_IJNS7_ILi128EEESA_NS7_ILi256EEEEEELi256ENS_12float_e4m3_tEfNS_4arch4Sm90ELb0ELb0ELb0ELb1ELb1ELb0ELb0ELb1ELb0ELb1ELb0ELb0EEENS1_21CollectiveEpilogueFwdINS6_IJSA_SB_SA_EEES9_NS_10bfloat16_tESF_Li256ELb1ELb1ELb0ELb1EEENS1_36VarlenDynamicPersistentTileSchedulerILi128ELi128ELi256ELi128ELb0ELb1ELb1ELb0ELb1ELb1EEEEEEEEEvNT_6ParamsE:
        .type           _ZN7cutlass13device_kernelIN5flash11enable_sm90INS1_16FlashAttnFwdSm90INS1_25CollectiveMainloopFwdSm90ILi2EN4cute5tupleIJNS5_1CILi1EEES8_S8_EEENS6_IJNS7_ILi128EEESA_NS7_ILi256EEEEEELi256ENS_12float_e4m3_tEfNS_4arch4Sm90ELb0ELb0ELb0ELb1ELb1ELb0ELb0ELb1ELb0ELb1ELb0ELb0EEENS1_21CollectiveEpilogueFwdINS6_IJSA_SB_SA_EEES9_NS_10bfloat16_tESF_Li256ELb1ELb1ELb0ELb1EEENS1_36VarlenDynamicPersistentTileSchedulerILi128ELi128ELi256ELi128ELb0ELb1ELb1ELb0ELb1ELb1EEEEEEEEEvNT_6ParamsE,@function
        .size           _ZN7cutlass13device_kernelIN5flash11enable_sm90INS1_16FlashAttnFwdSm90INS1_25CollectiveMainloopFwdSm90ILi2EN4cute5tupleIJNS5_1CILi1EEES8_S8_EEENS6_IJNS7_ILi128EEESA_NS7_ILi256EEEEEELi256ENS_12float_e4m3_tEfNS_4arch4Sm90ELb0ELb0ELb0ELb1ELb1ELb0ELb0ELb1ELb0ELb1ELb0ELb0EEENS1_21CollectiveEpilogueFwdINS6_IJSA_SB_SA_EEES9_NS_10bfloat16_tESF_Li256ELb1ELb1ELb0ELb1EEENS1_36VarlenDynamicPersistentTileSchedulerILi128ELi128ELi256ELi128ELb0ELb1ELb1ELb0ELb1ELb1EEEEEEEEEvNT_6ParamsE,(.L_x_46 - _ZN7cutlass13device_kernelIN5flash11enable_sm90INS1_16FlashAttnFwdSm90INS1_25CollectiveMainloopFwdSm90ILi2EN4cute5tupleIJNS5_1CILi1EEES8_S8_EEENS6_IJNS7_ILi128EEESA_NS7_ILi256EEEEEELi256ENS_12float_e4m3_tEfNS_4arch4Sm90ELb0ELb0ELb0ELb1ELb1ELb0ELb0ELb1ELb0ELb1ELb0ELb0EEENS1_21CollectiveEpilogueFwdINS6_IJSA_SB_SA_EEES9_NS_10bfloat16_tESF_Li256ELb1ELb1ELb0ELb1EEENS1_36VarlenDynamicPersistentTileSchedulerILi128ELi128ELi256ELi128ELb0ELb1ELb1ELb0ELb1ELb1EEEEEEEEEvNT_6ParamsE)
        .other          _ZN7cutlass13device_kernelIN5flash11enable_sm90INS1_16FlashAttnFwdSm90INS1_25CollectiveMainloopFwdSm90ILi2EN4cute5tupleIJNS5_1CILi1EEES8_S8_EEENS6_IJNS7_ILi128EEESA_NS7_ILi256EEEEEELi256ENS_12float_e4m3_tEfNS_4arch4Sm90ELb0ELb0ELb0ELb1ELb1ELb0ELb0ELb1ELb0ELb1ELb0ELb0EEENS1_21CollectiveEpilogueFwdINS6_IJSA_SB_SA_EEES9_NS_10bfloat16_tESF_Li256ELb1ELb1ELb0ELb1EEENS1_36VarlenDynamicPersistentTileSchedulerILi128ELi128ELi256ELi128ELb0ELb1ELb1ELb0ELb1ELb1EEEEEEEEEvNT_6ParamsE,@"STO_CUDA_ENTRY STV_DEFAULT"
_ZN7cutlass13device_kernelIN5flash11enable_sm90INS1_16FlashAttnFwdSm90INS1_25CollectiveMainloopFwdSm90ILi2EN4cute5tupleIJNS5_1CILi1EEES8_S8_EEENS6_IJNS7_ILi128EEESA_NS7_ILi256EEEEEELi256ENS_12float_e4m3_tEfNS_4arch4Sm90ELb0ELb0ELb0ELb1ELb1ELb0ELb0ELb1ELb0ELb1ELb0ELb0EEENS1_21CollectiveEpilogueFwdINS6_IJSA_SB_SA_EEES9_NS_10bfloat16_tESF_Li256ELb1ELb1ELb0ELb1EEENS1_36VarlenDynamicPersistentTileSchedulerILi128ELi128ELi256ELi128ELb0ELb1ELb1ELb0ELb1ELb1EEEEEEEEEvNT_6ParamsE:
[----:B------:R-:W-:Y:S01]  /*0000*/  LDC R1, c[0x0][0x37c] ;  /* 0x0000df00ff017b82 */ /* 0x000fe20000000800 */
[----:B------:R-:W-:Y:S05]  /*0010*/  EXIT ;  /* 0x000000000000794d */ /* 0x000fea0003800000 */
.L_x_1:
        /* <DEDUP_REMOVED lines=14> */
.L_x_46:


//--------------------- .text._ZN7cutlass13device_kernelIN5flash11enable_sm90INS1_16FlashAttnFwdSm90INS1_25CollectiveMainloopFwdSm90ILi2EN4cute5tupleIJNS5_1CILi1EEES8_S8_EEENS6_IJNS7_ILi128EEESA_NS7_ILi256EEEEEELi256ENS_12float_e4m3_tEfNS_4arch4Sm90ELb0ELb0ELb0ELb1ELb1ELb1ELb0ELb1ELb0ELb1ELb0ELb0EEENS1_21CollectiveEpilogueFwdINS6_IJSA_SB_SA_EEES9_NS_10bfloat16_tESF_Li256ELb1ELb1ELb0ELb1EEENS1_36VarlenDynamicPersistentTileSchedulerILi128ELi128ELi256ELi128ELb0ELb1ELb1ELb0ELb1ELb1EEEEEEEEEvNT_6ParamsE --------------------------
	.section	.text._ZN7cutlass13device_kernelIN5flash11enable_sm90INS1_16FlashAttnFwdSm90INS1_25CollectiveMainloopFwdSm90ILi2EN4cute5tupleIJNS5_1CILi1EEES8_S8_EEENS6_IJNS7_ILi128EEESA_NS7_ILi256EEEEEELi256ENS_12float_e4m3_tEfNS_4arch4Sm90ELb0ELb0ELb0ELb1ELb1ELb1ELb0ELb1ELb0ELb1ELb0ELb0EEENS1_21CollectiveEpilogueFwdINS6_IJSA_SB_SA_EEES9_NS_10bfloat16_tESF_Li256ELb1ELb1ELb0ELb1EEENS1_36VarlenDynamicPersistentTileSchedulerILi128ELi128ELi256ELi128ELb0ELb1ELb1ELb0ELb1ELb1EEEEEEEEEvNT_6ParamsE,"ax",@progbits
	.align	128
.text._ZN7cutlass13device_kernelIN5flash11enable_sm90INS1_16FlashAttnFwdSm90INS1_25CollectiveMainloopFwdSm90ILi2EN4cute5tupleIJNS5_1CILi1EEES8_S8_EEENS6_IJNS7_ILi128EEESA_NS7_ILi256EEEEEELi256ENS_12float_e4m3_tEfNS_4arch4Sm90ELb0ELb0ELb0ELb1ELb1ELb1ELb0ELb1ELb0ELb1ELb0ELb0EEENS1_21CollectiveEpilogueFwdINS6_IJSA_SB_SA_EEES9_NS_10bfloat16_tESF_Li256ELb1ELb1ELb0ELb1EEENS1_36VarlenDynamicPersistentTileSchedulerILi128ELi128ELi256ELi128ELb0ELb1ELb1ELb0ELb1ELb1EEEEEEEEEvNT_6ParamsE:
        .type           _ZN7cutlass13device_kernelIN5flash11enable_sm90INS1_16FlashAttnFwdSm90INS1_25CollectiveMainloopFwdSm90ILi2EN4cute5tupleIJNS5_1CILi1EEES8_S8_EEENS6_IJNS7_ILi128EEESA_NS7_ILi256EEEEEELi256ENS_12float_e4m3_tEfNS_4arch4Sm90ELb0ELb0ELb0ELb1ELb1ELb1ELb0ELb1ELb0ELb1ELb0ELb0EEENS1_21CollectiveEpilogueFwdINS6_IJSA_SB_SA_EEES9_NS_10bfloat16_tESF_Li256ELb1ELb1ELb0ELb1EEENS1_36VarlenDynamicPersistentTileSchedulerILi128ELi128ELi256ELi128ELb0ELb1ELb1ELb0ELb1ELb1EEEEEEEEEvNT_6ParamsE,@function
        .size           _ZN7cutlass13device_kernelIN5flash11enable_sm90INS1_16FlashAttnFwdSm90INS1_25CollectiveMainloopFwdSm90ILi2EN4cute5tupleIJNS5_1CILi1EEES8_S8_EEENS6_IJNS7_ILi128EEESA_NS7_ILi256EEEEEELi256ENS_12float_e4m3_tEfNS_4arch4Sm90ELb0ELb0ELb0ELb1ELb1ELb1ELb0ELb1ELb0ELb1ELb0ELb0EEENS1_21CollectiveEpilogueFwdINS6_IJSA_SB_SA_EEES9_NS_10bfloat16_tESF_Li256ELb1ELb1ELb0ELb1EEENS1_36VarlenDynamicPersistentTileSchedulerILi128ELi128ELi256ELi128ELb0ELb1ELb1ELb0ELb1ELb1EEEEEEEEEvNT_6ParamsE,(.L_x_47 - _ZN7cutlass13device_kernelIN5flash11enable_sm90INS1_16FlashAttnFwdSm90INS1_25CollectiveMainloopFwdSm90ILi2EN4cute5tupleIJNS5_1CILi1EEES8_S8_EEENS6_IJNS7_ILi128EEESA_NS7_ILi256EEEEEELi256ENS_12float_e4m3_tEfNS_4arch4Sm90ELb0ELb0ELb0ELb1ELb1ELb1ELb0ELb1ELb0ELb1ELb0ELb0EEENS1_21CollectiveEpilogueFwdINS6_IJSA_SB_SA_EEES9_NS_10bfloat16_tESF_Li256ELb1ELb1ELb0ELb1EEENS1_36VarlenDynamicPersistentTileSchedulerILi128ELi128ELi256ELi128ELb0ELb1ELb1ELb0ELb1ELb1EEEEEEEEEvNT_6ParamsE)
        .other          _ZN7cutlass13device_kernelIN5flash11enable_sm90INS1_16FlashAttnFwdSm90INS1_25CollectiveMainloopFwdSm90ILi2EN4cute5tupleIJNS5_1CILi1EEES8_S8_EEENS6_IJNS7_ILi128EEESA_NS7_ILi256EEEEEELi256ENS_12float_e4m3_tEfNS_4arch4Sm90ELb0ELb0ELb0ELb1ELb1ELb1ELb0ELb1ELb0ELb1ELb0ELb0EEENS1_21CollectiveEpilogueFwdINS6_IJSA_SB_SA_EEES9_NS_10bfloat16_tESF_Li256ELb1ELb1ELb0ELb1EEENS1_36VarlenDynamicPersistentTileSchedulerILi128ELi128ELi256ELi128ELb0ELb1ELb1ELb0ELb1ELb1EEEEEEEEEvNT_6ParamsE,@"STO_CUDA_ENTRY STV_DEFAULT"
_ZN7cutlass13device_kernelIN5flash11enable_sm90INS1_16FlashAttnFwdSm90INS1_25CollectiveMainloopFwdSm90ILi2EN4cute5tupleIJNS5_1CILi1EEES8_S8_EEENS6_IJNS7_ILi128EEESA_NS7_ILi256EEEEEELi256ENS_12float_e4m3_tEfNS_4arch4Sm90ELb0ELb0ELb0ELb1ELb1ELb1ELb0ELb1ELb0ELb1ELb0ELb0EEENS1_21CollectiveEpilogueFwdINS6_IJSA_SB_SA_EEES9_NS_10bfloat16_tESF_Li256ELb1ELb1ELb0ELb1EEENS1_36VarlenDynamicPersistentTileSchedulerILi128ELi128ELi256ELi128ELb0ELb1ELb1ELb0ELb1ELb1EEEEEEEEEvNT_6ParamsE:
[----:B------:R-:W-:Y:S01]  /*0000*/  LDC R1, c[0x0][0x37c] ;  /* 0x0000df00ff017b82 */ /* 0x000fe20000000800 */
[----:B------:R-:W-:Y:S05]  /*0010*/  EXIT ;  /* 0x000000000000794d */ /* 0x000fea0003800000 */
.L_x_2:
        /* <DEDUP_REMOVED lines=14> */
.L_x_47:


//--------------------- .text._ZN7cutlass13device_kernelIN5flash11enable_sm90INS1_16FlashAttnFwdSm90INS1_25CollectiveMainloopFwdSm90ILi2EN4cute5tupleIJNS5_1CILi1EEES8_S8_EEENS6_IJNS7_ILi128EEENS7_ILi64EEENS7_ILi256EEEEEELi256ENS_12float_e4m3_tEfNS_4arch4Sm90ELb0ELb1ELb0ELb0ELb1ELb0ELb0ELb1ELb0ELb1ELb0ELb0EEENS1_21CollectiveEpilogueFwdINS6_IJSA_SC_SB_EEES9_NS_10bfloat16_tESG_Li256ELb0ELb1ELb0ELb1EEENS1_30DynamicPersistentTileSchedulerILi256ELi128ELb0ELb1ELb1EEEEEEEEEvNT_6ParamsE --------------------------
	.section	.text._ZN7cutlass13device_kernelIN5flash11enable_sm90INS1_16FlashAttnFwdSm90INS1_25CollectiveMainloopFwdSm90ILi2EN4cute5tupleIJNS5_1CILi1EEES8_S8_EEENS6_IJNS7_ILi128EEENS7_ILi64EEENS7_ILi256EEEEEELi256ENS_12float_e4m3_tEfNS_4arch4Sm90ELb0ELb1ELb0ELb0ELb1ELb0ELb0ELb1ELb0ELb1ELb0ELb0EEENS1_21CollectiveEpilogueFwdINS6_IJSA_SC_SB_EEES9_NS_10bfloat16_tESG_Li256ELb0ELb1ELb0ELb1EEENS1_30DynamicPersistentTileSchedulerILi256ELi128ELb0ELb1ELb1EEEEEEEEEvNT_6ParamsE,"ax",@progbits
	.align	128
.text._ZN7cutlass13device_kernelIN5flash11enable_sm90INS1_16FlashAttnFwdSm90INS1_25CollectiveMainloopFwdSm90ILi2EN4cute5tupleIJNS5_1CILi1EEES8_S8_EEENS6_IJNS7_ILi128EEENS7_ILi64EEENS7_ILi256EEEEEELi256ENS_12float_e4m3_tEfNS_4arch4Sm90ELb0ELb1ELb0ELb0ELb1ELb0ELb0ELb1ELb0ELb1ELb0ELb0EEENS1_21CollectiveEpilogueFwdINS6_IJSA_SC_SB_EEES9_NS_10bfloat16_tESG_Li256ELb0ELb1ELb0ELb1EEENS1_30DynamicPersistentTileSchedulerILi256ELi128ELb0ELb1ELb1EEEEEEEEEvNT_6ParamsE:
        .type           _ZN7cutlass13device_kernelIN5flash11enable_sm90INS1_16FlashAttnFwdSm90INS1_25CollectiveMainloopFwdSm90ILi2EN4cute5tupleIJNS5_1CILi1EEES8_S8_EEENS6_IJNS7_ILi128EEENS7_ILi64EEENS7_ILi256EEEEEELi256ENS_12float_e4m3_tEfNS_4arch4Sm90ELb0ELb1ELb0ELb0ELb1ELb0ELb0ELb1ELb0ELb1ELb0ELb0EEENS1_21CollectiveEpilogueFwdINS6_IJSA_SC_SB_EEES9_NS_10bfloat16_tESG_Li256ELb0ELb1ELb0ELb1EEENS1_30DynamicPersistentTileSchedulerILi256ELi128ELb0ELb1ELb1EEEEEEEEEvNT_6ParamsE,@function
        .size           _ZN7cutlass13device_kernelIN5flash11enable_sm90INS1_16FlashAttnFwdSm90INS1_25CollectiveMainloopFwdSm90ILi2EN4cute5tupleIJNS5_1CILi1EEES8_S8_EEENS6_IJNS7_ILi128EEENS7_ILi64EEENS7_ILi256EEEEEELi256ENS_12float_e4m3_tEfNS_4arch4Sm90ELb0ELb1ELb0ELb0ELb1ELb0ELb0ELb1ELb0ELb1ELb0ELb0EEENS1_21CollectiveEpilogueFwdINS6_IJSA_SC_SB_EEES9_NS_10bfloat16_tESG_Li256ELb0ELb1ELb0ELb1EEENS1_30DynamicPersistentTileSchedulerILi256ELi128ELb0ELb1ELb1EEEEEEEEEvNT_6ParamsE,(.L_x_48 - _ZN7cutlass13device_kernelIN5flash11enable_sm90INS1_16FlashAttnFwdSm90INS1_25CollectiveMainloopFwdSm90ILi2EN4cute5tupleIJNS5_1CILi1EEES8_S8_EEENS6_IJNS7_ILi128EEENS7_ILi64EEENS7_ILi256EEEEEELi256ENS_12float_e4m3_tEfNS_4arch4Sm90ELb0ELb1ELb0ELb0ELb1ELb0ELb0ELb1ELb0ELb1ELb0ELb0EEENS1_21CollectiveEpilogueFwdINS6_IJSA_SC_SB_EEES9_NS_10bfloat16_tESG_Li256ELb0ELb1ELb0ELb1EEENS1_30DynamicPersistentTileSchedulerILi256ELi128ELb0ELb1ELb1EEEEEEEEEvNT_6ParamsE)
        .other          _ZN7cutlass13device_kernelIN5flash11enable_sm90INS1_16FlashAttnFwdSm90INS1_25CollectiveMainloopFwdSm90ILi2EN4cute5tupleIJNS5_1CILi1EEES8_S8_EEENS6_IJNS7_ILi128EEENS7_ILi64EEENS7_ILi256EEEEEELi256ENS_12float_e4m3_tEfNS_4arch4Sm90ELb0ELb1ELb0ELb0ELb1ELb0ELb0ELb1ELb0ELb1ELb0ELb0EEENS1_21CollectiveEpilogueFwdINS6_IJSA_SC_SB_EEES9_NS_10bfloat16_tESG_Li256ELb0ELb1ELb0ELb1EEENS1_30DynamicPersistentTileSchedulerILi256ELi128ELb0ELb1ELb1EEEEEEEEEvNT_6ParamsE,@"STO_CUDA_ENTRY STV_DEFAULT"
_ZN7cutlass13device_kernelIN5flash11enable_sm90INS1_16FlashAttnFwdSm90INS1_25CollectiveMainloopFwdSm90ILi2EN4cute5tupleIJNS5_1CILi1EEES8_S8_EEENS6_IJNS7_ILi128EEENS7_ILi64EEENS7_ILi256EEEEEELi256ENS_12float_e4m3_tEfNS_4arch4Sm90ELb0ELb1ELb0ELb0ELb1ELb0ELb0ELb1ELb0ELb1ELb0ELb0EEENS1_21CollectiveEpilogueFwdINS6_IJSA_SC_SB_EEES9_NS_10bfloat16_tESG_Li256ELb0ELb1ELb0ELb1EEENS1_30DynamicPersistentTileSchedulerILi256ELi128ELb0ELb1ELb1EEEEEEEEEvNT_6ParamsE:
[----:B------:R-:W-:Y:S01]  /*0000*/  LDC R1, c[0x0][0x37c] ;  /* 0x0000df00ff017b82 */ /* 0x000fe20000000800 */
[----:B------:R-:W-:Y:S05]  /*0010*/  EXIT ;  /* 0x000000000000794d */ /* 0x000fea0003800000 */
.L_x_3:
        /* <DEDUP_REMOVED lines=14> */
.L_x_48:


//--------------------- .text._ZN7cutlass13device_kernelIN5flash11enable_sm90INS1_16FlashAttnFwdSm90INS1_25CollectiveMainloopFwdSm90ILi2EN4cute5tupleIJNS5_1CILi1EEES8_S8_EEENS6_IJNS7_ILi128EEENS7_ILi64EEENS7_ILi256EEEEEELi256ENS_12float_e4m3_tEfNS_4arch4Sm90ELb0ELb1ELb0ELb1ELb1ELb0ELb0ELb1ELb0ELb1ELb0ELb0EEENS1_21CollectiveEpilogueFwdINS6_IJSA_SC_SB_EEES9_NS_10bfloat16_tESG_Li256ELb1ELb1ELb0ELb1EEENS1_36VarlenDynamicPersistentTileSchedulerILi128ELi64ELi256ELi128ELb0ELb1ELb1ELb1ELb0ELb1EEEEEEEEEvNT_6ParamsE --------------------------
	.section	.text._ZN7cutlass13device_kernelIN5flash11enable_sm90INS1_16FlashAttnFwdSm90INS1_25CollectiveMainloopFwdSm90ILi2EN4cute5tupleIJNS5_1CILi1EEES8_S8_EEENS6_IJNS7_ILi128EEENS7_ILi64EEENS7_ILi256EEEEEELi256ENS_12float_e4m3_tEfNS_4arch4Sm90ELb0ELb1ELb0ELb1ELb1ELb0ELb0ELb1ELb0ELb1ELb0ELb0EEENS1_21CollectiveEpilogueFwdINS6_IJSA_SC_SB_EEES9_NS_10bfloat16_tESG_Li256ELb1ELb1ELb0ELb1EEENS1_36VarlenDynamicPersistentTileSchedulerILi128ELi64ELi256ELi128ELb0ELb1ELb1ELb1ELb0ELb1EEEEEEEEEvNT_6ParamsE,"ax",@progbits
	.align	128
.text._ZN7cutlass13device_kernelIN5flash11enable_sm90INS1_16FlashAttnFwdSm90INS1_25CollectiveMainloopFwdSm90ILi2EN4cute5tupleIJNS5_1CILi1EEES8_S8_EEENS6_IJNS7_ILi128EEENS7_ILi64EEENS7_ILi256EEEEEELi256ENS_12float_e4m3_tEfNS_4arch4Sm90ELb0ELb1ELb0ELb1ELb1ELb0ELb0ELb1ELb0ELb1ELb0ELb0EEENS1_21CollectiveEpilogueFwdINS6_IJSA_SC_SB_EEES9_NS_10bfloat16_tESG_Li256ELb1ELb1ELb0ELb1EEENS1_36VarlenDynamicPersistentTileSchedulerILi128ELi64ELi256ELi128ELb0ELb1ELb1ELb1ELb0ELb1EEEEEEEEEvNT_6ParamsE:
        .type           _ZN7cutlass13device_kernelIN5flash11enable_sm90INS1_16FlashAttnFwdSm90INS1_25CollectiveMainloopFwdSm90ILi2EN4cute5tupleIJNS5_1CILi1EEES8_S8_EEENS6_IJNS7_ILi128EEENS7_ILi64EEENS7_ILi256EEEEEELi256ENS_12float_e4m3_tEfNS_4arch4Sm90ELb0ELb1ELb0ELb1ELb1ELb0ELb0ELb1ELb0ELb1ELb0ELb0EEENS1_21CollectiveEpilogueFwdINS6_IJSA_SC_SB_EEES9_NS_10bfloat16_tESG_Li256ELb1ELb1ELb0ELb1EEENS1_36VarlenDynamicPersistentTileSchedulerILi128ELi64ELi256ELi128ELb0ELb1ELb1ELb1ELb0ELb1EEEEEEEEEvNT_6ParamsE,@function
        .size           _ZN7cutlass13device_kernelIN5flash11enable_sm90INS1_16FlashAttnFwdSm90INS1_25CollectiveMainloopFwdSm90ILi2EN4cute5tupleIJNS5_1CILi1EEES8_S8_EEENS6_IJNS7_ILi128EEENS7_ILi64EEENS7_ILi256EEEEEELi256ENS_12float_e4m3_tEfNS_4arch4Sm90ELb0ELb1ELb0ELb1ELb1ELb0ELb0ELb1ELb0ELb1ELb0ELb0EEENS1_21CollectiveEpilogueFwdINS6_IJSA_SC_SB_EEES9_NS_10bfloat16_tESG_Li256ELb1ELb1ELb0ELb1EEENS1_36VarlenDynamicPersistentTileSchedulerILi128ELi64ELi256ELi128ELb0ELb1ELb1ELb1ELb0ELb1EEEEEEEEEvNT_6ParamsE,(.L_x_49 - _ZN7cutlass13device_kernelIN5flash11enable_sm90INS1_16FlashAttnFwdSm90INS1_25CollectiveMainloopFwdSm90ILi2EN4cute5tupleIJNS5_1CILi1EEES8_S8_EEENS6_IJNS7_ILi128EEENS7_ILi64EEENS7_ILi256EEEEEELi256ENS_12float_e4m3_tEfNS_4arch4Sm90ELb0ELb1ELb0ELb1ELb1ELb0ELb0ELb1ELb0ELb1ELb0ELb0EEENS1_21CollectiveEpilogueFwdINS6_IJSA_SC_SB_EEES9_NS_10bfloat16_tESG_Li256ELb1ELb1ELb0ELb1EEENS1_36VarlenDynamicPersistentTileSchedulerILi128ELi64ELi256ELi128ELb0ELb1ELb1ELb1ELb0ELb1EEEEEEEEEvNT_6ParamsE)
        .other          _ZN7cutlass13device_kernelIN5flash11enable_sm90INS1_16FlashAttnFwdSm90INS1_25CollectiveMainloopFwdSm90ILi2EN4cute5tupleIJNS5_1CILi1EEES8_S8_EEENS6_IJNS7_ILi128EEENS7_ILi64EEENS7_ILi256EEEEEELi256ENS_12float_e4m3_tEfNS_4arch4Sm90ELb0ELb1ELb0ELb1ELb1ELb0ELb0ELb1ELb0ELb1ELb0ELb0EEENS1_21CollectiveEpilogueFwdINS6_IJSA_SC_SB_EEES9_NS_10bfloat16_tESG_Li256ELb1ELb1ELb0ELb1EEENS1_36VarlenDynamicPersistentTileSchedulerILi128ELi64ELi256ELi128ELb0ELb1ELb1ELb1ELb0ELb1EEEEEEEEEvNT_6ParamsE,@"STO_CUDA_ENTRY STV_DEFAULT"
_ZN7cutlass13device_kernelIN5flash11enable_sm90INS1_16FlashAttnFwdSm90INS1_25CollectiveMainloopFwdSm90ILi2EN4cute5tupleIJNS5_1CILi1EEES8_S8_EEENS6_IJNS7_ILi128EEENS7_ILi64EEENS7_ILi256EEEEEELi256ENS_12float_e4m3_tEfNS_4arch4Sm90ELb0ELb1ELb0ELb1ELb1ELb0ELb0ELb1ELb0ELb1ELb0ELb0EEENS1_21CollectiveEpilogueFwdINS6_IJSA_SC_SB_EEES9_NS_10bfloat16_tESG_Li256ELb1ELb1ELb0ELb1EEENS1_36VarlenDynamicPersistentTileSchedulerILi128ELi64ELi256ELi128ELb0ELb1ELb1ELb1ELb0ELb1EEEEEEEEEvNT_6ParamsE:
[----:B------:R-:W-:Y:S01]  /*0000*/  LDC R1, c[0x0][0x37c] ;  /* 0x0000df00ff017b82 */ /* 0x000fe20000000800 */
[----:B------:R-:W-:Y:S05]  /*0010*/  EXIT ;  /* 0x000000000000794d */ /* 0x000fea0003800000 */
.L_x_4:
        /* <DEDUP_REMOVED lines=14> */
.L_x_49:


//--------------------- .text._ZN7cutlass13device_kernelIN5flash11enable_sm90INS1_16FlashAttnFwdSm90INS1_25CollectiveMainloopFwdSm90ILi2EN4cute5tupleIJNS5_1CILi1EEES8_S8_EEENS6_IJNS7_ILi128EEENS7_ILi64EEENS7_ILi256EEEEEELi256ENS_12float_e4m3_tEfNS_4arch4Sm90ELb0ELb1ELb0ELb1ELb1ELb1ELb0ELb1ELb0ELb1ELb0ELb0EEENS1_21CollectiveEpilogueFwdINS6_IJSA_SC_SB_EEES9_NS_10bfloat16_tESG_Li256ELb1ELb1ELb0ELb1EEENS1_36VarlenDynamicPersistentTileSchedulerILi128ELi64ELi256ELi128ELb0ELb1ELb1ELb1ELb0ELb1EEEEEEEEEvNT_6ParamsE --------------------------
	.section	.text._ZN7cutlass13device_kernelIN5flash11enable_sm90INS1_16FlashAttnFwdSm90INS1_25CollectiveMainloopFwdSm90ILi2EN4cute5tupleIJNS5_1CILi1EEES8_S8_EEENS6_IJNS7_ILi128EEENS7_ILi64EEENS7_ILi256EEEEEELi256ENS_12float_e4m3_tEfNS_4arch4Sm90ELb0ELb1ELb0ELb1ELb1ELb1ELb0ELb1ELb0ELb1ELb0ELb0EEENS1_21CollectiveEpilogueFwdINS6_IJSA_SC_SB_EEES9_NS_10bfloat16_tESG_Li256ELb1ELb1ELb0ELb1EEENS1_36VarlenDynamicPersistentTileSchedulerILi128ELi64ELi256ELi128ELb0ELb1ELb1ELb1ELb0ELb1EEEEEEEEEvNT_6ParamsE,"ax",@progbits
	.align	128
.text._ZN7cutlass13device_kernelIN5flash11enable_sm90INS1_16FlashAttnFwdSm90INS1_25CollectiveMainloopFwdSm90ILi2EN4cute5tupleIJNS5_1CILi1EEES8_S8_EEENS6_IJNS7_ILi128EEENS7_ILi64EEENS7_ILi256EEEEEELi256ENS_12float_e4m3_tEfNS_4arch4Sm90ELb0ELb1ELb0ELb1ELb1ELb1ELb0ELb1ELb0ELb1ELb0ELb0EEENS1_21CollectiveEpilogueFwdINS6_IJSA_SC_SB_EEES9_NS_10bfloat16_tESG_Li256ELb1ELb1ELb0ELb1EEENS1_36VarlenDynamicPersistentTileSchedulerILi128ELi64ELi256ELi128ELb0ELb1ELb1ELb1ELb0ELb1EEEEEEEEEvNT_6ParamsE:
        .type           _ZN7cutlass13device_kernelIN5flash11enable_sm90INS1_16FlashAttnFwdSm90INS1_25CollectiveMainloopFwdSm90ILi2EN4cute5tupleIJNS5_1CILi1EEES8_S8_EEENS6_IJNS7_ILi128EEENS7_ILi64EEENS7_ILi256EEEEEELi256ENS_12float_e4m3_tEfNS_4arch4Sm90ELb0ELb1ELb0ELb1ELb1ELb1ELb0ELb1ELb0ELb1ELb0ELb0EEENS1_21CollectiveEpilogueFwdINS6_IJSA_SC_SB_EEES9_NS_10bfloat16_tESG_Li256ELb1ELb1ELb0ELb1EEENS1_36VarlenDynamicPersistentTileSchedulerILi128ELi64ELi256ELi128ELb0ELb1ELb1ELb1ELb0ELb1EEEEEEEEEvNT_6ParamsE,@function
        .size           _ZN7cutlass13device_kernelIN5flash11enable_sm90INS1_16FlashAttnFwdSm90INS1_25CollectiveMainloopFwdSm90ILi2EN4cute5tupleIJNS5_1CILi1EEES8_S8_EEENS6_IJNS7_ILi128EEENS7_ILi64EEENS7_ILi256EEEEEELi256ENS_12float_e4m3_tEfNS_4arch4Sm90ELb0ELb1ELb0ELb1ELb1ELb1ELb0ELb1ELb0ELb1ELb0ELb0EEENS1_21CollectiveEpilogueFwdINS6_IJSA_SC_SB_EEES9_NS_10bfloat16_tESG_Li256ELb1ELb1ELb0ELb1EEENS1_36VarlenDynamicPersistentTileSchedulerILi128ELi64ELi256ELi128ELb0ELb1ELb1ELb1ELb0ELb1EEEEEEEEEvNT_6ParamsE,(.L_x_50 - _ZN7cutlass13device_kernelIN5flash11enable_sm90INS1_16FlashAttnFwdSm90INS1_25CollectiveMainloopFwdSm90ILi2EN4cute5tupleIJNS5_1CILi1EEES8_S8_EEENS6_IJNS7_ILi128EEENS7_ILi64EEENS7_ILi256EEEEEELi256ENS_12float_e4m3_tEfNS_4arch4Sm90ELb0ELb1ELb0ELb1ELb1ELb1ELb0ELb1ELb0ELb1ELb0ELb0EEENS1_21CollectiveEpilogueFwdINS6_IJSA_SC_SB_EEES9_NS_10bfloat16_tESG_Li256ELb1ELb1ELb0ELb1EEENS1_36VarlenDynamicPersistentTileSchedulerILi128ELi64ELi256ELi128ELb0ELb1ELb1ELb1ELb0ELb1EEEEEEEEEvNT_6ParamsE)
        .other          _ZN7cutlass13device_kernelIN5flash11enable_sm90INS1_16FlashAttnFwdSm90INS1_25CollectiveMainloopFwdSm90ILi2EN4cute5tupleIJNS5_1CILi1EEES8_S8_EEENS6_IJNS7_ILi128EEENS7_ILi64EEENS7_ILi256EEEEEELi256ENS_12float_e4m3_tEfNS_4arch4Sm90ELb0ELb1ELb0ELb1ELb1ELb1ELb0ELb1ELb0ELb1ELb0ELb0EEENS1_21CollectiveEpilogueFwdINS6_IJSA_SC_SB_EEES9_NS_10bfloat16_tESG_Li256ELb1ELb1ELb0ELb1EEENS1_36VarlenDynamicPersistentTileSchedulerILi128ELi64ELi256ELi128ELb0ELb1ELb1ELb1ELb0ELb1EEEEEEEEEvNT_6ParamsE,@"STO_CUDA_ENTRY STV_DEFAULT"
_ZN7cutlass13device_kernelIN5flash11enable_sm90INS1_16FlashAttnFwdSm90INS1_25CollectiveMainloopFwdSm90ILi2EN4cute5tupleIJNS5_1CILi1EEES8_S8_EEENS6_IJNS7_ILi128EEENS7_ILi64EEENS7_ILi256EEEEEELi256ENS_12float_e4m3_tEfNS_4arch4Sm90ELb0ELb1ELb0ELb1ELb1ELb1ELb0ELb1ELb0ELb1ELb0ELb0EEENS1_21CollectiveEpilogueFwdINS6_IJSA_SC_SB_EEES9_NS_10bfloat16_tESG_Li256ELb1ELb1ELb0ELb1EEENS1_36VarlenDynamicPersistentTileSchedulerILi128ELi64ELi256ELi128ELb0ELb1ELb1ELb1ELb0ELb1EEEEEEEEEvNT_6ParamsE:
[----:B------:R-:W-:Y:S01]  /*0000*/  LDC R1, c[0x0][0x37c] ;  /* 0x0000df00ff017b82 */ /* 0x000fe20000000800 */
[----:B------:R-:W-:Y:S05]  /*0010*/  EXIT ;  /* 0x000000000000794d */ /* 0x000fea0003800000 */
.L_x_5:
        /* <DEDUP_REMOVED lines=14> */
.L_x_50:


//--------------------- .text._ZN7cutlass13device_kernelIN5flash11enable_sm90INS1_16FlashAttnFwdSm90INS1_25CollectiveMainloopFwdSm90ILi2EN4cute5tupleIJNS5_1CILi1EEES8_S8_EEENS6_IJNS7_ILi128EEESA_NS7_ILi256EEEEEELi256ENS_12float_e4m3_tEfNS_4arch4Sm90ELb1ELb0ELb0ELb0ELb1ELb0ELb0ELb1ELb0ELb1ELb0ELb0EEENS1_21CollectiveEpilogueFwdINS6_IJSA_SB_SA_EEES9_NS_10bfloat16_tESF_Li256ELb0ELb1ELb0ELb1EEENS1_30DynamicPersistentTileSchedulerILi256ELi128ELb0ELb1ELb1EEEEEEEEEvNT_6ParamsE --------------------------
	.section	.text._ZN7cutlass13device_kernelIN5flash11enable_sm90INS1_16FlashAttnFwdSm90INS1_25CollectiveMainloopFwdSm90ILi2EN4cute5tupleIJNS5_1CILi1EEES8_S8_EEENS6_IJNS7_ILi128EEESA_NS7_ILi256EEEEEELi256ENS_12float_e4m3_tEfNS_4arch4Sm90ELb1ELb0ELb0ELb0ELb1ELb0ELb0ELb1ELb0ELb1ELb0ELb0EEENS1_21CollectiveEpilogueFwdINS6_IJSA_SB_SA_EEES9_NS_10bfloat16_tESF_Li256ELb0ELb1ELb0ELb1EEENS1_30DynamicPersistentTileSchedulerILi256ELi128ELb0ELb1ELb1EEEEEEEEEvNT_6ParamsE,"ax",@progbits
	.align	128
.text._ZN7cutlass13device_kernelIN5flash11enable_sm90INS1_16FlashAttnFwdSm90INS1_25CollectiveMainloopFwdSm90ILi2EN4cute5tupleIJNS5_1CILi1EEES8_S8_EEENS6_IJNS7_ILi128EEESA_NS7_ILi256EEEEEELi256ENS_12float_e4m3_tEfNS_4arch4Sm90ELb1ELb0ELb0ELb0ELb1ELb0ELb0ELb1ELb0ELb1ELb0ELb0EEENS1_21CollectiveEpilogueFwdINS6_IJSA_SB_SA_EEES9_NS_10bfloat16_tESF_Li256ELb0ELb1ELb0ELb1EEENS1_30DynamicPersistentTileSchedulerILi256ELi128ELb0ELb1ELb1EEEEEEEEEvNT_6ParamsE:
        .type           _ZN7cutlass13device_kernelIN5flash11enable_sm90INS1_16FlashAttnFwdSm90INS1_25CollectiveMainloopFwdSm90ILi2EN4cute5tupleIJNS5_1CILi1EEES8_S8_EEENS6_IJNS7_ILi128EEESA_NS7_ILi256EEEEEELi256ENS_12float_e4m3_tEfNS_4arch4Sm90ELb1ELb0ELb0ELb0ELb1ELb0ELb0ELb1ELb0ELb1ELb0ELb0EEENS1_21CollectiveEpilogueFwdINS6_IJSA_SB_SA_EEES9_NS_10bfloat16_tESF_Li256ELb0ELb1ELb0ELb1EEENS1_30DynamicPersistentTileSchedulerILi256ELi128ELb0ELb1ELb1EEEEEEEEEvNT_6ParamsE,@function
        .size           _ZN7cutlass13device_kernelIN5flash11enable_sm90INS1_16FlashAttnFwdSm90INS1_25CollectiveMainloopFwdSm90ILi2EN4cute5tupleIJNS5_1CILi1EEES8_S8_EEENS6_IJNS7_ILi128EEESA_NS7_ILi256EEEEEELi256ENS_12float_e4m3_tEfNS_4arch4Sm90ELb1ELb0ELb0ELb0ELb1ELb0ELb0ELb1ELb0ELb1ELb0ELb0EEENS1_21CollectiveEpilogueFwdINS6_IJSA_SB_SA_EEES9_NS_10bfloat16_tESF_Li256ELb0ELb1ELb0ELb1EEENS1_30DynamicPersistentTileSchedulerILi256ELi128ELb0ELb1ELb1EEEEEEEEEvNT_6ParamsE,(.L_x_51 - _ZN7cutlass13device_kernelIN5flash11enable_sm90INS1_16FlashAttnFwdSm90INS1_25CollectiveMainloopFwdSm90ILi2EN4cute5tupleIJNS5_1CILi1EEES8_S8_EEENS6_IJNS7_ILi128EEESA_NS7_ILi256EEEEEELi256ENS_12float_e4m3_tEfNS_4arch4Sm90ELb1ELb0ELb0ELb0ELb1ELb0ELb0ELb1ELb0ELb1ELb0ELb0EEENS1_21CollectiveEpilogueFwdINS6_IJSA_SB_SA_EEES9_NS_10bfloat16_tESF_Li256ELb0ELb1ELb0ELb1EEENS1_30DynamicPersistentTileSchedulerILi256ELi128ELb0ELb1ELb1EEEEEEEEEvNT_6ParamsE)
        .other          _ZN7cutlass13device_kernelIN5flash11enable_sm90INS1_16FlashAttnFwdSm90INS1_25CollectiveMainloopFwdSm90ILi2EN4cute5tupleIJNS5_1CILi1EEES8_S8_EEENS6_IJNS7_ILi128EEESA_NS7_ILi256EEEEEELi256ENS_12float_e4m3_tEfNS_4arch4Sm90ELb1ELb0ELb0ELb0ELb1ELb0ELb0ELb1ELb0ELb1ELb0ELb0EEENS1_21CollectiveEpilogueFwdINS6_IJSA_SB_SA_EEES9_NS_10bfloat16_tESF_Li256ELb0ELb1ELb0ELb1EEENS1_30DynamicPersistentTileSchedulerILi256ELi128ELb0ELb1ELb1EEEEEEEEEvNT_6ParamsE,@"STO_CUDA_ENTRY STV_DEFAULT"
_ZN7cutlass13device_kernelIN5flash11enable_sm90INS1_16FlashAttnFwdSm90INS1_25CollectiveMainloopFwdSm90ILi2EN4cute5tupleIJNS5_1CILi1EEES8_S8_EEENS6_IJNS7_ILi128EEESA_NS7_ILi256EEEEEELi256ENS_12float_e4m3_tEfNS_4arch4Sm90ELb1ELb0ELb0ELb0ELb1ELb0ELb0ELb1ELb0ELb1ELb0ELb0EEENS1_21CollectiveEpilogueFwdINS6_IJSA_SB_SA_EEES9_NS_10bfloat16_tESF_Li256ELb0ELb1ELb0ELb1EEENS1_30DynamicPersistentTileSchedulerILi256ELi128ELb0ELb1ELb1EEEEEEEEEvNT_6ParamsE:
[----:B------:R-:W-:Y:S01]  /*0000*/  LDC R1, c[0x0][0x37c] ;  /* 0x0000df00ff017b82 */ /* 0x000fe20000000800 */
[----:B------:R-:W-:Y:S05]  /*0010*/  EXIT ;  /* 0x000000000000794d */ /* 0x000fea0003800000 */
.L_x_6:
        /* <DEDUP_REMOVED lines=14> */
.L_x_51:


//--------------------- .text._ZN7cutlass13device_kernelIN5flash11enable_sm90INS1_16FlashAttnFwdSm90INS1_25CollectiveMainloopFwdSm90ILi2EN4cute5tupleIJNS5_1CILi1EEES8_S8_EEENS6_IJNS7_ILi128EEESA_NS7_ILi256EEEEEELi256ENS_12float_e4m3_tEfNS_4arch4Sm90ELb1ELb0ELb0ELb1ELb1ELb0ELb0ELb1ELb0ELb1ELb0ELb0EEENS1_21CollectiveEpilogueFwdINS6_IJSA_SB_SA_EEES9_NS_10bfloat16_tESF_Li256ELb1ELb1ELb0ELb1EEENS1_36VarlenDynamicPersistentTileSchedulerILi128ELi128ELi256ELi128ELb0ELb1ELb1ELb1ELb1ELb1EEEEEEEEEvNT_6ParamsE --------------------------
	.section	.text._ZN7cutlass13device_kernelIN5flash11enable_sm90INS1_16FlashAttnFwdSm90INS1_25CollectiveMainloopFwdSm90ILi2EN4cute5tupleIJNS5_1CILi1EEES8_S8_EEENS6_IJNS7_ILi128EEESA_NS7_ILi256EEEEEELi256ENS_12float_e4m3_tEfNS_4arch4Sm90ELb1ELb0ELb0ELb1ELb1ELb0ELb0ELb1ELb0ELb1ELb0ELb0EEENS1_21CollectiveEpilogueFwdINS6_IJSA_SB_SA_EEES9_NS_10bfloat16_tESF_Li256ELb1ELb1ELb0ELb1EEENS1_36VarlenDynamicPersistentTileSchedulerILi128ELi128ELi256ELi128ELb0ELb1ELb1ELb1ELb1ELb1EEEEEEEEEvNT_6ParamsE,"ax",@progbits
	.align	128
.text._ZN7cutlass13device_kernelIN5flash11enable_sm90INS1_16FlashAttnFwdSm90INS1_25CollectiveMainloopFwdSm90ILi2EN4cute5tupleIJNS5_1CILi1EEES8_S8_EEENS6_IJNS7_ILi128EEESA_NS7_ILi256EEEEEELi256ENS_12float_e4m3_tEfNS_4arch4Sm90ELb1ELb0ELb0ELb1ELb1ELb0ELb0ELb1ELb0ELb1ELb0ELb0EEENS1_21CollectiveEpilogueFwdINS6_IJSA_SB_SA_EEES9_NS_10bfloat16_tESF_Li256ELb1ELb1ELb0ELb1EEENS1_36VarlenDynamicPersistentTileSchedulerILi128ELi128ELi256ELi128ELb0ELb1ELb1ELb1ELb1ELb1EEEEEEEEEvNT_6ParamsE:
        .type           _ZN7cutlass13device_kernelIN5flash11enable_sm90INS1_16FlashAttnFwdSm90INS1_25CollectiveMainloopFwdSm90ILi2EN4cute5tupleIJNS5_1CILi1EEES8_S8_EEENS6_IJNS7_ILi128EEESA_NS7_ILi256EEEEEELi256ENS_12float_e4m3_tEfNS_4arch4Sm90ELb1ELb0ELb0ELb1ELb1ELb0ELb0ELb1ELb0ELb1ELb0ELb0EEENS1_21CollectiveEpilogueFwdINS6_IJSA_SB_SA_EEES9_NS_10bfloat16_tESF_Li256ELb1ELb1ELb0ELb1EEENS1_36VarlenDynamicPersistentTileSchedulerILi128ELi128ELi256ELi128ELb0ELb1ELb1ELb1ELb1ELb1EEEEEEEEEvNT_6ParamsE,@function
        .size           _ZN7cutlass13device_kernelIN5flash11enable_sm90INS1_16FlashAttnFwdSm90INS1_25CollectiveMainloopFwdSm90ILi2EN4cute5tupleIJNS5_1CILi1EEES8_S8_EEENS6_IJNS7_ILi128EEESA_NS7_ILi256EEEEEELi256ENS_12float_e4m3_tEfNS_4arch4Sm90ELb1ELb0ELb0ELb1ELb1ELb0ELb0ELb1ELb0ELb1ELb0ELb0EEENS1_21CollectiveEpilogueFwdINS6_IJSA_SB_SA_EEES9_NS_10bfloat16_tESF_Li256ELb1ELb1ELb0ELb1EEENS1_36VarlenDynamicPersistentTileSchedulerILi128ELi128ELi256ELi128ELb0ELb1ELb1ELb1ELb1ELb1EEEEEEEEEvNT_6ParamsE,(.L_x_52 - _ZN7cutlass13device_kernelIN5flash11enable_sm90INS1_16FlashAttnFwdSm90INS1_25CollectiveMainloopFwdSm90ILi2EN4cute5tupleIJNS5_1CILi1EEES8_S8_EEENS6_IJNS7_ILi128EEESA_NS7_ILi256EEEEEELi256ENS_12float_e4m3_tEfNS_4arch4Sm90ELb1ELb0ELb0ELb1ELb1ELb0ELb0ELb1ELb0ELb1ELb0ELb0EEENS1_21CollectiveEpilogueFwdINS6_IJSA_SB_SA_EEES9_NS_10bfloat16_tESF_Li256ELb1ELb1ELb0ELb1EEENS1_36VarlenDynamicPersistentTileSchedulerILi128ELi128ELi256ELi128ELb0ELb1ELb1ELb1ELb1ELb1EEEEEEEEEvNT_6ParamsE)
        .other          _ZN7cutlass13device_kernelIN5flash11enable_sm90INS1_16FlashAttnFwdSm90INS1_25CollectiveMainloopFwdSm90ILi2EN4cute5tupleIJNS5_1CILi1EEES8_S8_EEENS6_IJNS7_ILi128EEESA_NS7_ILi256EEEEEELi256ENS_12float_e4m3_tEfNS_4arch4Sm90ELb1ELb0ELb0ELb1ELb1ELb0ELb0ELb1ELb0ELb1ELb0ELb0EEENS1_21CollectiveEpilogueFwdINS6_IJSA_SB_SA_EEES9_NS_10bfloat16_tESF_Li256ELb1ELb1ELb0ELb1EEENS1_36VarlenDynamicPersistentTileSchedulerILi128ELi128ELi256ELi128ELb0ELb1ELb1ELb1ELb1ELb1EEEEEEEEEvNT_6ParamsE,@"STO_CUDA_ENTRY STV_DEFAULT"
_ZN7cutlass13device_kernelIN5flash11enable_sm90INS1_16FlashAttnFwdSm90INS1_25CollectiveMainloopFwdSm90ILi2EN4cute5tupleIJNS5_1CILi1EEES8_S8_EEENS6_IJNS7_ILi128EEESA_NS7_ILi256EEEEEELi256ENS_12float_e4m3_tEfNS_4arch4Sm90ELb1ELb0ELb0ELb1ELb1ELb0ELb0ELb1ELb0ELb1ELb0ELb0EEENS1_21CollectiveEpilogueFwdINS6_IJSA_SB_SA_EEES9_NS_10bfloat16_tESF_Li256ELb1ELb1ELb0ELb1EEENS1_36VarlenDynamicPersistentTileSchedulerILi128ELi128ELi256ELi128ELb0ELb1ELb1ELb1ELb1ELb1EEEEEEEEEvNT_6ParamsE:
[----:B------:R-:W-:Y:S01]  /*0000*/  LDC R1, c[0x0][0x37c] ;  /* 0x0000df00ff017b82 */ /* 0x000fe20000000800 */
[----:B------:R-:W-:Y:S05]  /*0010*/  EXIT ;  /* 0x000000000000794d */ /* 0x000fea0003800000 */
.L_x_7:
        /* <DEDUP_REMOVED lines=14> */
.L_x_52:


//--------------------- .text._ZN7cutlass13device_kernelIN5flash11enable_sm90INS1_16FlashAttnFwdSm90INS1_25CollectiveMainloopFwdSm90ILi2EN4cute5tupleIJNS5_1CILi1EEES8_S8_EEENS6_IJNS7_ILi128EEESA_NS7_ILi256EEEEEELi256ENS_12float_e4m3_tEfNS_4arch4Sm90ELb1ELb0ELb0ELb1ELb1ELb1ELb0ELb1ELb0ELb1ELb0ELb0EEENS1_21CollectiveEpilogueFwdINS6_IJSA_SB_SA_EEES9_NS_10bfloat16_tESF_Li256ELb1ELb1ELb0ELb1EEENS1_36VarlenDynamicPersistentTileSchedulerILi128ELi128ELi256ELi128ELb0ELb1ELb1ELb1ELb1ELb1EEEEEEEEEvNT_6ParamsE --------------------------
	.section	.text._ZN7cutlass13device_kernelIN5flash11enable_sm90INS1_16FlashAttnFwdSm90INS1_25CollectiveMainloopFwdSm90ILi2EN4cute5tupleIJNS5_1CILi1EEES8_S8_EEENS6_IJNS7_ILi128EEESA_NS7_ILi256EEEEEELi256ENS_12float_e4m3_tEfNS_4arch4Sm90ELb1ELb0ELb0ELb1ELb1ELb1ELb0ELb1ELb0ELb1ELb0ELb0EEENS1_21CollectiveEpilogueFwdINS6_IJSA_SB_SA_EEES9_NS_10bfloat16_tESF_Li256ELb1ELb1ELb0ELb1EEENS1_36VarlenDynamicPersistentTileSchedulerILi128ELi128ELi256ELi128ELb0ELb1ELb1ELb1ELb1ELb1EEEEEEEEEvNT_6ParamsE,"ax",@progbits
	.align	128
.text._ZN7cutlass13device_kernelIN5flash11enable_sm90INS1_16FlashAttnFwdSm90INS1_25CollectiveMainloopFwdSm90ILi2EN4cute5tupleIJNS5_1CILi1EEES8_S8_EEENS6_IJNS7_ILi128EEESA_NS7_ILi256EEEEEELi256ENS_12float_e4m3_tEfNS_4arch4Sm90ELb1ELb0ELb0ELb1ELb1ELb1ELb0ELb1ELb0ELb1ELb0ELb0EEENS1_21CollectiveEpilogueFwdINS6_IJSA_SB_SA_EEES9_NS_10bfloat16_tESF_Li256ELb1ELb1ELb0ELb1EEENS1_36VarlenDynamicPersistentTileSchedulerILi128ELi128ELi256ELi128ELb0ELb1ELb1ELb1ELb1ELb1EEEEEEEEEvNT_6ParamsE:
        .type           _ZN7cutlass13device_kernelIN5flash11enable_sm90INS1_16FlashAttnFwdSm90INS1_25CollectiveMainloopFwdSm90ILi2EN4cute5tupleIJNS5_1CILi1EEES8_S8_EEENS6_IJNS7_ILi128EEESA_NS7_ILi256EEEEEELi256ENS_12float_e4m3_tEfNS_4arch4Sm90ELb1ELb0ELb0ELb1ELb1ELb1ELb0ELb1ELb0ELb1ELb0ELb0EEENS1_21CollectiveEpilogueFwdINS6_IJSA_SB_SA_EEES9_NS_10bfloat16_tESF_Li256ELb1ELb1ELb0ELb1EEENS1_36VarlenDynamicPersistentTileSchedulerILi128ELi128ELi256ELi128ELb0ELb1ELb1ELb1ELb1ELb1EEEEEEEEEvNT_6ParamsE,@function
        .size           _ZN7cutlass13device_kernelIN5flash11enable_sm90INS1_16FlashAttnFwdSm90INS1_25CollectiveMainloopFwdSm90ILi2EN4cute5tupleIJNS5_1CILi1EEES8_S8_EEENS6_IJNS7_ILi128EEESA_NS7_ILi256EEEEEELi256ENS_12float_e4m3_tEfNS_4arch4Sm90ELb1ELb0ELb0ELb1ELb1ELb1ELb0ELb1ELb0ELb1ELb0ELb0EEENS1_21CollectiveEpilogueFwdINS6_IJSA_SB_SA_EEES9_NS_10bfloat16_tESF_Li256ELb1ELb1ELb0ELb1EEENS1_36VarlenDynamicPersistentTileSchedulerILi128ELi128ELi256ELi128ELb0ELb1ELb1ELb1ELb1ELb1EEEEEEEEEvNT_6ParamsE,(.L_x_53 - _ZN7cutlass13device_kernelIN5flash11enable_sm90INS1_16FlashAttnFwdSm90INS1_25CollectiveMainloopFwdSm90ILi2EN4cute5tupleIJNS5_1CILi1EEES8_S8_EEENS6_IJNS7_ILi128EEESA_NS7_ILi256EEEEEELi256ENS_12float_e4m3_tEfNS_4arch4Sm90ELb1ELb0ELb0ELb1ELb1ELb1ELb0ELb1ELb0ELb1ELb0ELb0EEENS1_21CollectiveEpilogueFwdINS6_IJSA_SB_SA_EEES9_NS_10bfloat16_tESF_Li256ELb1ELb1ELb0ELb1EEENS1_36VarlenDynamicPersistentTileSchedulerILi128ELi128ELi256ELi128ELb0ELb1ELb1ELb1ELb1ELb1EEEEEEEEEvNT_6ParamsE)
        .other          _ZN7cutlass13device_kernelIN5flash11enable_sm90INS1_16FlashAttnFwdSm90INS1_25CollectiveMainloopFwdSm90ILi2EN4cute5tupleIJNS5_1CILi1EEES8_S8_EEENS6_IJNS7_ILi128EEESA_NS7_ILi256EEEEEELi256ENS_12float_e4m3_tEfNS_4arch4Sm90ELb1ELb0ELb0ELb1ELb1ELb1ELb0ELb1ELb0ELb1ELb0ELb0EEENS1_21CollectiveEpilogueFwdINS6_IJSA_SB_SA_EEES9_NS_10bfloat16_tESF_Li256ELb1ELb1ELb0ELb1EEENS1_36VarlenDynamicPersistentTileSchedulerILi128ELi128ELi256ELi128ELb0ELb1ELb1ELb1ELb1ELb1EEEEEEEEEvNT_6ParamsE,@"STO_CUDA_ENTRY STV_DEFAULT"
_ZN7cutlass13device_kernelIN5flash11enable_sm90INS1_16FlashAttnFwdSm90INS1_25CollectiveMainloopFwdSm90ILi2EN4cute5tupleIJNS5_1CILi1EEES8_S8_EEENS6_IJNS7_ILi128EEESA_NS7_ILi256EEEEEELi256ENS_12float_e4m3_tEfNS_4arch4Sm90ELb1ELb0ELb0ELb1ELb1ELb1ELb0ELb1ELb0ELb1ELb0ELb0EEENS1_21CollectiveEpilogueFwdINS6_IJSA_SB_SA_EEES9_NS_10bfloat16_tESF_Li256ELb1ELb1ELb0ELb1EEENS1_36VarlenDynamicPersistentTileSchedulerILi128ELi128ELi256ELi128ELb0ELb1ELb1ELb1ELb1ELb1EEEEEEEEEvNT_6ParamsE:
[----:B------:R-:W-:Y:S01]  /*0000*/  LDC R1, c[0x0][0x37c] ;  /* 0x0000df00ff017b82 */ /* 0x000fe20000000800 */
[----:B------:R-:W-:Y:S05]  /*0010*/  EXIT ;  /* 0x000000000000794d */ /* 0x000fea0003800000 */
.L_x_8:
        /* <DEDUP_REMOVED lines=14> */
.L_x_53:


//--------------------- .text._ZN7cutlass13device_kernelIN5flash11enable_sm90INS1_16FlashAttnFwdSm90INS1_25CollectiveMainloopFwdSm90ILi2EN4cute5tupleIJNS5_1CILi1EEES8_S8_EEENS6_IJNS7_ILi128EEENS7_ILi160EEENS7_ILi192EEEEEELi192ENS_12float_e4m3_tEfNS_4arch4Sm90ELb0ELb0ELb0ELb0ELb1ELb0ELb0ELb1ELb1ELb1ELb0ELb0EEENS1_21CollectiveEpilogueFwdINS6_IJSA_SC_SB_EEES9_NS_10bfloat16_tESG_Li256ELb0ELb1ELb0ELb1EEENS1_29StaticPersistentTileSchedulerILb0EEEEEEEEEvNT_6ParamsE --------------------------
	.section	.text._ZN7cutlass13device_kernelIN5flash11enable_sm90INS1_16FlashAttnFwdSm90INS1_25CollectiveMainloopFwdSm90ILi2EN4cute5tupleIJNS5_1CILi1EEES8_S8_EEENS6_IJNS7_ILi128EEENS7_ILi160EEENS7_ILi192EEEEEELi192ENS_12float_e4m3_tEfNS_4arch4Sm90ELb0ELb0ELb0ELb0ELb1ELb0ELb0ELb1ELb1ELb1ELb0ELb0EEENS1_21CollectiveEpilogueFwdINS6_IJSA_SC_SB_EEES9_NS_10bfloat16_tESG_Li256ELb0ELb1ELb0ELb1EEENS1_29StaticPersistentTileSchedulerILb0EEEEEEEEEvNT_6ParamsE,"ax",@progbits
	.align	128
.text._ZN7cutlass13device_kernelIN5flash11enable_sm90INS1_16FlashAttnFwdSm90INS1_25CollectiveMainloopFwdSm90ILi2EN4cute5tupleIJNS5_1CILi1EEES8_S8_EEENS6_IJNS7_ILi128EEENS7_ILi160EEENS7_ILi192EEEEEELi192ENS_12float_e4m3_tEfNS_4arch4Sm90ELb0ELb0ELb0ELb0ELb1ELb0ELb0ELb1ELb1ELb1ELb0ELb0EEENS1_21CollectiveEpilogueFwdINS6_IJSA_SC_SB_EEES9_NS_10bfloat16_tESG_Li256ELb0ELb1ELb0ELb1EEENS1_29StaticPersistentTileSchedulerILb0EEEEEEEEEvNT_6ParamsE:
        .type           _ZN7cutlass13device_kernelIN5flash11enable_sm90INS1_16FlashAttnFwdSm90INS1_25CollectiveMainloopFwdSm90ILi2EN4cute5tupleIJNS5_1CILi1EEES8_S8_EEENS6_IJNS7_ILi128EEENS7_ILi160EEENS7_ILi192EEEEEELi192ENS_12float_e4m3_tEfNS_4arch4Sm90ELb0ELb0ELb0ELb0ELb1ELb0ELb0ELb1ELb1ELb1ELb0ELb0EEENS1_21CollectiveEpilogueFwdINS6_IJSA_SC_SB_EEES9_NS_10bfloat16_tESG_Li256ELb0ELb1ELb0ELb1EEENS1_29StaticPersistentTileSchedulerILb0EEEEEEEEEvNT_6ParamsE,@function
        .size           _ZN7cutlass13device_kernelIN5flash11enable_sm90INS1_16FlashAttnFwdSm90INS1_25CollectiveMainloopFwdSm90ILi2EN4cute5tupleIJNS5_1CILi1EEES8_S8_EEENS6_IJNS7_ILi128EEENS7_ILi160EEENS7_ILi192EEEEEELi192ENS_12float_e4m3_tEfNS_4arch4Sm90ELb0ELb0ELb0ELb0ELb1ELb0ELb0ELb1ELb1ELb1ELb0ELb0EEENS1_21CollectiveEpilogueFwdINS6_IJSA_SC_SB_EEES9_NS_10bfloat16_tESG_Li256ELb0ELb1ELb0ELb1EEENS1_29StaticPersistentTileSchedulerILb0EEEEEEEEEvNT_6ParamsE,(.L_x_54 - _ZN7cutlass13device_kernelIN5flash11enable_sm90INS1_16FlashAttnFwdSm90INS1_25CollectiveMainloopFwdSm90ILi2EN4cute5tupleIJNS5_1CILi1EEES8_S8_EEENS6_IJNS7_ILi128EEENS7_ILi160EEENS7_ILi192EEEEEELi192ENS_12float_e4m3_tEfNS_4arch4Sm90ELb0ELb0ELb0ELb0ELb1ELb0ELb0ELb1ELb1ELb1ELb0ELb0EEENS1_21CollectiveEpilogueFwdINS6_IJSA_SC_SB_EEES9_NS_10bfloat16_tESG_Li256ELb0ELb1ELb0ELb1EEENS1_29StaticPersistentTileSchedulerILb0EEEEEEEEEvNT_6ParamsE)
        .other          _ZN7cutlass13device_kernelIN5flash11enable_sm90INS1_16FlashAttnFwdSm90INS1_25CollectiveMainloopFwdSm90ILi2EN4cute5tupleIJNS5_1CILi1EEES8_S8_EEENS6_IJNS7_ILi128EEENS7_ILi160EEENS7_ILi192EEEEEELi192ENS_12float_e4m3_tEfNS_4arch4Sm90ELb0ELb0ELb0ELb0ELb1ELb0ELb0ELb1ELb1ELb1ELb0ELb0EEENS1_21CollectiveEpilogueFwdINS6_IJSA_SC_SB_EEES9_NS_10bfloat16_tESG_Li256ELb0ELb1ELb0ELb1EEENS1_29StaticPersistentTileSchedulerILb0EEEEEEEEEvNT_6ParamsE,@"STO_CUDA_ENTRY STV_DEFAULT"
_ZN7cutlass13device_kernelIN5flash11enable_sm90INS1_16FlashAttnFwdSm90INS1_25CollectiveMainloopFwdSm90ILi2EN4cute5tupleIJNS5_1CILi1EEES8_S8_EEENS6_IJNS7_ILi128EEENS7_ILi160EEENS7_ILi192EEEEEELi192ENS_12float_e4m3_tEfNS_4arch4Sm90ELb0ELb0ELb0ELb0ELb1ELb0ELb0ELb1ELb1ELb1ELb0ELb0EEENS1_21CollectiveEpilogueFwdINS6_IJSA_SC_SB_EEES9_NS_10bfloat16_tESG_Li256ELb0ELb1ELb0ELb1EEENS1_29StaticPersistentTileSchedulerILb0EEEEEEEEEvNT_6ParamsE:
[----:B------:R-:W-:Y:S01]  /*0000*/  LDC R1, c[0x0][0x37c] ;  /* 0x0000df00ff017b82 */ /* 0x000fe20000000800 */
[----:B------:R-:W-:Y:S05]  /*0010*/  EXIT ;  /* 0x000000000000794d */ /* 0x000fea0003800000 */
.L_x_9:
        /* <DEDUP_REMOVED lines=14> */
.L_x_54:


//--------------------- .text._ZN7cutlass13device_kernelIN5flash11enable_sm90INS1_16FlashAttnFwdSm90INS1_25CollectiveMainloopFwdSm90ILi2EN4cute5tupleIJNS5_1CILi1EEES8_S8_EEENS6_IJNS7_ILi128EEENS7_ILi160EEENS7_ILi192EEEEEELi192ENS_12float_e4m3_tEfNS_4arch4Sm90ELb0ELb0ELb0ELb1ELb1ELb0ELb0ELb1ELb1ELb1ELb0ELb0EEENS1_21CollectiveEpilogueFwdINS6_IJSA_SC_SB_EEES9_NS_10bfloat16_tESG_Li256ELb1ELb1ELb0ELb1EEENS1_36VarlenDynamicPersistentTileSchedulerILi128ELi160ELi256ELi128ELb0ELb1ELb1ELb0ELb1ELb1EEEEEEEEEvNT_6ParamsE --------------------------
	.section	.text._ZN7cutlass13device_kernelIN5flash11enable_sm90INS1_16FlashAttnFwdSm90INS1_25CollectiveMainloopFwdSm90ILi2EN4cute5tupleIJNS5_1CILi1EEES8_S8_EEENS6_IJNS7_ILi128EEENS7_ILi160EEENS7_ILi192EEEEEELi192ENS_12float_e4m3_tEfNS_4arch4Sm90ELb0ELb0ELb0ELb1ELb1ELb0ELb0ELb1ELb1ELb1ELb0ELb0EEENS1_21CollectiveEpilogueFwdINS6_IJSA_SC_SB_EEES9_NS_10bfloat16_tESG_Li256ELb1ELb1ELb0ELb1EEENS1_36VarlenDynamicPersistentTileSchedulerILi128ELi160ELi256ELi128ELb0ELb1ELb1ELb0ELb1ELb1EEEEEEEEEvNT_6ParamsE,"ax",@progbits
	.align	128
.text._ZN7cutlass13device_kernelIN5flash11enable_sm90INS1_16FlashAttnFwdSm90INS1_25CollectiveMainloopFwdSm90ILi2EN4cute5tupleIJNS5_1CILi1EEES8_S8_EEENS6_IJNS7_ILi128EEENS7_ILi160EEENS7_ILi192EEEEEELi192ENS_12float_e4m3_tEfNS_4arch4Sm90ELb0ELb0ELb0ELb1ELb1ELb0ELb0ELb1ELb1ELb1ELb0ELb0EEENS1_21CollectiveEpilogueFwdINS6_IJSA_SC_SB_EEES9_NS_10bfloat16_tESG_Li256ELb1ELb1ELb0ELb1EEENS1_36VarlenDynamicPersistentTileSchedulerILi128ELi160ELi256ELi128ELb0ELb1ELb1ELb0ELb1ELb1EEEEEEEEEvNT_6ParamsE:
        .type           _ZN7cutlass13device_kernelIN5flash11enable_sm90INS1_16FlashAttnFwdSm90INS1_25CollectiveMainloopFwdSm90ILi2EN4cute5tupleIJNS5_1CILi1EEES8_S8_EEENS6_IJNS7_ILi128EEENS7_ILi160EEENS7_ILi192EEEEEELi192ENS_12float_e4m3_tEfNS_4arch4Sm90ELb0ELb0ELb0ELb1ELb1ELb0ELb0ELb1ELb1ELb1ELb0ELb0EEENS1_21CollectiveEpilogueFwdINS6_IJSA_SC_SB_EEES9_NS_10bfloat16_tESG_Li256ELb1ELb1ELb0ELb1EEENS1_36VarlenDynamicPersistentTileSchedulerILi128ELi160ELi256ELi128ELb0ELb1ELb1ELb0ELb1ELb1EEEEEEEEEvNT_6ParamsE,@function
        .size           _ZN7cutlass13device_kernelIN5flash11enable_sm90INS1_16FlashAttnFwdSm90INS1_25CollectiveMainloopFwdSm90ILi2EN4cute5tupleIJNS5_1CILi1EEES8_S8_EEENS6_IJNS7_ILi128EEENS7_ILi160EEENS7_ILi192EEEEEELi192ENS_12float_e4m3_tEfNS_4arch4Sm90ELb0ELb0ELb0ELb1ELb1ELb0ELb0ELb1ELb1ELb1ELb0ELb0EEENS1_21CollectiveEpilogueFwdINS6_IJSA_SC_SB_EEES9_NS_10bfloat16_tESG_Li256ELb1ELb1ELb0ELb1EEENS1_36VarlenDynamicPersistentTileSchedulerILi128ELi160ELi256ELi128ELb0ELb1ELb1ELb0ELb1ELb1EEEEEEEEEvNT_6ParamsE,(.L_x_55 - _ZN7cutlass13device_kernelIN5flash11enable_sm90INS1_16FlashAttnFwdSm90INS1_25CollectiveMainloopFwdSm90ILi2EN4cute5tupleIJNS5_1CILi1EEES8_S8_EEENS6_IJNS7_ILi128EEENS7_ILi160EEENS7_ILi192EEEEEELi192ENS_12float_e4m3_tEfNS_4arch4Sm90ELb0ELb0ELb0ELb1ELb1ELb0ELb0ELb1ELb1ELb1ELb0ELb0EEENS1_21CollectiveEpilogueFwdINS6_IJSA_SC_SB_EEES9_NS_10bfloat16_tESG_Li256ELb1ELb1ELb0ELb1EEENS1_36VarlenDynamicPersistentTileSchedulerILi128ELi160ELi256ELi128ELb0ELb1ELb1ELb0ELb1ELb1EEEEEEEEEvNT_6ParamsE)
        .other          _ZN7cutlass13device_kernelIN5flash11enable_sm90INS1_16FlashAttnFwdSm90INS1_25CollectiveMainloopFwdSm90ILi2EN4cute5tupleIJNS5_1CILi1EEES8_S8_EEENS6_IJNS7_ILi128EEENS7_ILi160EEENS7_ILi192EEEEEELi192ENS_12float_e4m3_tEfNS_4arch4Sm90ELb0ELb0ELb0ELb1ELb1ELb0ELb0ELb1ELb1ELb1ELb0ELb0EEENS1_21CollectiveEpilogueFwdINS6_IJSA_SC_SB_EEES9_NS_10bfloat16_tESG_Li256ELb1ELb1ELb0ELb1EEENS1_36VarlenDynamicPersistentTileSchedulerILi128ELi160ELi256ELi128ELb0ELb1ELb1ELb0ELb1ELb1EEEEEEEEEvNT_6ParamsE,@"STO_CUDA_ENTRY STV_DEFAULT"
_ZN7cutlass13device_kernelIN5flash11enable_sm90INS1_16FlashAttnFwdSm90INS1_25CollectiveMainloopFwdSm90ILi2EN4cute5tupleIJNS5_1CILi1EEES8_S8_EEENS6_IJNS7_ILi128EEENS7_ILi160EEENS7_ILi192EEEEEELi192ENS_12float_e4m3_tEfNS_4arch4Sm90ELb0ELb0ELb0ELb1ELb1ELb0ELb0ELb1ELb1ELb1ELb0ELb0EEENS1_21CollectiveEpilogueFwdINS6_IJSA_SC_SB_EEES9_NS_10bfloat16_tESG_Li256ELb1ELb1ELb0ELb1EEENS1_36VarlenDynamicPersistentTileSchedulerILi128ELi160ELi256ELi128ELb0ELb1ELb1ELb0ELb1ELb1EEEEEEEEEvNT_6ParamsE:
[----:B------:R-:W-:Y:S01]  /*0000*/  LDC R1, c[0x0][0x37c] ;  /* 0x0000df00ff017b82 */ /* 0x000fe20000000800 */
[----:B------:R-:W-:Y:S05]  /*0010*/  EXIT ;  /* 0x000000000000794d */ /* 0x000fea0003800000 */
.L_x_10:
        /* <DEDUP_REMOVED lines=14> */
.L_x_55:


//--------------------- .text._ZN7cutlass13device_kernelIN5flash11enable_sm90INS1_16FlashAttnFwdSm90INS1_25CollectiveMainloopFwdSm90ILi2EN4cute5tupleIJNS5_1CILi1EEES8_S8_EEENS6_IJNS7_ILi128EEENS7_ILi160EEENS7_ILi192EEEEEELi192ENS_12float_e4m3_tEfNS_4arch4Sm90ELb0ELb0ELb0ELb1ELb1ELb1ELb0ELb1ELb1ELb1ELb0ELb0EEENS1_21CollectiveEpilogueFwdINS6_IJSA_SC_SB_EEES9_NS_10bfloat16_tESG_Li256ELb1ELb1ELb0ELb1EEENS1_36VarlenDynamicPersistentTileSchedulerILi128ELi160ELi256ELi128ELb0ELb1ELb1ELb0ELb1ELb1EEEEEEEEEvNT_6ParamsE --------------------------
	.section	.text._ZN7cutlass13device_kernelIN5flash11enable_sm90INS1_16FlashAttnFwdSm90INS1_25CollectiveMainloopFwdSm90ILi2EN4cute5tupleIJNS5_1CILi1EEES8_S8_EEENS6_IJNS7_ILi128EEENS7_ILi160EEENS7_ILi192EEEEEELi192ENS_12float_e4m3_tEfNS_4arch4Sm90ELb0ELb0ELb0ELb1ELb1ELb1ELb0ELb1ELb1ELb1ELb0ELb0EEENS1_21CollectiveEpilogueFwdINS6_IJSA_SC_SB_EEES9_NS_10bfloat16_tESG_Li256ELb1ELb1ELb0ELb1EEENS1_36VarlenDynamicPersistentTileSchedulerILi128ELi160ELi256ELi128ELb0ELb1ELb1ELb0ELb1ELb1EEEEEEEEEvNT_6ParamsE,"ax",@progbits
	.align	128
.text._ZN7cutlass13device_kernelIN5flash11enable_sm90INS1_16FlashAttnFwdSm90INS1_25CollectiveMainloopFwdSm90ILi2EN4cute5tupleIJNS5_1CILi1EEES8_S8_EEENS6_IJNS7_ILi128EEENS7_ILi160EEENS7_ILi192EEEEEELi192ENS_12float_e4m3_tEfNS_4arch4Sm90ELb0ELb0ELb0ELb1ELb1ELb1ELb0ELb1ELb1ELb1ELb0ELb0EEENS1_21CollectiveEpilogueFwdINS6_IJSA_SC_SB_EEES9_NS_10bfloat16_tESG_Li256ELb1ELb1ELb0ELb1EEENS1_36VarlenDynamicPersistentTileSchedulerILi128ELi160ELi256ELi128ELb0ELb1ELb1ELb0ELb1ELb1EEEEEEEEEvNT_6ParamsE:
        .type           _ZN7cutlass13device_kernelIN5flash11enable_sm90INS1_16FlashAttnFwdSm90INS1_25CollectiveMainloopFwdSm90ILi2EN4cute5tupleIJNS5_1CILi1EEES8_S8_EEENS6_IJNS7_ILi128EEENS7_ILi160EEENS7_ILi192EEEEEELi192ENS_12float_e4m3_tEfNS_4arch4Sm90ELb0ELb0ELb0ELb1ELb1ELb1ELb0ELb1ELb1ELb1ELb0ELb0EEENS1_21CollectiveEpilogueFwdINS6_IJSA_SC_SB_EEES9_NS_10bfloat16_tESG_Li256ELb1ELb1ELb0ELb1EEENS1_36VarlenDynamicPersistentTileSchedulerILi128ELi160ELi256ELi128ELb0ELb1ELb1ELb0ELb1ELb1EEEEEEEEEvNT_6ParamsE,@function
        .size           _ZN7cutlass13device_kernelIN5flash11enable_sm90INS1_16FlashAttnFwdSm90INS1_25CollectiveMainloopFwdSm90ILi2EN4cute5tupleIJNS5_1CILi1EEES8_S8_EEENS6_IJNS7_ILi128EEENS7_ILi160EEENS7_ILi192EEEEEELi192ENS_12float_e4m3_tEfNS_4arch4Sm90ELb0ELb0ELb0ELb1ELb1ELb1ELb0ELb1ELb1ELb1ELb0ELb0EEENS1_21CollectiveEpilogueFwdINS6_IJSA_SC_SB_EEES9_NS_10bfloat16_tESG_Li256ELb1ELb1ELb0ELb1EEENS1_36VarlenDynamicPersistentTileSchedulerILi128ELi160ELi256ELi128ELb0ELb1ELb1ELb0ELb1ELb1EEEEEEEEEvNT_6ParamsE,(.L_x_56 - _ZN7cutlass13device_kernelIN5flash11enable_sm90INS1_16FlashAttnFwdSm90INS1_25CollectiveMainloopFwdSm90ILi2EN4cute5tupleIJNS5_1CILi1EEES8_S8_EEENS6_IJNS7_ILi128EEENS7_ILi160EEENS7_ILi192EEEEEELi192ENS_12float_e4m3_tEfNS_4arch4Sm90ELb0ELb0ELb0ELb1ELb1ELb1ELb0ELb1ELb1ELb1ELb0ELb0EEENS1_21CollectiveEpilogueFwdINS6_IJSA_SC_SB_EEES9_NS_10bfloat16_tESG_Li256ELb1ELb1ELb0ELb1EEENS1_36VarlenDynamicPersistentTileSchedulerILi128ELi160ELi256ELi128ELb0ELb1ELb1ELb0ELb1ELb1EEEEEEEEEvNT_6ParamsE)
        .other          _ZN7cutlass13device_kernelIN5flash11enable_sm90INS1_16FlashAttnFwdSm90INS1_25CollectiveMainloopFwdSm90ILi2EN4cute5tupleIJNS5_1CILi1EEES8_S8_EEENS6_IJNS7_ILi128EEENS7_ILi160EEENS7_ILi192EEEEEELi192ENS_12float_e4m3_tEfNS_4arch4Sm90ELb0ELb0ELb0ELb1ELb1ELb1ELb0ELb1ELb1ELb1ELb0ELb0EEENS1_21CollectiveEpilogueFwdINS6_IJSA_SC_SB_EEES9_NS_10bfloat16_tESG_Li256ELb1ELb1ELb0ELb1EEENS1_36VarlenDynamicPersistentTileSchedulerILi128ELi160ELi256ELi128ELb0ELb1ELb1ELb0ELb1ELb1EEEEEEEEEvNT_6ParamsE,@"STO_CUDA_ENTRY STV_DEFAULT"
_ZN7cutlass13device_kernelIN5flash11enable_sm90INS1_16FlashAttnFwdSm90INS1_25CollectiveMainloopFwdSm90ILi2EN4cute5tupleIJNS5_1CILi1EEES8_S8_EEENS6_IJNS7_ILi128EEENS7_ILi160EEENS7_ILi192EEEEEELi192ENS_12float_e4m3_tEfNS_4arch4Sm90ELb0ELb0ELb0ELb1ELb1ELb1ELb0ELb1ELb1ELb1ELb0ELb0EEENS1_21CollectiveEpilogueFwdINS6_IJSA_SC_SB_EEES9_NS_10bfloat16_tESG_Li256ELb1ELb1ELb0ELb1EEENS1_36VarlenDynamicPersistentTileSchedulerILi128ELi160ELi256ELi128ELb0ELb1ELb1ELb0ELb1ELb1EEEEEEEEEvNT_6ParamsE:
[----:B------:R-:W-:Y:S01]  /*0000*/  LDC R1, c[0x0][0x37c] ;  /* 0x0000df00ff017b82 */ /* 0x000fe20000000800 */
[----:B------:R-:W-:Y:S05]  /*0010*/  EXIT ;  /* 0x000000000000794d */ /* 0x000fea0003800000 */
.L_x_11:
        /* <DEDUP_REMOVED lines=14> */
.L_x_56:


//--------------------- .text._ZN7cutlass13device_kernelIN5flash11enable_sm90INS1_16FlashAttnFwdSm90INS1_25CollectiveMainloopFwdSm90ILi2EN4cute5tupleIJNS5_1CILi1EEES8_S8_EEENS6_IJNS7_ILi128EEESA_NS7_ILi192EEEEEELi192ENS_12float_e4m3_tEfNS_4arch4Sm90ELb0ELb1ELb0ELb0ELb1ELb0ELb0ELb1ELb1ELb1ELb0ELb0EEENS1_21CollectiveEpilogueFwdINS6_IJSA_SB_SA_EEES9_NS_10bfloat16_tESF_Li256ELb0ELb1ELb0ELb1EEENS1_30DynamicPersistentTileSchedulerILi256ELi128ELb0ELb1ELb1EEEEEEEEEvNT_6ParamsE --------------------------
	.section	.text._ZN7cutlass13device_kernelIN5flash11enable_sm90INS1_16FlashAttnFwdSm90INS1_25CollectiveMainloopFwdSm90ILi2EN4cute5tupleIJNS5_1CILi1EEES8_S8_EEENS6_IJNS7_ILi128EEESA_NS7_ILi192EEEEEELi192ENS_12float_e4m3_tEfNS_4arch4Sm90ELb0ELb1ELb0ELb0ELb1ELb0ELb0ELb1ELb1ELb1ELb0ELb0EEENS1_21CollectiveEpilogueFwdINS6_IJSA_SB_SA_EEES9_NS_10bfloat16_tESF_Li256ELb0ELb1ELb0ELb1EEENS1_30DynamicPersistentTileSchedulerILi256ELi128ELb0ELb1ELb1EEEEEEEEEvNT_6ParamsE,"ax",@progbits
	.align	128
.text._ZN7cutlass13device_kernelIN5flash11enable_sm90INS1_16FlashAttnFwdSm90INS1_25CollectiveMainloopFwdSm90ILi2EN4cute5tupleIJNS5_1CILi1EEES8_S8_EEENS6_IJNS7_ILi128EEESA_NS7_ILi192EEEEEELi192ENS_12float_e4m3_tEfNS_4arch4Sm90ELb0ELb1ELb0ELb0ELb1ELb0ELb0ELb1ELb1ELb1ELb0ELb0EEENS1_21CollectiveEpilogueFwdINS6_IJSA_SB_SA_EEES9_NS_10bfloat16_tESF_Li256ELb0ELb1ELb0ELb1EEENS1_30DynamicPersistentTileSchedulerILi256ELi128ELb0ELb1ELb1EEEEEEEEEvNT_6ParamsE:
        .type           _ZN7cutlass13device_kernelIN5flash11enable_sm90INS1_16FlashAttnFwdSm90INS1_25CollectiveMainloopFwdSm90ILi2EN4cute5tupleIJNS5_1CILi1EEES8_S8_EEENS6_IJNS7_ILi128EEESA_NS7_ILi192EEEEEELi192ENS_12float_e4m3_tEfNS_4arch4Sm90ELb0ELb1ELb0ELb0ELb1ELb0ELb0ELb1ELb1ELb1ELb0ELb0EEENS1_21CollectiveEpilogueFwdINS6_IJSA_SB_SA_EEES9_NS_10bfloat16_tESF_Li256ELb0ELb1ELb0ELb1EEENS1_30DynamicPersistentTileSchedulerILi256ELi128ELb0ELb1ELb1EEEEEEEEEvNT_6ParamsE,@function
        .size           _ZN7cutlass13device_kernelIN5flash11enable_sm90INS1_16FlashAttnFwdSm90INS1_25CollectiveMainloopFwdSm90ILi2EN4cute5tupleIJNS5_1CILi1EEES8_S8_EEENS6_IJNS7_ILi128EEESA_NS7_ILi192EEEEEELi192ENS_12float_e4m3_tEfNS_4arch4Sm90ELb0ELb1ELb0ELb0ELb1ELb0ELb0ELb1ELb1ELb1ELb0ELb0EEENS1_21CollectiveEpilogueFwdINS6_IJSA_SB_SA_EEES9_NS_10bfloat16_tESF_Li256ELb0ELb1ELb0ELb1EEENS1_30DynamicPersistentTileSchedulerILi256ELi128ELb0ELb1ELb1EEEEEEEEEvNT_6ParamsE,(.L_x_57 - _ZN7cutlass13device_kernelIN5flash11enable_sm90INS1_16FlashAttnFwdSm90INS1_25CollectiveMainloopFwdSm90ILi2EN4cute5tupleIJNS5_1CILi1EEES8_S8_EEENS6_IJNS7_ILi128EEESA_NS7_ILi192EEEEEELi192ENS_12float_e4m3_tEfNS_4arch4Sm90ELb0ELb1ELb0ELb0ELb1ELb0ELb0ELb1ELb1ELb1ELb0ELb0EEENS1_21CollectiveEpilogueFwdINS6_IJSA_SB_SA_EEES9_NS_10bfloat16_tESF_Li256ELb0ELb1ELb0ELb1EEENS1_30DynamicPersistentTileSchedulerILi256ELi128ELb0ELb1ELb1EEEEEEEEEvNT_6ParamsE)
        .other          _ZN7cutlass13device_kernelIN5flash11enable_sm90INS1_16FlashAttnFwdSm90INS1_25CollectiveMainloopFwdSm90ILi2EN4cute5tupleIJNS5_1CILi1EEES8_S8_EEENS6_IJNS7_ILi128EEESA_NS7_ILi192EEEEEELi192ENS_12float_e4m3_tEfNS_4arch4Sm90ELb0ELb1ELb0ELb0ELb1ELb0ELb0ELb1ELb1ELb1ELb0ELb0EEENS1_21CollectiveEpilogueFwdINS6_IJSA_SB_SA_EEES9_NS_10bfloat16_tESF_Li256ELb0ELb1ELb0ELb1EEENS1_30DynamicPersistentTileSchedulerILi256ELi128ELb0ELb1ELb1EEEEEEEEEvNT_6ParamsE,@"STO_CUDA_ENTRY STV_DEFAULT"
_ZN7cutlass13device_kernelIN5flash11enable_sm90INS1_16FlashAttnFwdSm90INS1_25CollectiveMainloopFwdSm90ILi2EN4cute5tupleIJNS5_1CILi1EEES8_S8_EEENS6_IJNS7_ILi128EEESA_NS7_ILi192EEEEEELi192ENS_12float_e4m3_tEfNS_4arch4Sm90ELb0ELb1ELb0ELb0ELb1ELb0ELb0ELb1ELb1ELb1ELb0ELb0EEENS1_21CollectiveEpilogueFwdINS6_IJSA_SB_SA_EEES9_NS_10bfloat16_tESF_Li256ELb0ELb1ELb0ELb1EEENS1_30DynamicPersistentTileSchedulerILi256ELi128ELb0ELb1ELb1EEEEEEEEEvNT_6ParamsE:
[----:B------:R-:W-:Y:S01]  /*0000*/  LDC R1, c[0x0][0x37c] ;  /* 0x0000df00ff017b82 */ /* 0x000fe20000000800 */
[----:B------:R-:W-:Y:S05]  /*0010*/  EXIT ;  /* 0x000000000000794d */ /* 0x000fea0003800000 */
.L_x_12:
        /* <DEDUP_REMOVED lines=14> */
.L_x_57:


//--------------------- .text._ZN7cutlass13device_kernelIN5flash11enable_sm90INS1_16FlashAttnFwdSm90INS1_25CollectiveMainloopFwdSm90ILi2EN4cute5tupleIJNS5_1CILi1EEES8_S8_EEENS6_IJNS7_ILi128EEESA_NS7_ILi192EEEEEELi192ENS_12float_e4m3_tEfNS_4arch4Sm90ELb0ELb1ELb0ELb1ELb1ELb0ELb0ELb1ELb1ELb1ELb0ELb0EEENS1_21CollectiveEpilogueFwdINS6_IJSA_SB_SA_EEES9_NS_10bfloat16_tESF_Li256ELb1ELb1ELb0ELb1EEENS1_36VarlenDynamicPersistentTileSchedulerILi128ELi128ELi256ELi128ELb0ELb1ELb1ELb1ELb0ELb1EEEEEEEEEvNT_6ParamsE --------------------------
	.section	.text._ZN7cutlass13device_kernelIN5flash11enable_sm90INS1_16FlashAttnFwdSm90INS1_25CollectiveMainloopFwdSm90ILi2EN4cute5tupleIJNS5_1CILi1EEES8_S8_EEENS6_IJNS7_ILi128EEESA_NS7_ILi192EEEEEELi192ENS_12float_e4m3_tEfNS_4arch4Sm90ELb0ELb1ELb0ELb1ELb1ELb0ELb0ELb1ELb1ELb1ELb0ELb0EEENS1_21CollectiveEpilogueFwdINS6_IJSA_SB_SA_EEES9_NS_10bfloat16_tESF_Li256ELb1ELb1ELb0ELb1EEENS1_36VarlenDynamicPersistentTileSchedulerILi128ELi128ELi256ELi128ELb0ELb1ELb1ELb1ELb0ELb1EEEEEEEEEvNT_6ParamsE,"ax",@progbits
	.align	128
.text._ZN7cutlass13device_kernelIN5flash11enable_sm90INS1_16FlashAttnFwdSm90INS1_25CollectiveMainloopFwdSm90ILi2EN4cute5tupleIJNS5_1CILi1EEES8_S8_EEENS6_IJNS7_ILi128EEESA_NS7_ILi192EEEEEELi192ENS_12float_e4m3_tEfNS_4arch4Sm90ELb0ELb1ELb0ELb1ELb1ELb0ELb0ELb1ELb1ELb1ELb0ELb0EEENS1_21CollectiveEpilogueFwdINS6_IJSA_SB_SA_EEES9_NS_10bfloat16_tESF_Li256ELb1ELb1ELb0ELb1EEENS1_36VarlenDynamicPersistentTileSchedulerILi128ELi128ELi256ELi128ELb0ELb1ELb1ELb1ELb0ELb1EEEEEEEEEvNT_6ParamsE:
        .type           _ZN7cutlass13device_kernelIN5flash11enable_sm90INS1_16FlashAttnFwdSm90INS1_25CollectiveMainloopFwdSm90ILi2EN4cute5tupleIJNS5_1CILi1EEES8_S8_EEENS6_IJNS7_ILi128EEESA_NS7_ILi192EEEEEELi192ENS_12float_e4m3_tEfNS_4arch4Sm90ELb0ELb1ELb0ELb1ELb1ELb0ELb0ELb1ELb1ELb1ELb0ELb0EEENS1_21CollectiveEpilogueFwdINS6_IJSA_SB_SA_EEES9_NS_10bfloat16_tESF_Li256ELb1ELb1ELb0ELb1EEENS1_36VarlenDynamicPersistentTileSchedulerILi128ELi128ELi256ELi128ELb0ELb1ELb1ELb1ELb0ELb1EEEEEEEEEvNT_6ParamsE,@function
        .size           _ZN7cutlass13device_kernelIN5flash11enable_sm90INS1_16FlashAttnFwdSm90INS1_25CollectiveMainloopFwdSm90ILi2EN4cute5tupleIJNS5_1CILi1EEES8_S8_EEENS6_IJNS7_ILi128EEESA_NS7_ILi192EEEEEELi192ENS_12float_e4m3_tEfNS_4arch4Sm90ELb0ELb1ELb0ELb1ELb1ELb0ELb0ELb1ELb1ELb1ELb0ELb0EEENS1_21CollectiveEpilogueFwdINS6_IJSA_SB_SA_EEES9_NS_10bfloat16_tESF_Li256ELb1ELb1ELb0ELb1EEENS1_36VarlenDynamicPersistentTileSchedulerILi128ELi128ELi256ELi128ELb0ELb1ELb1ELb1ELb0ELb1EEEEEEEEEvNT_6ParamsE,(.L_x_58 - _ZN7cutlass13device_kernelIN5flash11enable_sm90INS1_16FlashAttnFwdSm90INS1_25CollectiveMainloopFwdSm90ILi2EN4cute5tupleIJNS5_1CILi1EEES8_S8_EEENS6_IJNS7_ILi128EEESA_NS7_ILi192EEEEEELi192ENS_12float_e4m3_tEfNS_4arch4Sm90ELb0ELb1ELb0ELb1ELb1ELb0ELb0ELb1ELb1ELb1ELb0ELb0EEENS1_21CollectiveEpilogueFwdINS6_IJSA_SB_SA_EEES9_NS_10bfloat16_tESF_Li256ELb1ELb1ELb0ELb1EEENS1_36VarlenDynamicPersistentTileSchedulerILi128ELi128ELi256ELi128ELb0ELb1ELb1ELb1ELb0ELb1EEEEEEEEEvNT_6ParamsE)
        .other          _ZN7cutlass13device_kernelIN5flash11enable_sm90INS1_16FlashAttnFwdSm90INS1_25CollectiveMainloopFwdSm90ILi2EN4cute5tupleIJNS5_1CILi1EEES8_S8_EEENS6_IJNS7_ILi128EEESA_NS7_ILi192EEEEEELi192ENS_12float_e4m3_tEfNS_4arch4Sm90ELb0ELb1ELb0ELb1ELb1ELb0ELb0ELb1ELb1ELb1ELb0ELb0EEENS1_21CollectiveEpilogueFwdINS6_IJSA_SB_SA_EEES9_NS_10bfloat16_tESF_Li256ELb1ELb1ELb0ELb1EEENS1_36VarlenDynamicPersistentTileSchedulerILi128ELi128ELi256ELi128ELb0ELb1ELb1ELb1ELb0ELb1EEEEEEEEEvNT_6ParamsE,@"STO_CUDA_ENTRY STV_DEFAULT"
_ZN7cutlass13device_kernelIN5flash11enable_sm90INS1_16FlashAttnFwdSm90INS1_25CollectiveMainloopFwdSm90ILi2EN4cute5tupleIJNS5_1CILi1EEES8_S8_EEENS6_IJNS7_ILi128EEESA_NS7_ILi192EEEEEELi192ENS_12float_e4m3_tEfNS_4arch4Sm90ELb0ELb1ELb0ELb1ELb1ELb0ELb0ELb1ELb1ELb1ELb0ELb0EEENS1_21CollectiveEpilogueFwdINS6_IJSA_SB_SA_EEES9_NS_10bfloat16_tESF_Li256ELb1ELb1ELb0ELb1EEENS1_36VarlenDynamicPersistentTileSchedulerILi128ELi128ELi256ELi128ELb0ELb1ELb1ELb1ELb0ELb1EEEEEEEEEvNT_6ParamsE:
[----:B------:R-:W-:Y:S01]  /*0000*/  LDC R1, c[0x0][0x37c] ;  /* 0x0000df00ff017b82 */ /* 0x000fe20000000800 */
[----:B------:R-:W-:Y:S05]  /*0010*/  EXIT ;  /* 0x000000000000794d */ /* 0x000fea0003800000 */
.L_x_13:
        /* <DEDUP_REMOVED lines=14> */
.L_x_58:


//--------------------- .text._ZN7cutlass13device_kernelIN5flash11enable_sm90INS1_16FlashAttnFwdSm90INS1_25CollectiveMainloopFwdSm90ILi2EN4cute5tupleIJNS5_1CILi1EEES8_S8_EEENS6_IJNS7_ILi128EEESA_NS7_ILi192EEEEEELi192ENS_12float_e4m3_tEfNS_4arch4Sm90ELb0ELb1ELb0ELb1ELb1ELb1ELb0ELb1ELb1ELb1ELb0ELb0EEENS1_21CollectiveEpilogueFwdINS6_IJSA_SB_SA_EEES9_NS_10bfloat16_tESF_Li256ELb1ELb1ELb0ELb1EEENS1_36VarlenDynamicPersistentTileSchedulerILi128ELi128ELi256ELi128ELb0ELb1ELb1ELb1ELb0ELb1EEEEEEEEEvNT_6ParamsE --------------------------
	.section	.text._ZN7cutlass13device_kernelIN5flash11enable_sm90INS1_16FlashAttnFwdSm90INS1_25CollectiveMainloopFwdSm90ILi2EN4cute5tupleIJNS5_1CILi1EEES8_S8_EEENS6_IJNS7_ILi128EEESA_NS7_ILi192EEEEEELi192ENS_12float_e4m3_tEfNS_4arch4Sm90ELb0ELb1ELb0ELb1ELb1ELb1ELb0ELb1ELb1ELb1ELb0ELb0EEENS1_21CollectiveEpilogueFwdINS6_IJSA_SB_SA_EEES9_NS_10bfloat16_tESF_Li256ELb1ELb1ELb0ELb1EEENS1_36VarlenDynamicPersistentTileSchedulerILi128ELi128ELi256ELi128ELb0ELb1ELb1ELb1ELb0ELb1EEEEEEEEEvNT_6ParamsE,"ax",@progbits
	.align	128
.text._ZN7cutlass13device_kernelIN5flash11enable_sm90INS1_16FlashAttnFwdSm90INS1_25CollectiveMainloopFwdSm90ILi2EN4cute5tupleIJNS5_1CILi1EEES8_S8_EEENS6_IJNS7_ILi128EEESA_NS7_ILi192EEEEEELi192ENS_12float_e4m3_tEfNS_4arch4Sm90ELb0ELb1ELb0ELb1ELb1ELb1ELb0ELb1ELb1ELb1ELb0ELb0EEENS1_21CollectiveEpilogueFwdINS6_IJSA_SB_SA_EEES9_NS_10bfloat16_tESF_Li256ELb1ELb1ELb0ELb1EEENS1_36VarlenDynamicPersistentTileSchedulerILi128ELi128ELi256ELi128ELb0ELb1ELb1ELb1ELb0ELb1EEEEEEEEEvNT_6ParamsE:
        .type           _ZN7cutlass13device_kernelIN5flash11enable_sm90INS1_16FlashAttnFwdSm90INS1_25CollectiveMainloopFwdSm90ILi2EN4cute5tupleIJNS5_1CILi1EEES8_S8_EEENS6_IJNS7_ILi128EEESA_NS7_ILi192EEEEEELi192ENS_12float_e4m3_tEfNS_4arch4Sm90ELb0ELb1ELb0ELb1ELb1ELb1ELb0ELb1ELb1ELb1ELb0ELb0EEENS1_21CollectiveEpilogueFwdINS6_IJSA_SB_SA_EEES9_NS_10bfloat16_tESF_Li256ELb1ELb1ELb0ELb1EEENS1_36VarlenDynamicPersistentTileSchedulerILi128ELi128ELi256ELi128ELb0ELb1ELb1ELb1ELb0ELb1EEEEEEEEEvNT_6ParamsE,@function
        .size           _ZN7cutlass13device_kernelIN5flash11enable_sm90INS1_16FlashAttnFwdSm90INS1_25CollectiveMainloopFwdSm90ILi2EN4cute5tupleIJNS5_1CILi1EEES8_S8_EEENS6_IJNS7_ILi128EEESA_NS7_ILi192EEEEEELi192ENS_12float_e4m3_tEfNS_4arch4Sm90ELb0ELb1ELb0ELb1ELb1ELb1ELb0ELb1ELb1ELb1ELb0ELb0EEENS1_21CollectiveEpilogueFwdINS6_IJSA_SB_SA_EEES9_NS_10bfloat16_tESF_Li256ELb1ELb1ELb0ELb1EEENS1_36VarlenDynamicPersistentTileSchedulerILi128ELi128ELi256ELi128ELb0ELb1ELb1ELb1ELb0ELb1EEEEEEEEEvNT_6ParamsE,(.L_x_59 - _ZN7cutlass13device_kernelIN5flash11enable_sm90INS1_16FlashAttnFwdSm90INS1_25CollectiveMainloopFwdSm90ILi2EN4cute5tupleIJNS5_1CILi1EEES8_S8_EEENS6_IJNS7_ILi128EEESA_NS7_ILi192EEEEEELi192ENS_12float_e4m3_tEfNS_4arch4Sm90ELb0ELb1ELb0ELb1ELb1ELb1ELb0ELb1ELb1ELb1ELb0ELb0EEENS1_21CollectiveEpilogueFwdINS6_IJSA_SB_SA_EEES9_NS_10bfloat16_tESF_Li256ELb1ELb1ELb0ELb1EEENS1_36VarlenDynamicPersistentTileSchedulerILi128ELi128ELi256ELi128ELb0ELb1ELb1ELb1ELb0ELb1EEEEEEEEEvNT_6ParamsE)
        .other          _ZN7cutlass13device_kernelIN5flash11enable_sm90INS1_16FlashAttnFwdSm90INS1_25CollectiveMainloopFwdSm90ILi2EN4cute5tupleIJNS5_1CILi1EEES8_S8_EEENS6_IJNS7_ILi128EEESA_NS7_ILi192EEEEEELi192ENS_12float_e4m3_tEfNS_4arch4Sm90ELb0ELb1ELb0ELb1ELb1ELb1ELb0ELb1ELb1ELb1ELb0ELb0EEENS1_21CollectiveEpilogueFwdINS6_IJSA_SB_SA_EEES9_NS_10bfloat16_tESF_Li256ELb1ELb1ELb0ELb1EEENS1_36VarlenDynamicPersistentTileSchedulerILi128ELi128ELi256ELi128ELb0ELb1ELb1ELb1ELb0ELb1EEEEEEEEEvNT_6ParamsE,@"STO_CUDA_ENTRY STV_DEFAULT"
_ZN7cutlass13device_kernelIN5flash11enable_sm90INS1_16FlashAttnFwdSm90INS1_25CollectiveMainloopFwdSm90ILi2EN4cute5tupleIJNS5_1CILi1EEES8_S8_EEENS6_IJNS7_ILi128EEESA_NS7_ILi192EEEEEELi192ENS_12float_e4m3_tEfNS_4arch4Sm90ELb0ELb1ELb0ELb1ELb1ELb1ELb0ELb1ELb1ELb1ELb0ELb0EEENS1_21CollectiveEpilogueFwdINS6_IJSA_SB_SA_EEES9_NS_10bfloat16_tESF_Li256ELb1ELb1ELb0ELb1EEENS1_36VarlenDynamicPersistentTileSchedulerILi128ELi128ELi256ELi128ELb0ELb1ELb1ELb1ELb0ELb1EEEEEEEEEvNT_6ParamsE:
[----:B------:R-:W-:Y:S01]  /*0000*/  LDC R1, c[0x0][0x37c] ;  /* 0x0000df00ff017b82 */ /* 0x000fe20000000800 */
[----:B------:R-:W-:Y:S05]  /*0010*/  EXIT ;  /* 0x000000000000794d */ /* 0x000fea0003800000 */
.L_x_14:
        /* <DEDUP_REMOVED lines=14> */
.L_x_59:


//--------------------- .text._ZN7cutlass13device_kernelIN5flash11enable_sm90INS1_16FlashAttnFwdSm90INS1_25CollectiveMainloopFwdSm90ILi2EN4cute5tupleIJNS5_1CILi1EEES8_S8_EEENS6_IJNS7_ILi128EEENS7_ILi160EEENS7_ILi192EEEEEELi192ENS_12float_e4m3_tEfNS_4arch4Sm90ELb1ELb0ELb0ELb0ELb1ELb0ELb0ELb1ELb1ELb1ELb0ELb0EEENS1_21CollectiveEpilogueFwdINS6_IJSA_SC_SB_EEES9_NS_10bfloat16_tESG_Li256ELb0ELb1ELb0ELb1EEENS1_30DynamicPersistentTileSchedulerILi256ELi128ELb0ELb1ELb1EEEEEEEEEvNT_6ParamsE --------------------------
	.section	.text._ZN7cutlass13device_kernelIN5flash11enable_sm90INS1_16FlashAttnFwdSm90INS1_25CollectiveMainloopFwdSm90ILi2EN4cute5tupleIJNS5_1CILi1EEES8_S8_EEENS6_IJNS7_ILi128EEENS7_ILi160EEENS7_ILi192EEEEEELi192ENS_12float_e4m3_tEfNS_4arch4Sm90ELb1ELb0ELb0ELb0ELb1ELb0ELb0ELb1ELb1ELb1ELb0ELb0EEENS1_21CollectiveEpilogueFwdINS6_IJSA_SC_SB_EEES9_NS_10bfloat16_tESG_Li256ELb0ELb1ELb0ELb1EEENS1_30DynamicPersistentTileSchedulerILi256ELi128ELb0ELb1ELb1EEEEEEEEEvNT_6ParamsE,"ax",@progbits
	.align	128
.text._ZN7cutlass13device_kernelIN5flash11enable_sm90INS1_16FlashAttnFwdSm90INS1_25CollectiveMainloopFwdSm90ILi2EN4cute5tupleIJNS5_1CILi1EEES8_S8_EEENS6_IJNS7_ILi128EEENS7_ILi160EEENS7_ILi192EEEEEELi192ENS_12float_e4m3_tEfNS_4arch4Sm90ELb1ELb0ELb0ELb0ELb1ELb0ELb0ELb1ELb1ELb1ELb0ELb0EEENS1_21CollectiveEpilogueFwdINS6_IJSA_SC_SB_EEES9_NS_10bfloat16_tESG_Li256ELb0ELb1ELb0ELb1EEENS1_30DynamicPersistentTileSchedulerILi256ELi128ELb0ELb1ELb1EEEEEEEEEvNT_6ParamsE:
        .type           _ZN7cutlass13device_kernelIN5flash11enable_sm90INS1_16FlashAttnFwdSm90INS1_25CollectiveMainloopFwdSm90ILi2EN4cute5tupleIJNS5_1CILi1EEES8_S8_EEENS6_IJNS7_ILi128EEENS7_ILi160EEENS7_ILi192EEEEEELi192ENS_12float_e4m3_tEfNS_4arch4Sm90ELb1ELb0ELb0ELb0ELb1ELb0ELb0ELb1ELb1ELb1ELb0ELb0EEENS1_21CollectiveEpilogueFwdINS6_IJSA_SC_SB_EEES9_NS_10bfloat16_tESG_Li256ELb0ELb1ELb0ELb1EEENS1_30DynamicPersistentTileSchedulerILi256ELi128ELb0ELb1ELb1EEEEEEEEEvNT_6ParamsE,@function
        .size           _ZN7cutlass13device_kernelIN5flash11enable_sm90INS1_16FlashAttnFwdSm90INS1_25CollectiveMainloopFwdSm90ILi2EN4cute5tupleIJNS5_1CILi1EEES8_S8_EEENS6_IJNS7_ILi128EEENS7_ILi160EEENS7_ILi192EEEEEELi192ENS_12float_e4m3_tEfNS_4arch4Sm90ELb1ELb0ELb0ELb0ELb1ELb0ELb0ELb1ELb1ELb1ELb0ELb0EEENS1_21CollectiveEpilogueFwdINS6_IJSA_SC_SB_EEES9_NS_10bfloat16_tESG_Li256ELb0ELb1ELb0ELb1EEENS1_30DynamicPersistentTileSchedulerILi256ELi128ELb0ELb1ELb1EEEEEEEEEvNT_6ParamsE,(.L_x_60 - _ZN7cutlass13device_kernelIN5flash11enable_sm90INS1_16FlashAttnFwdSm90INS1_25CollectiveMainloopFwdSm90ILi2EN4cute5tupleIJNS5_1CILi1EEES8_S8_EEENS6_IJNS7_ILi128EEENS7_ILi160EEENS7_ILi192EEEEEELi192ENS_12float_e4m3_tEfNS_4arch4Sm90ELb1ELb0ELb0ELb0ELb1ELb0ELb0ELb1ELb1ELb1ELb0ELb0EEENS1_21CollectiveEpilogueFwdINS6_IJSA_SC_SB_EEES9_NS_10bfloat16_tESG_Li256ELb0ELb1ELb0ELb1EEENS1_30DynamicPersistentTileSchedulerILi256ELi128ELb0ELb1ELb1EEEEEEEEEvNT_6ParamsE)
        .other          _ZN7cutlass13device_kernelIN5flash11enable_sm90INS1_16FlashAttnFwdSm90INS1_25CollectiveMainloopFwdSm90ILi2EN4cute5tupleIJNS5_1CILi1EEES8_S8_EEENS6_IJNS7_ILi128EEENS7_ILi160EEENS7_ILi192EEEEEELi192ENS_12float_e4m3_tEfNS_4arch4Sm90ELb1ELb0ELb0ELb0ELb1ELb0ELb0ELb1ELb1ELb1ELb0ELb0EEENS1_21CollectiveEpilogueFwdINS6_IJSA_SC_SB_EEES9_NS_10bfloat16_tESG_Li256ELb0ELb1ELb0ELb1EEENS1_30DynamicPersistentTileSchedulerILi256ELi128ELb0ELb1ELb1EEEEEEEEEvNT_6ParamsE,@"STO_CUDA_ENTRY STV_DEFAULT"
_ZN7cutlass13device_kernelIN5flash11enable_sm90INS1_16FlashAttnFwdSm90INS1_25CollectiveMainloopFwdSm90ILi2EN4cute5tupleIJNS5_1CILi1EEES8_S8_EEENS6_IJNS7_ILi128EEENS7_ILi160EEENS7_ILi192EEEEEELi192ENS_12float_e4m3_tEfNS_4arch4Sm90ELb1ELb0ELb0ELb0ELb1ELb0ELb0ELb1ELb1ELb1ELb0ELb0EEENS1_21CollectiveEpilogueFwdINS6_IJSA_SC_SB_EEES9_NS_10bfloat16_tESG_Li256ELb0ELb1ELb0ELb1EEENS1_30DynamicPersistentTileSchedulerILi256ELi128ELb0ELb1ELb1EEEEEEEEEvNT_6ParamsE:
[----:B------:R-:W-:Y:S01]  /*0000*/  LDC R1, c[0x0][0x37c] ;  /* 0x0000df00ff017b82 */ /* 0x000fe20000000800 */
[----:B------:R-:W-:Y:S05]  /*0010*/  EXIT ;  /* 0x000000000000794d */ /* 0x000fea0003800000 */
.L_x_15:
        /* <DEDUP_REMOVED lines=14> */
.L_x_60:


//--------------------- .text._ZN7cutlass13device_kernelIN5flash11enable_sm90INS1_16FlashAttnFwdSm90INS1_25CollectiveMainloopFwdSm90ILi2EN4cute5tupleIJNS5_1CILi1EEES8_S8_EEENS6_IJNS7_ILi128EEENS7_ILi160EEENS7_ILi192EEEEEELi192ENS_12float_e4m3_tEfNS_4arch4Sm90ELb1ELb0ELb0ELb1ELb1ELb0ELb0ELb1ELb1ELb1ELb0ELb0EEENS1_21CollectiveEpilogueFwdINS6_IJSA_SC_SB_EEES9_NS_10bfloat16_tESG_Li256ELb1ELb1ELb0ELb1EEENS1_36VarlenDynamicPersistentTileSchedulerILi128ELi160ELi256ELi128ELb0ELb1ELb1ELb1ELb1ELb1EEEEEEEEEvNT_6ParamsE --------------------------
	.section	.text._ZN7cutlass13device_kernelIN5flash11enable_sm90INS1_16FlashAttnFwdSm90INS1_25CollectiveMainloopFwdSm90ILi2EN4cute5tupleIJNS5_1CILi1EEES8_S8_EEENS6_IJNS7_ILi128EEENS7_ILi160EEENS7_ILi192EEEEEELi192ENS_12float_e4m3_tEfNS_4arch4Sm90ELb1ELb0ELb0ELb1ELb1ELb0ELb0ELb1ELb1ELb1ELb0ELb0EEENS1_21CollectiveEpilogueFwdINS6_IJSA_SC_SB_EEES9_NS_10bfloat16_tESG_Li256ELb1ELb1ELb0ELb1EEENS1_36VarlenDynamicPersistentTileSchedulerILi128ELi160ELi256ELi128ELb0ELb1ELb1ELb1ELb1ELb1EEEEEEEEEvNT_6ParamsE,"ax",@progbits
	.align	128
.text._ZN7cutlass13device_kernelIN5flash11enable_sm90INS1_16FlashAttnFwdSm90INS1_25CollectiveMainloopFwdSm90ILi2EN4cute5tupleIJNS5_1CILi1EEES8_S8_EEENS6_IJNS7_ILi128EEENS7_ILi160EEENS7_ILi192EEEEEELi192ENS_12float_e4m3_tEfNS_4arch4Sm90ELb1ELb0ELb0ELb1ELb1ELb0ELb0ELb1ELb1ELb1ELb0ELb0EEENS1_21CollectiveEpilogueFwdINS6_IJSA_SC_SB_EEES9_NS_10bfloat16_tESG_Li256ELb1ELb1ELb0ELb1EEENS1_36VarlenDynamicPersistentTileSchedulerILi128ELi160ELi256ELi128ELb0ELb1ELb1ELb1ELb1ELb1EEEEEEEEEvNT_6ParamsE:
        .type           _ZN7cutlass13device_kernelIN5flash11enable_sm90INS1_16FlashAttnFwdSm90INS1_25CollectiveMainloopFwdSm90ILi2EN4cute5tupleIJNS5_1CILi1EEES8_S8_EEENS6_IJNS7_ILi128EEENS7_ILi160EEENS7_ILi192EEEEEELi192ENS_12float_e4m3_tEfNS_4arch4Sm90ELb1ELb0ELb0ELb1ELb1ELb0ELb0ELb1ELb1ELb1ELb0ELb0EEENS1_21CollectiveEpilogueFwdINS6_IJSA_SC_SB_EEES9_NS_10bfloat16_tESG_Li256ELb1ELb1ELb0ELb1EEENS1_36VarlenDynamicPersistentTileSchedulerILi128ELi160ELi256ELi128ELb0ELb1ELb1ELb1ELb1ELb1EEEEEEEEEvNT_6ParamsE,@function
        .size           _ZN7cutlass13device_kernelIN5flash11enable_sm90INS1_16FlashAttnFwdSm90INS1_25CollectiveMainloopFwdSm90ILi2EN4cute5tupleIJNS5_1CILi1EEES8_S8_EEENS6_IJNS7_ILi128EEENS7_ILi160EEENS7_ILi192EEEEEELi192ENS_12float_e4m3_tEfNS_4arch4Sm90ELb1ELb0ELb0ELb1ELb1ELb0ELb0ELb1ELb1ELb1ELb0ELb0EEENS1_21CollectiveEpilogueFwdINS6_IJSA_SC_SB_EEES9_NS_10bfloat16_tESG_Li256ELb1ELb1ELb0ELb1EEENS1_36VarlenDynamicPersistentTileSchedulerILi128ELi160ELi256ELi128ELb0ELb1ELb1ELb1ELb1ELb1EEEEEEEEEvNT_6ParamsE,(.L_x_61 - _ZN7cutlass13device_kernelIN5flash11enable_sm90INS1_16FlashAttnFwdSm90INS1_25CollectiveMainloopFwdSm90ILi2EN4cute5tupleIJNS5_1CILi1EEES8_S8_EEENS6_IJNS7_ILi128EEENS7_ILi160EEENS7_ILi192EEEEEELi192ENS_12float_e4m3_tEfNS_4arch4Sm90ELb1ELb0ELb0ELb1ELb1ELb0ELb0ELb1ELb1ELb1ELb0ELb0EEENS1_21CollectiveEpilogueFwdINS6_IJSA_SC_SB_EEES9_NS_10bfloat16_tESG_Li256ELb1ELb1ELb0ELb1EEENS1_36VarlenDynamicPersistentTileSchedulerILi128ELi160ELi256ELi128ELb0ELb1ELb1ELb1ELb1ELb1EEEEEEEEEvNT_6ParamsE)
        .other          _ZN7cutlass13device_kernelIN5flash11enable_sm90INS1_16FlashAttnFwdSm90INS1_25CollectiveMainloopFwdSm90ILi2EN4cute5tupleIJNS5_1CILi1EEES8_S8_EEENS6_IJNS7_ILi128EEENS7_ILi160EEENS7_ILi192EEEEEELi192ENS_12float_e4m3_tEfNS_4arch4Sm90ELb1ELb0ELb0ELb1ELb1ELb0ELb0ELb1ELb1ELb1ELb0ELb0EEENS1_21CollectiveEpilogueFwdINS6_IJSA_SC_SB_EEES9_NS_10bfloat16_tESG_Li256ELb1ELb1ELb0ELb1EEENS1_36VarlenDynamicPersistentTileSchedulerILi128ELi160ELi256ELi128ELb0ELb1ELb1ELb1ELb1ELb1EEEEEEEEEvNT_6ParamsE,@"STO_CUDA_ENTRY STV_DEFAULT"
_ZN7cutlass13device_kernelIN5flash11enable_sm90INS1_16FlashAttnFwdSm90INS1_25CollectiveMainloopFwdSm90ILi2EN4cute5tupleIJNS5_1CILi1EEES8_S8_EEENS6_IJNS7_ILi128EEENS7_ILi160EEENS7_ILi192EEEEEELi192ENS_12float_e4m3_tEfNS_4arch4Sm90ELb1ELb0ELb0ELb1ELb1ELb0ELb0ELb1ELb1ELb1ELb0ELb0EEENS1_21CollectiveEpilogueFwdINS6_IJSA_SC_SB_EEES9_NS_10bfloat16_tESG_Li256ELb1ELb1ELb0ELb1EEENS1_36VarlenDynamicPersistentTileSchedulerILi128ELi160ELi256ELi128ELb0ELb1ELb1ELb1ELb1ELb1EEEEEEEEEvNT_6ParamsE:
[----:B------:R-:W-:Y:S01]  /*0000*/  LDC R1, c[0x0][0x37c] ;  /* 0x0000df00ff017b82 */ /* 0x000fe20000000800 */
[----:B------:R-:W-:Y:S05]  /*0010*/  EXIT ;  /* 0x000000000000794d */ /* 0x000fea0003800000 */
.L_x_16:
        /* <DEDUP_REMOVED lines=14> */
.L_x_61:


//--------------------- .text._ZN7cutlass13device_kernelIN5flash11enable_sm90INS1_16FlashAttnFwdSm90INS1_25CollectiveMainloopFwdSm90ILi2EN4cute5tupleIJNS5_1CILi1EEES8_S8_EEENS6_IJNS7_ILi128EEENS7_ILi160EEENS7_ILi192EEEEEELi192ENS_12float_e4m3_tEfNS_4arch4Sm90ELb1ELb0ELb0ELb1ELb1ELb1ELb0ELb1ELb1ELb1ELb0ELb0EEENS1_21CollectiveEpilogueFwdINS6_IJSA_SC_SB_EEES9_NS_10bfloat16_tESG_Li256ELb1ELb1ELb0ELb1EEENS1_36VarlenDynamicPersistentTileSchedulerILi128ELi160ELi256ELi128ELb0ELb1ELb1ELb1ELb1ELb1EEEEEEEEEvNT_6ParamsE --------------------------
	.section	.text._ZN7cutlass13device_kernelIN5flash11enable_sm90INS1_16FlashAttnFwdSm90INS1_25CollectiveMainloopFwdSm90ILi2EN4cute5tupleIJNS5_1CILi1EEES8_S8_EEENS6_IJNS7_ILi128EEENS7_ILi160EEENS7_ILi192EEEEEELi192ENS_12float_e4m3_tEfNS_4arch4Sm90ELb1ELb0ELb0ELb1ELb1ELb1ELb0ELb1ELb1ELb1ELb0ELb0EEENS1_21CollectiveEpilogueFwdINS6_IJSA_SC_SB_EEES9_NS_10bfloat16_tESG_Li256ELb1ELb1ELb0ELb1EEENS1_36VarlenDynamicPersistentTileSchedulerILi128ELi160ELi256ELi128ELb0ELb1ELb1ELb1ELb1ELb1EEEEEEEEEvNT_6ParamsE,"ax",@progbits
	.align	128
.text._ZN7cutlass13device_kernelIN5flash11enable_sm90INS1_16FlashAttnFwdSm90INS1_25CollectiveMainloopFwdSm90ILi2EN4cute5tupleIJNS5_1CILi1EEES8_S8_EEENS6_IJNS7_ILi128EEENS7_ILi160EEENS7_ILi192EEEEEELi192ENS_12float_e4m3_tEfNS_4arch4Sm90ELb1ELb0ELb0ELb1ELb1ELb1ELb0ELb1ELb1ELb1ELb0ELb0EEENS1_21CollectiveEpilogueFwdINS6_IJSA_SC_SB_EEES9_NS_10bfloat16_tESG_Li256ELb1ELb1ELb0ELb1EEENS1_36VarlenDynamicPersistentTileSchedulerILi128ELi160ELi256ELi128ELb0ELb1ELb1ELb1ELb1ELb1EEEEEEEEEvNT_6ParamsE:
        .type           _ZN7cutlass13device_kernelIN5flash11enable_sm90INS1_16FlashAttnFwdSm90INS1_25CollectiveMainloopFwdSm90ILi2EN4cute5tupleIJNS5_1CILi1EEES8_S8_EEENS6_IJNS7_ILi128EEENS7_ILi160EEENS7_ILi192EEEEEELi192ENS_12float_e4m3_tEfNS_4arch4Sm90ELb1ELb0ELb0ELb1ELb1ELb1ELb0ELb1ELb1ELb1ELb0ELb0EEENS1_21CollectiveEpilogueFwdINS6_IJSA_SC_SB_EEES9_NS_10bfloat16_tESG_Li256ELb1ELb1ELb0ELb1EEENS1_36VarlenDynamicPersistentTileSchedulerILi128ELi160ELi256ELi128ELb0ELb1ELb1ELb1ELb1ELb1EEEEEEEEEvNT_6ParamsE,@function
        .size           _ZN7cutlass13device_kernelIN5flash11enable_sm90INS1_16FlashAttnFwdSm90INS1_25CollectiveMainloopFwdSm90ILi2EN4cute5tupleIJNS5_1CILi1EEES8_S8_EEENS6_IJNS7_ILi128EEENS7_ILi160EEENS7_ILi192EEEEEELi192ENS_12float_e4m3_tEfNS_4arch4Sm90ELb1ELb0ELb0ELb1ELb1ELb1ELb0ELb1ELb1ELb1ELb0ELb0EEENS1_21CollectiveEpilogueFwdINS6_IJSA_SC_SB_EEES9_NS_10bfloat16_tESG_Li256ELb1ELb1ELb0ELb1EEENS1_36VarlenDynamicPersistentTileSchedulerILi128ELi160ELi256ELi128ELb0ELb1ELb1ELb1ELb1ELb1EEEEEEEEEvNT_6ParamsE,(.L_x_62 - _ZN7cutlass13device_kernelIN5flash11enable_sm90INS1_16FlashAttnFwdSm90INS1_25CollectiveMainloopFwdSm90ILi2EN4cute5tupleIJNS5_1CILi1EEES8_S8_EEENS6_IJNS7_ILi128EEENS7_ILi160EEENS7_ILi192EEEEEELi192ENS_12float_e4m3_tEfNS_4arch4Sm90ELb1ELb0ELb0ELb1ELb1ELb1ELb0ELb1ELb1ELb1ELb0ELb0EEENS1_21CollectiveEpilogueFwdINS6_IJSA_SC_SB_EEES9_NS_10bfloat16_tESG_Li256ELb1ELb1ELb0ELb1EEENS1_36VarlenDynamicPersistentTileSchedulerILi128ELi160ELi256ELi128ELb0ELb1ELb1ELb1ELb1ELb1EEEEEEEEEvNT_6ParamsE)
        .other          _ZN7cutlass13device_kernelIN5flash11enable_sm90INS1_16FlashAttnFwdSm90INS1_25CollectiveMainloopFwdSm90ILi2EN4cute5tupleIJNS5_1CILi1EEES8_S8_EEENS6_IJNS7_ILi128EEENS7_ILi160EEENS7_ILi192EEEEEELi192ENS_12float_e4m3_tEfNS_4arch4Sm90ELb1ELb0ELb0ELb1ELb1ELb1ELb0ELb1ELb1ELb1ELb0ELb0EEENS1_21CollectiveEpilogueFwdINS6_IJSA_SC_SB_EEES9_NS_10bfloat16_tESG_Li256ELb1ELb1ELb0ELb1EEENS1_36VarlenDynamicPersistentTileSchedulerILi128ELi160ELi256ELi128ELb0ELb1ELb1ELb1ELb1ELb1EEEEEEEEEvNT_6ParamsE,@"STO_CUDA_ENTRY STV_DEFAULT"
_ZN7cutlass13device_kernelIN5flash11enable_sm90INS1_16FlashAttnFwdSm90INS1_25CollectiveMainloopFwdSm90ILi2EN4cute5tupleIJNS5_1CILi1EEES8_S8_EEENS6_IJNS7_ILi128EEENS7_ILi160EEENS7_ILi192EEEEEELi192ENS_12float_e4m3_tEfNS_4arch4Sm90ELb1ELb0ELb0ELb1ELb1ELb1ELb0ELb1ELb1ELb1ELb0ELb0EEENS1_21CollectiveEpilogueFwdINS6_IJSA_SC_SB_EEES9_NS_10bfloat16_tESG_Li256ELb1ELb1ELb0ELb1EEENS1_36VarlenDynamicPersistentTileSchedulerILi128ELi160ELi256ELi128ELb0ELb1ELb1ELb1ELb1ELb1EEEEEEEEEvNT_6ParamsE:
[----:B------:R-:W-:Y:S01]  /*0000*/  LDC R1, c[0x0][0x37c] ;  /* 0x0000df00ff017b82 */ /* 0x000fe20000000800 */
[----:B------:R-:W-:Y:S05]  /*0010*/  EXIT ;  /* 0x000000000000794d */ /* 0x000fea0003800000 */
.L_x_17:
        /* <DEDUP_REMOVED lines=14> */
.L_x_62:


//--------------------- .text._ZN7cutlass13device_kernelIN5flash11enable_sm90INS1_16FlashAttnFwdSm90INS1_25CollectiveMainloopFwdSm90ILi2EN4cute5tupleIJNS5_1CILi1EEES8_S8_EEENS6_IJNS7_ILi128EEENS7_ILi160EEESA_EEELi128ENS_12float_e4m3_tEfNS_4arch4Sm90ELb0ELb0ELb0ELb0ELb1ELb0ELb0ELb1ELb1ELb1ELb0ELb0EEENS1_21CollectiveEpilogueFwdINS6_IJSA_SA_SB_EEES9_NS_10bfloat16_tESF_Li256ELb0ELb1ELb0ELb1EEENS1_29StaticPersistentTileSchedulerILb0EEEEEEEEEvNT_6ParamsE --------------------------
	.section	.text._ZN7cutlass13device_kernelIN5flash11enable_sm90INS1_16FlashAttnFwdSm90INS1_25CollectiveMainloopFwdSm90ILi2EN4cute5tupleIJNS5_1CILi1EEES8_S8_EEENS6_IJNS7_ILi128EEENS7_ILi160EEESA_EEELi128ENS_12float_e4m3_tEfNS_4arch4Sm90ELb0ELb0ELb0ELb0ELb1ELb0ELb0ELb1ELb1ELb1ELb0ELb0EEENS1_21CollectiveEpilogueFwdINS6_IJSA_SA_SB_EEES9_NS_10bfloat16_tESF_Li256ELb0ELb1ELb0ELb1EEENS1_29StaticPersistentTileSchedulerILb0EEEEEEEEEvNT_6ParamsE,"ax",@progbits
	.align	128
.text._ZN7cutlass13device_kernelIN5flash11enable_sm90INS1_16FlashAttnFwdSm90INS1_25CollectiveMainloopFwdSm90ILi2EN4cute5tupleIJNS5_1CILi1EEES8_S8_EEENS6_IJNS7_ILi128EEENS7_ILi160EEESA_EEELi128ENS_12float_e4m3_tEfNS_4arch4Sm90ELb0ELb0ELb0ELb0ELb1ELb0ELb0ELb1ELb1ELb1ELb0ELb0EEENS1_21CollectiveEpilogueFwdINS6_IJSA_SA_SB_EEES9_NS_10bfloat16_tESF_Li256ELb0ELb1ELb0ELb1EEENS1_29StaticPersistentTileSchedulerILb0EEEEEEEEEvNT_6ParamsE:
        .type           _ZN7cutlass13device_kernelIN5flash11enable_sm90INS1_16FlashAttnFwdSm90INS1_25CollectiveMainloopFwdSm90ILi2EN4cute5tupleIJNS5_1CILi1EEES8_S8_EEENS6_IJNS7_ILi128EEENS7_ILi160EEESA_EEELi128ENS_12float_e4m3_tEfNS_4arch4Sm90ELb0ELb0ELb0ELb0ELb1ELb0ELb0ELb1ELb1ELb1ELb0ELb0EEENS1_21CollectiveEpilogueFwdINS6_IJSA_SA_SB_EEES9_NS_10bfloat16_tESF_Li256ELb0ELb1ELb0ELb1EEENS1_29StaticPersistentTileSchedulerILb0EEEEEEEEEvNT_6ParamsE,@function
        .size           _ZN7cutlass13device_kernelIN5flash11enable_sm90INS1_16FlashAttnFwdSm90INS1_25CollectiveMainloopFwdSm90ILi2EN4cute5tupleIJNS5_1CILi1EEES8_S8_EEENS6_IJNS7_ILi128EEENS7_ILi160EEESA_EEELi128ENS_12float_e4m3_tEfNS_4arch4Sm90ELb0ELb0ELb0ELb0ELb1ELb0ELb0ELb1ELb1ELb1ELb0ELb0EEENS1_21CollectiveEpilogueFwdINS6_IJSA_SA_SB_EEES9_NS_10bfloat16_tESF_Li256ELb0ELb1ELb0ELb1EEENS1_29StaticPersistentTileSchedulerILb0EEEEEEEEEvNT_6ParamsE,(.L_x_63 - _ZN7cutlass13device_kernelIN5flash11enable_sm90INS1_16FlashAttnFwdSm90INS1_25CollectiveMainloopFwdSm90ILi2EN4cute5tupleIJNS5_1CILi1EEES8_S8_EEENS6_IJNS7_ILi128EEENS7_ILi160EEESA_EEELi128ENS_12float_e4m3_tEfNS_4arch4Sm90ELb0ELb0ELb0ELb0ELb1ELb0ELb0ELb1ELb1ELb1ELb0ELb0EEENS1_21CollectiveEpilogueFwdINS6_IJSA_SA_SB_EEES9_NS_10bfloat16_tESF_Li256ELb0ELb1ELb0ELb1EEENS1_29StaticPersistentTileSchedulerILb0EEEEEEEEEvNT_6ParamsE)
        .other          _ZN7cutlass13device_kernelIN5flash11enable_sm90INS1_16FlashAttnFwdSm90INS1_25CollectiveMainloopFwdSm90ILi2EN4cute5tupleIJNS5_1CILi1EEES8_S8_EEENS6_IJNS7_ILi128EEENS7_ILi160EEESA_EEELi128ENS_12float_e4m3_tEfNS_4arch4Sm90ELb0ELb0ELb0ELb0ELb1ELb0ELb0ELb1ELb1ELb1ELb0ELb0EEENS1_21CollectiveEpilogueFwdINS6_IJSA_SA_SB_EEES9_NS_10bfloat16_tESF_Li256ELb0ELb1ELb0ELb1EEENS1_29StaticPersistentTileSchedulerILb0EEEEEEEEEvNT_6ParamsE,@"STO_CUDA_ENTRY STV_DEFAULT"
_ZN7cutlass13device_kernelIN5flash11enable_sm90INS1_16FlashAttnFwdSm90INS1_25CollectiveMainloopFwdSm90ILi2EN4cute5tupleIJNS5_1CILi1EEES8_S8_EEENS6_IJNS7_ILi128EEENS7_ILi160EEESA_EEELi128ENS_12float_e4m3_tEfNS_4arch4Sm90ELb0ELb0ELb0ELb0ELb1ELb0ELb0ELb1ELb1ELb1ELb0ELb0EEENS1_21CollectiveEpilogueFwdINS6_IJSA_SA_SB_EEES9_NS_10bfloat16_tESF_Li256ELb0ELb1ELb0ELb1EEENS1_29StaticPersistentTileSchedulerILb0EEEEEEEEEvNT_6ParamsE:
[----:B------:R-:W-:Y:S01]  /*0000*/  LDC R1, c[0x0][0x37c] ;  /* 0x0000df00ff017b82 */ /* 0x000fe20000000800 */
[----:B------:R-:W-:Y:S05]  /*0010*/  EXIT ;  /* 0x000000000000794d */ /* 0x000fea0003800000 */
.L_x_18:
        /* <DEDUP_REMOVED lines=14> */
.L_x_63:


//--------------------- .text._ZN7cutlass13device_kernelIN5flash11enable_sm90INS1_16FlashAttnFwdSm90INS1_25CollectiveMainloopFwdSm90ILi2EN4cute5tupleIJNS5_1CILi1EEES8_S8_EEENS6_IJNS7_ILi128EEENS7_ILi160EEESA_EEELi128ENS_12float_e4m3_tEfNS_4arch4Sm90ELb0ELb0ELb0ELb1ELb1ELb0ELb0ELb1ELb1ELb1ELb0ELb0EEENS1_21CollectiveEpilogueFwdINS6_IJSA_SA_SB_EEES9_NS_10bfloat16_tESF_Li256ELb1ELb1ELb0ELb1EEENS1_36VarlenDynamicPersistentTileSchedulerILi128ELi160ELi256ELi128ELb0ELb1ELb1ELb0ELb1ELb1EEEEEEEEEvNT_6ParamsE --------------------------
	.section	.text._ZN7cutlass13device_kernelIN5flash11enable_sm90INS1_16FlashAttnFwdSm90INS1_25CollectiveMainloopFwdSm90ILi2EN4cute5tupleIJNS5_1CILi1EEES8_S8_EEENS6_IJNS7_ILi128EEENS7_ILi160EEESA_EEELi128ENS_12float_e4m3_tEfNS_4arch4Sm90ELb0ELb0ELb0ELb1ELb1ELb0ELb0ELb1ELb1ELb1ELb0ELb0EEENS1_21CollectiveEpilogueFwdINS6_IJSA_SA_SB_EEES9_NS_10bfloat16_tESF_Li256ELb1ELb1ELb0ELb1EEENS1_36VarlenDynamicPersistentTileSchedulerILi128ELi160ELi256ELi128ELb0ELb1ELb1ELb0ELb1ELb1EEEEEEEEEvNT_6ParamsE,"ax",@progbits
	.align	128
.text._ZN7cutlass13device_kernelIN5flash11enable_sm90INS1_16FlashAttnFwdSm90INS1_25CollectiveMainloopFwdSm90ILi2EN4cute5tupleIJNS5_1CILi1EEES8_S8_EEENS6_IJNS7_ILi128EEENS7_ILi160EEESA_EEELi128ENS_12float_e4m3_tEfNS_4arch4Sm90ELb0ELb0ELb0ELb1ELb1ELb0ELb0ELb1ELb1ELb1ELb0ELb0EEENS1_21CollectiveEpilogueFwdINS6_IJSA_SA_SB_EEES9_NS_10bfloat16_tESF_Li256ELb1ELb1ELb0ELb1EEENS1_36VarlenDynamicPersistentTileSchedulerILi128ELi160ELi256ELi128ELb0ELb1ELb1ELb0ELb1ELb1EEEEEEEEEvNT_6ParamsE:
        .type           _ZN7cutlass13device_kernelIN5flash11enable_sm90INS1_16FlashAttnFwdSm90INS1_25CollectiveMainloopFwdSm90ILi2EN4cute5tupleIJNS5_1CILi1EEES8_S8_EEENS6_IJNS7_ILi128EEENS7_ILi160EEESA_EEELi128ENS_12float_e4m3_tEfNS_4arch4Sm90ELb0ELb0ELb0ELb1ELb1ELb0ELb0ELb1ELb1ELb1ELb0ELb0EEENS1_21CollectiveEpilogueFwdINS6_IJSA_SA_SB_EEES9_NS_10bfloat16_tESF_Li256ELb1ELb1ELb0ELb1EEENS1_36VarlenDynamicPersistentTileSchedulerILi128ELi160ELi256ELi128ELb0ELb1ELb1ELb0ELb1ELb1EEEEEEEEEvNT_6ParamsE,@function
        .size           _ZN7cutlass13device_kernelIN5flash11enable_sm90INS1_16FlashAttnFwdSm90INS1_25CollectiveMainloopFwdSm90ILi2EN4cute5tupleIJNS5_1CILi1EEES8_S8_EEENS6_IJNS7_ILi128EEENS7_ILi160EEESA_EEELi128ENS_12float_e4m3_tEfNS_4arch4Sm90ELb0ELb0ELb0ELb1ELb1ELb0ELb0ELb1ELb1ELb1ELb0ELb0EEENS1_21CollectiveEpilogueFwdINS6_IJSA_SA_SB_EEES9_NS_10bfloat16_tESF_Li256ELb1ELb1ELb0ELb1EEENS1_36VarlenDynamicPersistentTileSchedulerILi128ELi160ELi256ELi128ELb0ELb1ELb1ELb0ELb1ELb1EEEEEEEEEvNT_6ParamsE,(.L_x_64 - _ZN7cutlass13device_kernelIN5flash11enable_sm90INS1_16FlashAttnFwdSm90INS1_25CollectiveMainloopFwdSm90ILi2EN4cute5tupleIJNS5_1CILi1EEES8_S8_EEENS6_IJNS7_ILi128EEENS7_ILi160EEESA_EEELi128ENS_12float_e4m3_tEfNS_4arch4Sm90ELb0ELb0ELb0ELb1ELb1ELb0ELb0ELb1ELb1ELb1ELb0ELb0EEENS1_21CollectiveEpilogueFwdINS6_IJSA_SA_SB_EEES9_NS_10bfloat16_tESF_Li256ELb1ELb1ELb0ELb1EEENS1_36VarlenDynamicPersistentTileSchedulerILi128ELi160ELi256ELi128ELb0ELb1ELb1ELb0ELb1ELb1EEEEEEEEEvNT_6ParamsE)
        .other          _ZN7cutlass13device_kernelIN5flash11enable_sm90INS1_16FlashAttnFwdSm90INS1_25CollectiveMainloopFwdSm90ILi2EN4cute5tupleIJNS5_1CILi1EEES8_S8_EEENS6_IJNS7_ILi128EEENS7_ILi160EEESA_EEELi128ENS_12float_e4m3_tEfNS_4arch4Sm90ELb0ELb0ELb0ELb1ELb1ELb0ELb0ELb1ELb1ELb1ELb0ELb0EEENS1_21CollectiveEpilogueFwdINS6_IJSA_SA_SB_EEES9_NS_10bfloat16_tESF_Li256ELb1ELb1ELb0ELb1EEENS1_36VarlenDynamicPersistentTileSchedulerILi128ELi160ELi256ELi128ELb0ELb1ELb1ELb0ELb1ELb1EEEEEEEEEvNT_6ParamsE,@"STO_CUDA_ENTRY STV_DEFAULT"
_ZN7cutlass13device_kernelIN5flash11enable_sm90INS1_16FlashAttnFwdSm90INS1_25CollectiveMainloopFwdSm90ILi2EN4cute5tupleIJNS5_1CILi1EEES8_S8_EEENS6_IJNS7_ILi128EEENS7_ILi160EEESA_EEELi128ENS_12float_e4m3_tEfNS_4arch4Sm90ELb0ELb0ELb0ELb1ELb1ELb0ELb0ELb1ELb1ELb1ELb0ELb0EEENS1_21CollectiveEpilogueFwdINS6_IJSA_SA_SB_EEES9_NS_10bfloat16_tESF_Li256ELb1ELb1ELb0ELb1EEENS1_36VarlenDynamicPersistentTileSchedulerILi128ELi160ELi256ELi128ELb0ELb1ELb1ELb0ELb1ELb1EEEEEEEEEvNT_6ParamsE:
[----:B------:R-:W-:Y:S01]  /*0000*/  LDC R1, c[0x0][0x37c] ;  /* 0x0000df00ff017b82 */ /* 0x000fe20000000800 */
[----:B------:R-:W-:Y:S05]  /*0010*/  EXIT ;  /* 0x000000000000794d */ /* 0x000fea0003800000 */
.L_x_19:
        /* <DEDUP_REMOVED lines=14> */
.L_x_64:


//--------------------- .text._ZN7cutlass13device_kernelIN5flash11enable_sm90INS1_16FlashAttnFwdSm90INS1_25CollectiveMainloopFwdSm90ILi2EN4cute5tupleIJNS5_1CILi1EEES8_S8_EEENS6_IJNS7_ILi128EEENS7_ILi160EEESA_EEELi128ENS_12float_e4m3_tEfNS_4arch4Sm90ELb0ELb0ELb0ELb1ELb1ELb1ELb0ELb1ELb1ELb1ELb0ELb0EEENS1_21CollectiveEpilogueFwdINS6_IJSA_SA_SB_EEES9_NS_10bfloat16_tESF_Li256ELb1ELb1ELb0ELb1EEENS1_36VarlenDynamicPersistentTileSchedulerILi128ELi160ELi256ELi128ELb0ELb1ELb1ELb0ELb1ELb1EEEEEEEEEvNT_6ParamsE --------------------------
	.section	.text._ZN7cutlass13device_kernelIN5flash11enable_sm90INS1_16FlashAttnFwdSm90INS1_25CollectiveMainloopFwdSm90ILi2EN4cute5tupleIJNS5_1CILi1EEES8_S8_EEENS6_IJNS7_ILi128EEENS7_ILi160EEESA_EEELi128ENS_12float_e4m3_tEfNS_4arch4Sm90ELb0ELb0ELb0ELb1ELb1ELb1ELb0ELb1ELb1ELb1ELb0ELb0EEENS1_21CollectiveEpilogueFwdINS6_IJSA_SA_SB_EEES9_NS_10bfloat16_tESF_Li256ELb1ELb1ELb0ELb1EEENS1_36VarlenDynamicPersistentTileSchedulerILi128ELi160ELi256ELi128ELb0ELb1ELb1ELb0ELb1ELb1EEEEEEEEEvNT_6ParamsE,"ax",@progbits
	.align	128
.text._ZN7cutlass13device_kernelIN5flash11enable_sm90INS1_16FlashAttnFwdSm90INS1_25CollectiveMainloopFwdSm90ILi2EN4cute5tupleIJNS5_1CILi1EEES8_S8_EEENS6_IJNS7_ILi128EEENS7_ILi160EEESA_EEELi128ENS_12float_e4m3_tEfNS_4arch4Sm90ELb0ELb0ELb0ELb1ELb1ELb1ELb0ELb1ELb1ELb1ELb0ELb0EEENS1_21CollectiveEpilogueFwdINS6_IJSA_SA_SB_EEES9_NS_10bfloat16_tESF_Li256ELb1ELb1ELb0ELb1EEENS1_36VarlenDynamicPersistentTileSchedulerILi128ELi160ELi256ELi128ELb0ELb1ELb1ELb0ELb1ELb1EEEEEEEEEvNT_6ParamsE:
        .type           _ZN7cutlass13device_kernelIN5flash11enable_sm90INS1_16FlashAttnFwdSm90INS1_25CollectiveMainloopFwdSm90ILi2EN4cute5tupleIJNS5_1CILi1EEES8_S8_EEENS6_IJNS7_ILi128EEENS7_ILi160EEESA_EEELi128ENS_12float_e4m3_tEfNS_4arch4Sm90ELb0ELb0ELb0ELb1ELb1ELb1ELb0ELb1ELb1ELb1ELb0ELb0EEENS1_21CollectiveEpilogueFwdINS6_IJSA_SA_SB_EEES9_NS_10bfloat16_tESF_Li256ELb1ELb1ELb0ELb1EEENS1_36VarlenDynamicPersistentTileSchedulerILi128ELi160ELi256ELi128ELb0ELb1ELb1ELb0ELb1ELb1EEEEEEEEEvNT_6ParamsE,@function
        .size           _ZN7cutlass13device_kernelIN5flash11enable_sm90INS1_16FlashAttnFwdSm90INS1_25CollectiveMainloopFwdSm90ILi2EN4cute5tupleIJNS5_1CILi1EEES8_S8_EEENS6_IJNS7_ILi128EEENS7_ILi160EEESA_EEELi128ENS_12float_e4m3_tEfNS_4arch4Sm90ELb0ELb0ELb0ELb1ELb1ELb1ELb0ELb1ELb1ELb1ELb0ELb0EEENS1_21CollectiveEpilogueFwdINS6_IJSA_SA_SB_EEES9_NS_10bfloat16_tESF_Li256ELb1ELb1ELb0ELb1EEENS1_36VarlenDynamicPersistentTileSchedulerILi128ELi160ELi256ELi128ELb0ELb1ELb1ELb0ELb1ELb1EEEEEEEEEvNT_6ParamsE,(.L_x_65 - _ZN7cutlass13device_kernelIN5flash11enable_sm90INS1_16FlashAttnFwdSm90INS1_25CollectiveMainloopFwdSm90ILi2EN4cute5tupleIJNS5_1CILi1EEES8_S8_EEENS6_IJNS7_ILi128EEENS7_ILi160EEESA_EEELi128ENS_12float_e4m3_tEfNS_4arch4Sm90ELb0ELb0ELb0ELb1ELb1ELb1ELb0ELb1ELb1ELb1ELb0ELb0EEENS1_21CollectiveEpilogueFwdINS6_IJSA_SA_SB_EEES9_NS_10bfloat16_tESF_Li256ELb1ELb1ELb0ELb1EEENS1_36VarlenDynamicPersistentTileSchedulerILi128ELi160ELi256ELi128ELb0ELb1ELb1ELb0ELb1ELb1EEEEEEEEEvNT_6ParamsE)
        .other          _ZN7cutlass13device_kernelIN5flash11enable_sm90INS1_16FlashAttnFwdSm90INS1_25CollectiveMainloopFwdSm90ILi2EN4cute5tupleIJNS5_1CILi1EEES8_S8_EEENS6_IJNS7_ILi128EEENS7_ILi160EEESA_EEELi128ENS_12float_e4m3_tEfNS_4arch4Sm90ELb0ELb0ELb0ELb1ELb1ELb1ELb0ELb1ELb1ELb1ELb0ELb0EEENS1_21CollectiveEpilogueFwdINS6_IJSA_SA_SB_EEES9_NS_10bfloat16_tESF_Li256ELb1ELb1ELb0ELb1EEENS1_36VarlenDynamicPersistentTileSchedulerILi128ELi160ELi256ELi128ELb0ELb1ELb1ELb0ELb1ELb1EEEEEEEEEvNT_6ParamsE,@"STO_CUDA_ENTRY STV_DEFAULT"
_ZN7cutlass13device_kernelIN5flash11enable_sm90INS1_16FlashAttnFwdSm90INS1_25CollectiveMainloopFwdSm90ILi2EN4cute5tupleIJNS5_1CILi1EEES8_S8_EEENS6_IJNS7_ILi128EEENS7_ILi160EEESA_EEELi128ENS_12float_e4m3_tEfNS_4arch4Sm90ELb0ELb0ELb0ELb1ELb1ELb1ELb0ELb1ELb1ELb1ELb0ELb0EEENS1_21CollectiveEpilogueFwdINS6_IJSA_SA_SB_EEES9_NS_10bfloat16_tESF_Li256ELb1ELb1ELb0ELb1EEENS1_36VarlenDynamicPersistentTileSchedulerILi128ELi160ELi256ELi128ELb0ELb1ELb1ELb0ELb1ELb1EEEEEEEEEvNT_6ParamsE:
[----:B------:R-:W-:Y:S01]  /*0000*/  LDC R1, c[0x0][0x37c] ;  /* 0x0000df00ff017b82 */ /* 0x000fe20000000800 */
[----:B------:R-:W-:Y:S05]  /*0010*/  EXIT ;  /* 0x000000000000794d */ /* 0x000fea0003800000 */
.L_x_20:
        /* <DEDUP_REMOVED lines=14> */
.L_x_65:


//--------------------- .text._ZN7cutlass13device_kernelIN5flash11enable_sm90INS1_16FlashAttnFwdSm90INS1_25CollectiveMainloopFwdSm90ILi2EN4cute5tupleIJNS5_1CILi1EEES8_S8_EEENS6_IJNS7_ILi128EEENS7_ILi160EEESA_EEELi128ENS_12float_e4m3_tEfNS_4arch4Sm90ELb0ELb1ELb0ELb0ELb1ELb0ELb0ELb1ELb1ELb1ELb0ELb0EEENS1_21CollectiveEpilogueFwdINS6_IJSA_SA_SB_EEES9_NS_10bfloat16_tESF_Li256ELb0ELb1ELb0ELb1EEENS1_30DynamicPersistentTileSchedulerILi256ELi128ELb0ELb1ELb1EEEEEEEEEvNT_6ParamsE --------------------------
	.section	.text._ZN7cutlass13device_kernelIN5flash11enable_sm90INS1_16FlashAttnFwdSm90INS1_25CollectiveMainloopFwdSm90ILi2EN4cute5tupleIJNS5_1CILi1EEES8_S8_EEENS6_IJNS7_ILi128EEENS7_ILi160EEESA_EEELi128ENS_12float_e4m3_tEfNS_4arch4Sm90ELb0ELb1ELb0ELb0ELb1ELb0ELb0ELb1ELb1ELb1ELb0ELb0EEENS1_21CollectiveEpilogueFwdINS6_IJSA_SA_SB_EEES9_NS_10bfloat16_tESF_Li256ELb0ELb1ELb0ELb1EEENS1_30DynamicPersistentTileSchedulerILi256ELi128ELb0ELb1ELb1EEEEEEEEEvNT_6ParamsE,"ax",@progbits
	.align	128
.text._ZN7cutlass13device_kernelIN5flash11enable_sm90INS1_16FlashAttnFwdSm90INS1_25CollectiveMainloopFwdSm90ILi2EN4cute5tupleIJNS5_1CILi1EEES8_S8_EEENS6_IJNS7_ILi128EEENS7_ILi160EEESA_EEELi128ENS_12float_e4m3_tEfNS_4arch4Sm90ELb0ELb1ELb0ELb0ELb1ELb0ELb0ELb1ELb1ELb1ELb0ELb0EEENS1_21CollectiveEpilogueFwdINS6_IJSA_SA_SB_EEES9_NS_10bfloat16_tESF_Li256ELb0ELb1ELb0ELb1EEENS1_30DynamicPersistentTileSchedulerILi256ELi128ELb0ELb1ELb1EEEEEEEEEvNT_6ParamsE:
        .type           _ZN7cutlass13device_kernelIN5flash11enable_sm90INS1_16FlashAttnFwdSm90INS1_25CollectiveMainloopFwdSm90ILi2EN4cute5tupleIJNS5_1CILi1EEES8_S8_EEENS6_IJNS7_ILi128EEENS7_ILi160EEESA_EEELi128ENS_12float_e4m3_tEfNS_4arch4Sm90ELb0ELb1ELb0ELb0ELb1ELb0ELb0ELb1ELb1ELb1ELb0ELb0EEENS1_21CollectiveEpilogueFwdINS6_IJSA_SA_SB_EEES9_NS_10bfloat16_tESF_Li256ELb0ELb1ELb0ELb1EEENS1_30DynamicPersistentTileSchedulerILi256ELi128ELb0ELb1ELb1EEEEEEEEEvNT_6ParamsE,@function
        .size           _ZN7cutlass13device_kernelIN5flash11enable_sm90INS1_16FlashAttnFwdSm90INS1_25CollectiveMainloopFwdSm90ILi2EN4cute5tupleIJNS5_1CILi1EEES8_S8_EEENS6_IJNS7_ILi128EEENS7_ILi160EEESA_EEELi128ENS_12float_e4m3_tEfNS_4arch4Sm90ELb0ELb1ELb0ELb0ELb1ELb0ELb0ELb1ELb1ELb1ELb0ELb0EEENS1_21CollectiveEpilogueFwdINS6_IJSA_SA_SB_EEES9_NS_10bfloat16_tESF_Li256ELb0ELb1ELb0ELb1EEENS1_30DynamicPersistentTileSchedulerILi256ELi128ELb0ELb1ELb1EEEEEEEEEvNT_6ParamsE,(.L_x_66 - _ZN7cutlass13device_kernelIN5flash11enable_sm90INS1_16FlashAttnFwdSm90INS1_25CollectiveMainloopFwdSm90ILi2EN4cute5tupleIJNS5_1CILi1EEES8_S8_EEENS6_IJNS7_ILi128EEENS7_ILi160EEESA_EEELi128ENS_12float_e4m3_tEfNS_4arch4Sm90ELb0ELb1ELb0ELb0ELb1ELb0ELb0ELb1ELb1ELb1ELb0ELb0EEENS1_21CollectiveEpilogueFwdINS6_IJSA_SA_SB_EEES9_NS_10bfloat16_tESF_Li256ELb0ELb1ELb0ELb1EEENS1_30DynamicPersistentTileSchedulerILi256ELi128ELb0ELb1ELb1EEEEEEEEEvNT_6ParamsE)
        .other          _ZN7cutlass13device_kernelIN5flash11enable_sm90INS1_16FlashAttnFwdSm90INS1_25CollectiveMainloopFwdSm90ILi2EN4cute5tupleIJNS5_1CILi1EEES8_S8_EEENS6_IJNS7_ILi128EEENS7_ILi160EEESA_EEELi128ENS_12float_e4m3_tEfNS_4arch4Sm90ELb0ELb1ELb0ELb0ELb1ELb0ELb0ELb1ELb1ELb1ELb0ELb0EEENS1_21CollectiveEpilogueFwdINS6_IJSA_SA_SB_EEES9_NS_10bfloat16_tESF_Li256ELb0ELb1ELb0ELb1EEENS1_30DynamicPersistentTileSchedulerILi256ELi128ELb0ELb1ELb1EEEEEEEEEvNT_6ParamsE,@"STO_CUDA_ENTRY STV_DEFAULT"
_ZN7cutlass13device_kernelIN5flash11enable_sm90INS1_16FlashAttnFwdSm90INS1_25CollectiveMainloopFwdSm90ILi2EN4cute5tupleIJNS5_1CILi1EEES8_S8_EEENS6_IJNS7_ILi128EEENS7_ILi160EEESA_EEELi128ENS_12float_e4m3_tEfNS_4arch4Sm90ELb0ELb1ELb0ELb0ELb1ELb0ELb0ELb1ELb1ELb1ELb0ELb0EEENS1_21CollectiveEpilogueFwdINS6_IJSA_SA_SB_EEES9_NS_10bfloat16_tESF_Li256ELb0ELb1ELb0ELb1EEENS1_30DynamicPersistentTileSchedulerILi256ELi128ELb0ELb1ELb1EEEEEEEEEvNT_6ParamsE:
[----:B------:R-:W-:Y:S01]  /*0000*/  LDC R1, c[0x0][0x37c] ;  /* 0x0000df00ff017b82 */ /* 0x000fe20000000800 */
[----:B------:R-:W-:Y:S05]  /*0010*/  EXIT ;  /* 0x000000000000794d */ /* 0x000fea0003800000 */
.L_x_21:
        /* <DEDUP_REMOVED lines=14> */
.L_x_66:


//--------------------- .text._ZN7cutlass13device_kernelIN5flash11enable_sm90INS1_16FlashAttnFwdSm90INS1_25CollectiveMainloopFwdSm90ILi2EN4cute5tupleIJNS5_1CILi1EEES8_S8_EEENS6_IJNS7_ILi128EEENS7_ILi160EEESA_EEELi128ENS_12float_e4m3_tEfNS_4arch4Sm90ELb0ELb1ELb0ELb1ELb1ELb0ELb0ELb1ELb1ELb1ELb0ELb0EEENS1_21CollectiveEpilogueFwdINS6_IJSA_SA_SB_EEES9_NS_10bfloat16_tESF_Li256ELb1ELb1ELb0ELb1EEENS1_36VarlenDynamicPersistentTileSchedulerILi128ELi160ELi256ELi128ELb0ELb1ELb1ELb1ELb0ELb1EEEEEEEEEvNT_6ParamsE --------------------------
	.section	.text._ZN7cutlass13device_kernelIN5flash11enable_sm90INS1_16FlashAttnFwdSm90INS1_25CollectiveMainloopFwdSm90ILi2EN4cute5tupleIJNS5_1CILi1EEES8_S8_EEENS6_IJNS7_ILi128EEENS7_ILi160EEESA_EEELi128ENS_12float_e4m3_tEfNS_4arch4Sm90ELb0ELb1ELb0ELb1ELb1ELb0ELb0ELb1ELb1ELb1ELb0ELb0EEENS1_21CollectiveEpilogueFwdINS6_IJSA_SA_SB_EEES9_NS_10bfloat16_tESF_Li256ELb1ELb1ELb0ELb1EEENS1_36VarlenDynamicPersistentTileSchedulerILi128ELi160ELi256ELi128ELb0ELb1ELb1ELb1ELb0ELb1EEEEEEEEEvNT_6ParamsE,"ax",@progbits
	.align	128
.text._ZN7cutlass13device_kernelIN5flash11enable_sm90INS1_16FlashAttnFwdSm90INS1_25CollectiveMainloopFwdSm90ILi2EN4cute5tupleIJNS5_1CILi1EEES8_S8_EEENS6_IJNS7_ILi128EEENS7_ILi160EEESA_EEELi128ENS_12float_e4m3_tEfNS_4arch4Sm90ELb0ELb1ELb0ELb1ELb1ELb0ELb0ELb1ELb1ELb1ELb0ELb0EEENS1_21CollectiveEpilogueFwdINS6_IJSA_SA_SB_EEES9_NS_10bfloat16_tESF_Li256ELb1ELb1ELb0ELb1EEENS1_36VarlenDynamicPersistentTileSchedulerILi128ELi160ELi256ELi128ELb0ELb1ELb1ELb1ELb0ELb1EEEEEEEEEvNT_6ParamsE:
        .type           _ZN7cutlass13device_kernelIN5flash11enable_sm90INS1_16FlashAttnFwdSm90INS1_25CollectiveMainloopFwdSm90ILi2EN4cute5tupleIJNS5_1CILi1EEES8_S8_EEENS6_IJNS7_ILi128EEENS7_ILi160EEESA_EEELi128ENS_12float_e4m3_tEfNS_4arch4Sm90ELb0ELb1ELb0ELb1ELb1ELb0ELb0ELb1ELb1ELb1ELb0ELb0EEENS1_21CollectiveEpilogueFwdINS6_IJSA_SA_SB_EEES9_NS_10bfloat16_tESF_Li256ELb1ELb1ELb0ELb1EEENS1_36VarlenDynamicPersistentTileSchedulerILi128ELi160ELi256ELi128ELb0ELb1ELb1ELb1ELb0ELb1EEEEEEEEEvNT_6ParamsE,@function
        .size           _ZN7cutlass13device_kernelIN5flash11enable_sm90INS1_16FlashAttnFwdSm90INS1_25CollectiveMainloopFwdSm90ILi2EN4cute5tupleIJNS5_1CILi1EEES8_S8_EEENS6_IJNS7_ILi128EEENS7_ILi160EEESA_EEELi128ENS_12float_e4m3_tEfNS_4arch4Sm90ELb0ELb1ELb0ELb1ELb1ELb0ELb0ELb1ELb1ELb1ELb0ELb0EEENS1_21CollectiveEpilogueFwdINS6_IJSA_SA_SB_EEES9_NS_10bfloat16_tESF_Li256ELb1ELb1ELb0ELb1EEENS1_36VarlenDynamicPersistentTileSchedulerILi128ELi160ELi256ELi128ELb0ELb1ELb1ELb1ELb0ELb1EEEEEEEEEvNT_6ParamsE,(.L_x_67 - _ZN7cutlass13device_kernelIN5flash11enable_sm90INS1_16FlashAttnFwdSm90INS1_25CollectiveMainloopFwdSm90ILi2EN4cute5tupleIJNS5_1CILi1EEES8_S8_EEENS6_IJNS7_ILi128EEENS7_ILi160EEESA_EEELi128ENS_12float_e4m3_tEfNS_4arch4Sm90ELb0ELb1ELb0ELb1ELb1ELb0ELb0ELb1ELb1ELb1ELb0ELb0EEENS1_21CollectiveEpilogueFwdINS6_IJSA_SA_SB_EEES9_NS_10bfloat16_tESF_Li256ELb1ELb1ELb0ELb1EEENS1_36VarlenDynamicPersistentTileSchedulerILi128ELi160ELi256ELi128ELb0ELb1ELb1ELb1ELb0ELb1EEEEEEEEEvNT_6ParamsE)
        .other          _ZN7cutlass13device_kernelIN5flash11enable_sm90INS1_16FlashAttnFwdSm90INS1_25CollectiveMainloopFwdSm90ILi2EN4cute5tupleIJNS5_1CILi1EEES8_S8_EEENS6_IJNS7_ILi128EEENS7_ILi160EEESA_EEELi128ENS_12float_e4m3_tEfNS_4arch4Sm90ELb0ELb1ELb0ELb1ELb1ELb0ELb0ELb1ELb1ELb1ELb0ELb0EEENS1_21CollectiveEpilogueFwdINS6_IJSA_SA_SB_EEES9_NS_10bfloat16_tESF_Li256ELb1ELb1ELb0ELb1EEENS1_36VarlenDynamicPersistentTileSchedulerILi128ELi160ELi256ELi128ELb0ELb1ELb1ELb1ELb0ELb1EEEEEEEEEvNT_6ParamsE,@"STO_CUDA_ENTRY STV_DEFAULT"
_ZN7cutlass13device_kernelIN5flash11enable_sm90INS1_16FlashAttnFwdSm90INS1_25CollectiveMainloopFwdSm90ILi2EN4cute5tupleIJNS5_1CILi1EEES8_S8_EEENS6_IJNS7_ILi128EEENS7_ILi160EEESA_EEELi128ENS_12float_e4m3_tEfNS_4arch4Sm90ELb0ELb1ELb0ELb1ELb1ELb0ELb0ELb1ELb1ELb1ELb0ELb0EEENS1_21CollectiveEpilogueFwdINS6_IJSA_SA_SB_EEES9_NS_10bfloat16_tESF_Li256ELb1ELb1ELb0ELb1EEENS1_36VarlenDynamicPersistentTileSchedulerILi128ELi160ELi256ELi128ELb0ELb1ELb1ELb1ELb0ELb1EEEEEEEEEvNT_6ParamsE:
[----:B------:R-:W-:Y:S01]  /*0000*/  LDC R1, c[0x0][0x37c] ;  /* 0x0000df00ff017b82 */ /* 0x000fe20000000800 */
[----:B------:R-:W-:Y:S05]  /*0010*/  EXIT ;  /* 0x000000000000794d */ /* 0x000fea0003800000 */
.L_x_22:
        /* <DEDUP_REMOVED lines=14> */
.L_x_67:


//--------------------- .text._ZN7cutlass13device_kernelIN5flash11enable_sm90INS1_16FlashAttnFwdSm90INS1_25CollectiveMainloopFwdSm90ILi2EN4cute5tupleIJNS5_1CILi1EEES8_S8_EEENS6_IJNS7_ILi128EEENS7_ILi160EEESA_EEELi128ENS_12float_e4m3_tEfNS_4arch4Sm90ELb0ELb1ELb0ELb1ELb1ELb1ELb0ELb1ELb1ELb1ELb0ELb0EEENS1_21CollectiveEpilogueFwdINS6_IJSA_SA_SB_EEES9_NS_10bfloat16_tESF_Li256ELb1ELb1ELb0ELb1EEENS1_36VarlenDynamicPersistentTileSchedulerILi128ELi160ELi256ELi128ELb0ELb1ELb1ELb1ELb0ELb1EEEEEEEEEvNT_6ParamsE --------------------------
	.section	.text._ZN7cutlass13device_kernelIN5flash11enable_sm90INS1_16FlashAttnFwdSm90INS1_25CollectiveMainloopFwdSm90ILi2EN4cute5tupleIJNS5_1CILi1EEES8_S8_EEENS6_IJNS7_ILi128EEENS7_ILi160EEESA_EEELi128ENS_12float_e4m3_tEfNS_4arch4Sm90ELb0ELb1ELb0ELb1ELb1ELb1ELb0ELb1ELb1ELb1ELb0ELb0EEENS1_21CollectiveEpilogueFwdINS6_IJSA_SA_SB_EEES9_NS_10bfloat16_tESF_Li256ELb1ELb1ELb0ELb1EEENS1_36VarlenDynamicPersistentTileSchedulerILi128ELi160ELi256ELi128ELb0ELb1ELb1ELb1ELb0ELb1EEEEEEEEEvNT_6ParamsE,"ax",@progbits
	.align	128
.text._ZN7cutlass13device_kernelIN5flash11enable_sm90INS1_16FlashAttnFwdSm90INS1_25CollectiveMainloopFwdSm90ILi2EN4cute5tupleIJNS5_1CILi1EEES8_S8_EEENS6_IJNS7_ILi128EEENS7_ILi160EEESA_EEELi128ENS_12float_e4m3_tEfNS_4arch4Sm90ELb0ELb1ELb0ELb1ELb1ELb1ELb0ELb1ELb1ELb1ELb0ELb0EEENS1_21CollectiveEpilogueFwdINS6_IJSA_SA_SB_EEES9_NS_10bfloat16_tESF_Li256ELb1ELb1ELb0ELb1EEENS1_36VarlenDynamicPersistentTileSchedulerILi128ELi160ELi256ELi128ELb0ELb1ELb1ELb1ELb0ELb1EEEEEEEEEvNT_6ParamsE:
        .type           _ZN7cutlass13device_kernelIN5flash11enable_sm90INS1_16FlashAttnFwdSm90INS1_25CollectiveMainloopFwdSm90ILi2EN4cute5tupleIJNS5_1CILi1EEES8_S8_EEENS6_IJNS7_ILi128EEENS7_ILi160EEESA_EEELi128ENS_12float_e4m3_tEfNS_4arch4Sm90ELb0ELb1ELb0ELb1ELb1ELb1ELb0ELb1ELb1ELb1ELb0ELb0EEENS1_21CollectiveEpilogueFwdINS6_IJSA_SA_SB_EEES9_NS_10bfloat16_tESF_Li256ELb1ELb1ELb0ELb1EEENS1_36VarlenDynamicPersistentTileSchedulerILi128ELi160ELi256ELi128ELb0ELb1ELb1ELb1ELb0ELb1EEEEEEEEEvNT_6ParamsE,@function
        .size           _ZN7cutlass13device_kernelIN5flash11enable_sm90INS1_16FlashAttnFwdSm90INS1_25CollectiveMainloopFwdSm90ILi2EN4cute5tupleIJNS5_1CILi1EEES8_S8_EEENS6_IJNS7_ILi128EEENS7_ILi160EEESA_EEELi128ENS_12float_e4m3_tEfNS_4arch4Sm90ELb0ELb1ELb0ELb1ELb1ELb1ELb0ELb1ELb1ELb1ELb0ELb0EEENS1_21CollectiveEpilogueFwdINS6_IJSA_SA_SB_EEES9_NS_10bfloat16_tESF_Li256ELb1ELb1ELb0ELb1EEENS1_36VarlenDynamicPersistentTileSchedulerILi128ELi160ELi256ELi128ELb0ELb1ELb1ELb1ELb0ELb1EEEEEEEEEvNT_6ParamsE,(.L_x_68 - _ZN7cutlass13device_kernelIN5flash11enable_sm90INS1_16FlashAttnFwdSm90INS1_25CollectiveMainloopFwdSm90ILi2EN4cute5tupleIJNS5_1CILi1EEES8_S8_EEENS6_IJNS7_ILi128EEENS7_ILi160EEESA_EEELi128ENS_12float_e4m3_tEfNS_4arch4Sm90ELb0ELb1ELb0ELb1ELb1ELb1ELb0ELb1ELb1ELb1ELb0ELb0EEENS1_21CollectiveEpilogueFwdINS6_IJSA_SA_SB_EEES9_NS_10bfloat16_tESF_Li256ELb1ELb1ELb0ELb1EEENS1_36VarlenDynamicPersistentTileSchedulerILi128ELi160ELi256ELi128ELb0ELb1ELb1ELb1ELb0ELb1EEEEEEEEEvNT_6ParamsE)
        .other          _ZN7cutlass13device_kernelIN5flash11enable_sm90INS1_16FlashAttnFwdSm90INS1_25CollectiveMainloopFwdSm90ILi2EN4cute5tupleIJNS5_1CILi1EEES8_S8_EEENS6_IJNS7_ILi128EEENS7_ILi160EEESA_EEELi128ENS_12float_e4m3_tEfNS_4arch4Sm90ELb0ELb1ELb0ELb1ELb1ELb1ELb0ELb1ELb1ELb1ELb0ELb0EEENS1_21CollectiveEpilogueFwdINS6_IJSA_SA_SB_EEES9_NS_10bfloat16_tESF_Li256ELb1ELb1ELb0ELb1EEENS1_36VarlenDynamicPersistentTileSchedulerILi128ELi160ELi256ELi128ELb0ELb1ELb1ELb1ELb0ELb1EEEEEEEEEvNT_6ParamsE,@"STO_CUDA_ENTRY STV_DEFAULT"
_ZN7cutlass13device_kernelIN5flash11enable_sm90INS1_16FlashAttnFwdSm90INS1_25CollectiveMainloopFwdSm90ILi2EN4cute5tupleIJNS5_1CILi1EEES8_S8_EEENS6_IJNS7_ILi128EEENS7_ILi160EEESA_EEELi128ENS_12float_e4m3_tEfNS_4arch4Sm90ELb0ELb1ELb0ELb1ELb1ELb1ELb0ELb1ELb1ELb1ELb0ELb0EEENS1_21CollectiveEpilogueFwdINS6_IJSA_SA_SB_EEES9_NS_10bfloat16_tESF_Li256ELb1ELb1ELb0ELb1EEENS1_36VarlenDynamicPersistentTileSchedulerILi128ELi160ELi256ELi128ELb0ELb1ELb1ELb1ELb0ELb1EEEEEEEEEvNT_6ParamsE:
[----:B------:R-:W-:Y:S01]  /*0000*/  LDC R1, c[0x0][0x37c] ;  /* 0x0000df00ff017b82 */ /* 0x000fe20000000800 */
[----:B------:R-:W-:Y:S05]  /*0010*/  EXIT ;  /* 0x000000000000794d */ /* 0x000fea0003800000 */
.L_x_23:
        /* <DEDUP_REMOVED lines=14> */
.L_x_68:


//--------------------- .text._ZN7cutlass13device_kernelIN5flash11enable_sm90INS1_16FlashAttnFwdSm90INS1_25CollectiveMainloopFwdSm90ILi2EN4cute5tupleIJNS5_1CILi1EEES8_S8_EEENS6_IJNS7_ILi128EEENS7_ILi160EEESA_EEELi128ENS_12float_e4m3_tEfNS_4arch4Sm90ELb1ELb0ELb0ELb0ELb1ELb0ELb0ELb1ELb1ELb1ELb0ELb0EEENS1_21CollectiveEpilogueFwdINS6_IJSA_SA_SB_EEES9_NS_10bfloat16_tESF_Li256ELb0ELb1ELb0ELb1EEENS1_30DynamicPersistentTileSchedulerILi256ELi128ELb0ELb1ELb1EEEEEEEEEvNT_6ParamsE --------------------------
	.section	.text._ZN7cutlass13device_kernelIN5flash11enable_sm90INS1_16FlashAttnFwdSm90INS1_25CollectiveMainloopFwdSm90ILi2EN4cute5tupleIJNS5_1CILi1EEES8_S8_EEENS6_IJNS7_ILi128EEENS7_ILi160EEESA_EEELi128ENS_12float_e4m3_tEfNS_4arch4Sm90ELb1ELb0ELb0ELb0ELb1ELb0ELb0ELb1ELb1ELb1ELb0ELb0EEENS1_21CollectiveEpilogueFwdINS6_IJSA_SA_SB_EEES9_NS_10bfloat16_tESF_Li256ELb0ELb1ELb0ELb1EEENS1_30DynamicPersistentTileSchedulerILi256ELi128ELb0ELb1ELb1EEEEEEEEEvNT_6ParamsE,"ax",@progbits
	.align	128
.text._ZN7cutlass13device_kernelIN5flash11enable_sm90INS1_16FlashAttnFwdSm90INS1_25CollectiveMainloopFwdSm90ILi2EN4cute5tupleIJNS5_1CILi1EEES8_S8_EEENS6_IJNS7_ILi128EEENS7_ILi160EEESA_EEELi128ENS_12float_e4m3_tEfNS_4arch4Sm90ELb1ELb0ELb0ELb0ELb1ELb0ELb0ELb1ELb1ELb1ELb0ELb0EEENS1_21CollectiveEpilogueFwdINS6_IJSA_SA_SB_EEES9_NS_10bfloat16_tESF_Li256ELb0ELb1ELb0ELb1EEENS1_30DynamicPersistentTileSchedulerILi256ELi128ELb0ELb1ELb1EEEEEEEEEvNT_6ParamsE:
        .type           _ZN7cutlass13device_kernelIN5flash11enable_sm90INS1_16FlashAttnFwdSm90INS1_25CollectiveMainloopFwdSm90ILi2EN4cute5tupleIJNS5_1CILi1EEES8_S8_EEENS6_IJNS7_ILi128EEENS7_ILi160EEESA_EEELi128ENS_12float_e4m3_tEfNS_4arch4Sm90ELb1ELb0ELb0ELb0ELb1ELb0ELb0ELb1ELb1ELb1ELb0ELb0EEENS1_21CollectiveEpilogueFwdINS6_IJSA_SA_SB_EEES9_NS_10bfloat16_tESF_Li256ELb0ELb1ELb0ELb1EEENS1_30DynamicPersistentTileSchedulerILi256ELi128ELb0ELb1ELb1EEEEEEEEEvNT_6ParamsE,@function
        .size           _ZN7cutlass13device_kernelIN5flash11enable_sm90INS1_16FlashAttnFwdSm90INS1_25CollectiveMainloopFwdSm90ILi2EN4cute5tupleIJNS5_1CILi1EEES8_S8_EEENS6_IJNS7_ILi128EEENS7_ILi160EEESA_EEELi128ENS_12float_e4m3_tEfNS_4arch4Sm90ELb1ELb0ELb0ELb0ELb1ELb0ELb0ELb1ELb1ELb1ELb0ELb0EEENS1_21CollectiveEpilogueFwdINS6_IJSA_SA_SB_EEES9_NS_10bfloat16_tESF_Li256ELb0ELb1ELb0ELb1EEENS1_30DynamicPersistentTileSchedulerILi256ELi128ELb0ELb1ELb1EEEEEEEEEvNT_6ParamsE,(.L_x_69 - _ZN7cutlass13device_kernelIN5flash11enable_sm90INS1_16FlashAttnFwdSm90INS1_25CollectiveMainloopFwdSm90ILi2EN4cute5tupleIJNS5_1CILi1EEES8_S8_EEENS6_IJNS7_ILi128EEENS7_ILi160EEESA_EEELi128ENS_12float_e4m3_tEfNS_4arch4Sm90ELb1ELb0ELb0ELb0ELb1ELb0ELb0ELb1ELb1ELb1ELb0ELb0EEENS1_21CollectiveEpilogueFwdINS6_IJSA_SA_SB_EEES9_NS_10bfloat16_tESF_Li256ELb0ELb1ELb0ELb1EEENS1_30DynamicPersistentTileSchedulerILi256ELi128ELb0ELb1ELb1EEEEEEEEEvNT_6ParamsE)
        .other          _ZN7cutlass13device_kernelIN5flash11enable_sm90INS1_16FlashAttnFwdSm90INS1_25CollectiveMainloopFwdSm90ILi2EN4cute5tupleIJNS5_1CILi1EEES8_S8_EEENS6_IJNS7_ILi128EEENS7_ILi160EEESA_EEELi128ENS_12float_e4m3_tEfNS_4arch4Sm90ELb1ELb0ELb0ELb0ELb1ELb0ELb0ELb1ELb1ELb1ELb0ELb0EEENS1_21CollectiveEpilogueFwdINS6_IJSA_SA_SB_EEES9_NS_10bfloat16_tESF_Li256ELb0ELb1ELb0ELb1EEENS1_30DynamicPersistentTileSchedulerILi256ELi128ELb0ELb1ELb1EEEEEEEEEvNT_6ParamsE,@"STO_CUDA_ENTRY STV_DEFAULT"
_ZN7cutlass13device_kernelIN5flash11enable_sm90INS1_16FlashAttnFwdSm90INS1_25CollectiveMainloopFwdSm90ILi2EN4cute5tupleIJNS5_1CILi1EEES8_S8_EEENS6_IJNS7_ILi128EEENS7_ILi160EEESA_EEELi128ENS_12float_e4m3_tEfNS_4arch4Sm90ELb1ELb0ELb0ELb0ELb1ELb0ELb0ELb1ELb1ELb1ELb0ELb0EEENS1_21CollectiveEpilogueFwdINS6_IJSA_SA_SB_EEES9_NS_10bfloat16_tESF_Li256ELb0ELb1ELb0ELb1EEENS1_30DynamicPersistentTileSchedulerILi256ELi128ELb0ELb1ELb1EEEEEEEEEvNT_6ParamsE:
[----:B------:R-:W-:Y:S01]  /*0000*/  LDC R1, c[0x0][0x37c] ;  /* 0x0000df00ff017b82 */ /* 0x000fe20000000800 */
[----:B------:R-:W-:Y:S05]  /*0010*/  EXIT ;  /* 0x000000000000794d */ /* 0x000fea0003800000 */
.L_x_24:
        /* <DEDUP_REMOVED lines=14> */
.L_x_69:


//--------------------- .text._ZN7cutlass13device_kernelIN5flash11enable_sm90INS1_16FlashAttnFwdSm90INS1_25CollectiveMainloopFwdSm90ILi2EN4cute5tupleIJNS5_1CILi1EEES8_S8_EEENS6_IJNS7_ILi128EEENS7_ILi160EEESA_EEELi128ENS_12float_e4m3_tEfNS_4arch4Sm90ELb1ELb0ELb0ELb1ELb1ELb0ELb0ELb1ELb1ELb1ELb0ELb0EEENS1_21CollectiveEpilogueFwdINS6_IJSA_SA_SB_EEES9_NS_10bfloat16_tESF_Li256ELb1ELb1ELb0ELb1EEENS1_36VarlenDynamicPersistentTileSchedulerILi128ELi160ELi256ELi128ELb0ELb1ELb1ELb1ELb1ELb1EEEEEEEEEvNT_6ParamsE --------------------------
	.section	.text._ZN7cutlass13device_kernelIN5flash11enable_sm90INS1_16FlashAttnFwdSm90INS1_25CollectiveMainloopFwdSm90ILi2EN4cute5tupleIJNS5_1CILi1EEES8_S8_EEENS6_IJNS7_ILi128EEENS7_ILi160EEESA_EEELi128ENS_12float_e4m3_tEfNS_4arch4Sm90ELb1ELb0ELb0ELb1ELb1ELb0ELb0ELb1ELb1ELb1ELb0ELb0EEENS1_21CollectiveEpilogueFwdINS6_IJSA_SA_SB_EEES9_NS_10bfloat16_tESF_Li256ELb1ELb1ELb0ELb1EEENS1_36VarlenDynamicPersistentTileSchedulerILi128ELi160ELi256ELi128ELb0ELb1ELb1ELb1ELb1ELb1EEEEEEEEEvNT_6ParamsE,"ax",@progbits
	.align	128
.text._ZN7cutlass13device_kernelIN5flash11enable_sm90INS1_16FlashAttnFwdSm90INS1_25CollectiveMainloopFwdSm90ILi2EN4cute5tupleIJNS5_1CILi1EEES8_S8_EEENS6_IJNS7_ILi128EEENS7_ILi160EEESA_EEELi128ENS_12float_e4m3_tEfNS_4arch4Sm90ELb1ELb0ELb0ELb1ELb1ELb0ELb0ELb1ELb1ELb1ELb0ELb0EEENS1_21CollectiveEpilogueFwdINS6_IJSA_SA_SB_EEES9_NS_10bfloat16_tESF_Li256ELb1ELb1ELb0ELb1EEENS1_36VarlenDynamicPersistentTileSchedulerILi128ELi160ELi256ELi128ELb0ELb1ELb1ELb1ELb1ELb1EEEEEEEEEvNT_6ParamsE:
        .type           _ZN7cutlass13device_kernelIN5flash11enable_sm90INS1_16FlashAttnFwdSm90INS1_25CollectiveMainloopFwdSm90ILi2EN4cute5tupleIJNS5_1CILi1EEES8_S8_EEENS6_IJNS7_ILi128EEENS7_ILi160EEESA_EEELi128ENS_12float_e4m3_tEfNS_4arch4Sm90ELb1ELb0ELb0ELb1ELb1ELb0ELb0ELb1ELb1ELb1ELb0ELb0EEENS1_21CollectiveEpilogueFwdINS6_IJSA_SA_SB_EEES9_NS_10bfloat16_tESF_Li256ELb1ELb1ELb0ELb1EEENS1_36VarlenDynamicPersistentTileSchedulerILi128ELi160ELi256ELi128ELb0ELb1ELb1ELb1ELb1ELb1EEEEEEEEEvNT_6ParamsE,@function
        .size           _ZN7cutlass13device_kernelIN5flash11enable_sm90INS1_16FlashAttnFwdSm90INS1_25CollectiveMainloopFwdSm90ILi2EN4cute5tupleIJNS5_1CILi1EEES8_S8_EEENS6_IJNS7_ILi128EEENS7_ILi160EEESA_EEELi128ENS_12float_e4m3_tEfNS_4arch4Sm90ELb1ELb0ELb0ELb1ELb1ELb0ELb0ELb1ELb1ELb1ELb0ELb0EEENS1_21CollectiveEpilogueFwdINS6_IJSA_SA_SB_EEES9_NS_10bfloat16_tESF_Li256ELb1ELb1ELb0ELb1EEENS1_36VarlenDynamicPersistentTileSchedulerILi128ELi160ELi256ELi128ELb0ELb1ELb1ELb1ELb1ELb1EEEEEEEEEvNT_6ParamsE,(.L_x_70 - _ZN7cutlass13device_kernelIN5flash11enable_sm90INS1_16FlashAttnFwdSm90INS1_25CollectiveMainloopFwdSm90ILi2EN4cute5tupleIJNS5_1CILi1EEES8_S8_EEENS6_IJNS7_ILi128EEENS7_ILi160EEESA_EEELi128ENS_12float_e4m3_tEfNS_4arch4Sm90ELb1ELb0ELb0ELb1ELb1ELb0ELb0ELb1ELb1ELb1ELb0ELb0EEENS1_21CollectiveEpilogueFwdINS6_IJSA_SA_SB_EEES9_NS_10bfloat16_tESF_Li256ELb1ELb1ELb0ELb1EEENS1_36VarlenDynamicPersistentTileSchedulerILi128ELi160ELi256ELi128ELb0ELb1ELb1ELb1ELb1ELb1EEEEEEEEEvNT_6ParamsE)
        .other          _ZN7cutlass13device_kernelIN5flash11enable_sm90INS1_16FlashAttnFwdSm90INS1_25CollectiveMainloopFwdSm90ILi2EN4cute5tupleIJNS5_1CILi1EEES8_S8_EEENS6_IJNS7_ILi128EEENS7_ILi160EEESA_EEELi128ENS_12float_e4m3_tEfNS_4arch4Sm90ELb1ELb0ELb0ELb1ELb1ELb0ELb0ELb1ELb1ELb1ELb0ELb0EEENS1_21CollectiveEpilogueFwdINS6_IJSA_SA_SB_EEES9_NS_10bfloat16_tESF_Li256ELb1ELb1ELb0ELb1EEENS1_36VarlenDynamicPersistentTileSchedulerILi128ELi160ELi256ELi128ELb0ELb1ELb1ELb1ELb1ELb1EEEEEEEEEvNT_6ParamsE,@"STO_CUDA_ENTRY STV_DEFAULT"
_ZN7cutlass13device_kernelIN5flash11enable_sm90INS1_16FlashAttnFwdSm90INS1_25CollectiveMainloopFwdSm90ILi2EN4cute5tupleIJNS5_1CILi1EEES8_S8_EEENS6_IJNS7_ILi128EEENS7_ILi160EEESA_EEELi128ENS_12float_e4m3_tEfNS_4arch4Sm90ELb1ELb0ELb0ELb1ELb1ELb0ELb0ELb1ELb1ELb1ELb0ELb0EEENS1_21CollectiveEpilogueFwdINS6_IJSA_SA_SB_EEES9_NS_10bfloat16_tESF_Li256ELb1ELb1ELb0ELb1EEENS1_36VarlenDynamicPersistentTileSchedulerILi128ELi160ELi256ELi128ELb0ELb1ELb1ELb1ELb1ELb1EEEEEEEEEvNT_6ParamsE:
[----:B------:R-:W-:Y:S01]  /*0000*/  LDC R1, c[0x0][0x37c] ;  /* 0x0000df00ff017b82 */ /* 0x000fe20000000800 */
[----:B------:R-:W-:Y:S05]  /*0010*/  EXIT ;  /* 0x000000000000794d */ /* 0x000fea0003800000 */
.L_x_25:
        /* <DEDUP_REMOVED lines=14> */
.L_x_70:


//--------------------- .text._ZN7cutlass13device_kernelIN5flash11enable_sm90INS1_16FlashAttnFwdSm90INS1_25CollectiveMainloopFwdSm90ILi2EN4cute5tupleIJNS5_1CILi1EEES8_S8_EEENS6_IJNS7_ILi128EEENS7_ILi160EEESA_EEELi128ENS_12float_e4m3_tEfNS_4arch4Sm90ELb1ELb0ELb0ELb1ELb1ELb1ELb0ELb1ELb1ELb1ELb0ELb0EEENS1_21CollectiveEpilogueFwdINS6_IJSA_SA_SB_EEES9_NS_10bfloat16_tESF_Li256ELb1ELb1ELb0ELb1EEENS1_36VarlenDynamicPersistentTileSchedulerILi128ELi160ELi256ELi128ELb0ELb1ELb1ELb1ELb1ELb1EEEEEEEEEvNT_6ParamsE --------------------------
	.section	.text._ZN7cutlass13device_kernelIN5flash11enable_sm90INS1_16FlashAttnFwdSm90INS1_25CollectiveMainloopFwdSm90ILi2EN4cute5tupleIJNS5_1CILi1EEES8_S8_EEENS6_IJNS7_ILi128EEENS7_ILi160EEESA_EEELi128ENS_12float_e4m3_tEfNS_4arch4Sm90ELb1ELb0ELb0ELb1ELb1ELb1ELb0ELb1ELb1ELb1ELb0ELb0EEENS1_21CollectiveEpilogueFwdINS6_IJSA_SA_SB_EEES9_NS_10bfloat16_tESF_Li256ELb1ELb1ELb0ELb1EEENS1_36VarlenDynamicPersistentTileSchedulerILi128ELi160ELi256ELi128ELb0ELb1ELb1ELb1ELb1ELb1EEEEEEEEEvNT_6ParamsE,"ax",@progbits
	.align	128
.text._ZN7cutlass13device_kernelIN5flash11enable_sm90INS1_16FlashAttnFwdSm90INS1_25CollectiveMainloopFwdSm90ILi2EN4cute5tupleIJNS5_1CILi1EEES8_S8_EEENS6_IJNS7_ILi128EEENS7_ILi160EEESA_EEELi128ENS_12float_e4m3_tEfNS_4arch4Sm90ELb1ELb0ELb0ELb1ELb1ELb1ELb0ELb1ELb1ELb1ELb0ELb0EEENS1_21CollectiveEpilogueFwdINS6_IJSA_SA_SB_EEES9_NS_10bfloat16_tESF_Li256ELb1ELb1ELb0ELb1EEENS1_36VarlenDynamicPersistentTileSchedulerILi128ELi160ELi256ELi128ELb0ELb1ELb1ELb1ELb1ELb1EEEEEEEEEvNT_6ParamsE:
        .type           _ZN7cutlass13device_kernelIN5flash11enable_sm90INS1_16FlashAttnFwdSm90INS1_25CollectiveMainloopFwdSm90ILi2EN4cute5tupleIJNS5_1CILi1EEES8_S8_EEENS6_IJNS7_ILi128EEENS7_ILi160EEESA_EEELi128ENS_12float_e4m3_tEfNS_4arch4Sm90ELb1ELb0ELb0ELb1ELb1ELb1ELb0ELb1ELb1ELb1ELb0ELb0EEENS1_21CollectiveEpilogueFwdINS6_IJSA_SA_SB_EEES9_NS_10bfloat16_tESF_Li256ELb1ELb1ELb0ELb1EEENS1_36VarlenDynamicPersistentTileSchedulerILi128ELi160ELi256ELi128ELb0ELb1ELb1ELb1ELb1ELb1EEEEEEEEEvNT_6ParamsE,@function
        .size           _ZN7cutlass13device_kernelIN5flash11enable_sm90INS1_16FlashAttnFwdSm90INS1_25CollectiveMainloopFwdSm90ILi2EN4cute5tupleIJNS5_1CILi1EEES8_S8_EEENS6_IJNS7_ILi128EEENS7_ILi160EEESA_EEELi128ENS_12float_e4m3_tEfNS_4arch4Sm90ELb1ELb0ELb0ELb1ELb1ELb1ELb0ELb1ELb1ELb1ELb0ELb0EEENS1_21CollectiveEpilogueFwdINS6_IJSA_SA_SB_EEES9_NS_10bfloat16_tESF_Li256ELb1ELb1ELb0ELb1EEENS1_36VarlenDynamicPersistentTileSchedulerILi128ELi160ELi256ELi128ELb0ELb1ELb1ELb1ELb1ELb1EEEEEEEEEvNT_6ParamsE,(.L_x_71 - _ZN7cutlass13device_kernelIN5flash11enable_sm90INS1_16FlashAttnFwdSm90INS1_25CollectiveMainloopFwdSm90ILi2EN4cute5tupleIJNS5_1CILi1EEES8_S8_EEENS6_IJNS7_ILi128EEENS7_ILi160EEESA_EEELi128ENS_12float_e4m3_tEfNS_4arch4Sm90ELb1ELb0ELb0ELb1ELb1ELb1ELb0ELb1ELb1ELb1ELb0ELb0EEENS1_21CollectiveEpilogueFwdINS6_IJSA_SA_SB_EEES9_NS_10bfloat16_tESF_Li256ELb1ELb1ELb0ELb1EEENS1_36VarlenDynamicPersistentTileSchedulerILi128ELi160ELi256ELi128ELb0ELb1ELb1ELb1ELb1ELb1EEEEEEEEEvNT_6ParamsE)
        .other          _ZN7cutlass13device_kernelIN5flash11enable_sm90INS1_16FlashAttnFwdSm90INS1_25CollectiveMainloopFwdSm90ILi2EN4cute5tupleIJNS5_1CILi1EEES8_S8_EEENS6_IJNS7_ILi128EEENS7_ILi160EEESA_EEELi128ENS_12float_e4m3_tEfNS_4arch4Sm90ELb1ELb0ELb0ELb1ELb1ELb1ELb0ELb1ELb1ELb1ELb0ELb0EEENS1_21CollectiveEpilogueFwdINS6_IJSA_SA_SB_EEES9_NS_10bfloat16_tESF_Li256ELb1ELb1ELb0ELb1EEENS1_36VarlenDynamicPersistentTileSchedulerILi128ELi160ELi256ELi128ELb0ELb1ELb1ELb1ELb1ELb1EEEEEEEEEvNT_6ParamsE,@"STO_CUDA_ENTRY STV_DEFAULT"
_ZN7cutlass13device_kernelIN5flash11enable_sm90INS1_16FlashAttnFwdSm90INS1_25CollectiveMainloopFwdSm90ILi2EN4cute5tupleIJNS5_1CILi1EEES8_S8_EEENS6_IJNS7_ILi128EEENS7_ILi160EEESA_EEELi128ENS_12float_e4m3_tEfNS_4arch4Sm90ELb1ELb0ELb0ELb1ELb1ELb1ELb0ELb1ELb1ELb1ELb0ELb0EEENS1_21CollectiveEpilogueFwdINS6_IJSA_SA_SB_EEES9_NS_10bfloat16_tESF_Li256ELb1ELb1ELb0ELb1EEENS1_36VarlenDynamicPersistentTileSchedulerILi128ELi160ELi256ELi128ELb0ELb1ELb1ELb1ELb1ELb1EEEEEEEEEvNT_6ParamsE:
[----:B------:R-:W-:Y:S01]  /*0000*/  LDC R1, c[0x0][0x37c] ;  /* 0x0000df00ff017b82 */ /* 0x000fe20000000800 */
[----:B------:R-:W-:Y:S05]  /*0010*/  EXIT ;  /* 0x000000000000794d */ /* 0x000fea0003800000 */
.L_x_26:
        /* <DEDUP_REMOVED lines=14> */
.L_x_71:


//--------------------- .text._ZN7cutlass13device_kernelIN5flash11enable_sm90INS1_16FlashAttnFwdSm90INS1_25CollectiveMainloopFwdSm90ILi2EN4cute5tupleIJNS5_1CILi1EEES8_S8_EEENS6_IJNS7_ILi192EEENS7_ILi128EEENS7_ILi96EEEEEELi96ENS_12float_e4m3_tEfNS_4arch4Sm90ELb0ELb0ELb0ELb0ELb1ELb0ELb0ELb1ELb1ELb1ELb0ELb0EEENS1_21CollectiveEpilogueFwdINS6_IJSA_SC_SB_EEES9_NS_10bfloat16_tESG_Li384ELb0ELb1ELb0ELb1EEENS1_29StaticPersistentTileSchedulerILb0EEEEEEEEEvNT_6ParamsE --------------------------
	.section	.text._ZN7cutlass13device_kernelIN5flash11enable_sm90INS1_16FlashAttnFwdSm90INS1_25CollectiveMainloopFwdSm90ILi2EN4cute5tupleIJNS5_1CILi1EEES8_S8_EEENS6_IJNS7_ILi192EEENS7_ILi128EEENS7_ILi96EEEEEELi96ENS_12float_e4m3_tEfNS_4arch4Sm90ELb0ELb0ELb0ELb0ELb1ELb0ELb0ELb1ELb1ELb1ELb0ELb0EEENS1_21CollectiveEpilogueFwdINS6_IJSA_SC_SB_EEES9_NS_10bfloat16_tESG_Li384ELb0ELb1ELb0ELb1EEENS1_29StaticPersistentTileSchedulerILb0EEEEEEEEEvNT_6ParamsE,"ax",@progbits
	.align	128
.text._ZN7cutlass13device_kernelIN5flash11enable_sm90INS1_16FlashAttnFwdSm90INS1_25CollectiveMainloopFwdSm90ILi2EN4cute5tupleIJNS5_1CILi1EEES8_S8_EEENS6_IJNS7_ILi192EEENS7_ILi128EEENS7_ILi96EEEEEELi96ENS_12float_e4m3_tEfNS_4arch4Sm90ELb0ELb0ELb0ELb0ELb1ELb0ELb0ELb1ELb1ELb1ELb0ELb0EEENS1_21CollectiveEpilogueFwdINS6_IJSA_SC_SB_EEES9_NS_10bfloat16_tESG_Li384ELb0ELb1ELb0ELb1EEENS1_29StaticPersistentTileSchedulerILb0EEEEEEEEEvNT_6ParamsE:
        .type           _ZN7cutlass13device_kernelIN5flash11enable_sm90INS1_16FlashAttnFwdSm90INS1_25CollectiveMainloopFwdSm90ILi2EN4cute5tupleIJNS5_1CILi1EEES8_S8_EEENS6_IJNS7_ILi192EEENS7_ILi128EEENS7_ILi96EEEEEELi96ENS_12float_e4m3_tEfNS_4arch4Sm90ELb0ELb0ELb0ELb0ELb1ELb0ELb0ELb1ELb1ELb1ELb0ELb0EEENS1_21CollectiveEpilogueFwdINS6_IJSA_SC_SB_EEES9_NS_10bfloat16_tESG_Li384ELb0ELb1ELb0ELb1EEENS1_29StaticPersistentTileSchedulerILb0EEEEEEEEEvNT_6ParamsE,@function
        .size           _ZN7cutlass13device_kernelIN5flash11enable_sm90INS1_16FlashAttnFwdSm90INS1_25CollectiveMainloopFwdSm90ILi2EN4cute5tupleIJNS5_1CILi1EEES8_S8_EEENS6_IJNS7_ILi192EEENS7_ILi128EEENS7_ILi96EEEEEELi96ENS_12float_e4m3_tEfNS_4arch4Sm90ELb0ELb0ELb0ELb0ELb1ELb0ELb0ELb1ELb1ELb1ELb0ELb0EEENS1_21CollectiveEpilogueFwdINS6_IJSA_SC_SB_EEES9_NS_10bfloat16_tESG_Li384ELb0ELb1ELb0ELb1EEENS1_29StaticPersistentTileSchedulerILb0EEEEEEEEEvNT_6ParamsE,(.L_x_72 - _ZN7cutlass13device_kernelIN5flash11enable_sm90INS1_16FlashAttnFwdSm90INS1_25CollectiveMainloopFwdSm90ILi2EN4cute5tupleIJNS5_1CILi1EEES8_S8_EEENS6_IJNS7_ILi192EEENS7_ILi128EEENS7_ILi96EEEEEELi96ENS_12float_e4m3_tEfNS_4arch4Sm90ELb0ELb0ELb0ELb0ELb1ELb0ELb0ELb1ELb1ELb1ELb0ELb0EEENS1_21CollectiveEpilogueFwdINS6_IJSA_SC_SB_EEES9_NS_10bfloat16_tESG_Li384ELb0ELb1ELb0ELb1EEENS1_29StaticPersistentTileSchedulerILb0EEEEEEEEEvNT_6ParamsE)
        .other          _ZN7cutlass13device_kernelIN5flash11enable_sm90INS1_16FlashAttnFwdSm90INS1_25CollectiveMainloopFwdSm90ILi2EN4cute5tupleIJNS5_1CILi1EEES8_S8_EEENS6_IJNS7_ILi192EEENS7_ILi128EEENS7_ILi96EEEEEELi96ENS_12float_e4m3_tEfNS_4arch4Sm90ELb0ELb0ELb0ELb0ELb1ELb0ELb0ELb1ELb1ELb1ELb0ELb0EEENS1_21CollectiveEpilogueFwdINS6_IJSA_SC_SB_EEES9_NS_10bfloat16_tESG_Li384ELb0ELb1ELb0ELb1EEENS1_29StaticPersistentTileSchedulerILb0EEEEEEEEEvNT_6ParamsE,@"STO_CUDA_ENTRY STV_DEFAULT"
_ZN7cutlass13device_kernelIN5flash11enable_sm90INS1_16FlashAttnFwdSm90INS1_25CollectiveMainloopFwdSm90ILi2EN4cute5tupleIJNS5_1CILi1EEES8_S8_EEENS6_IJNS7_ILi192EEENS7_ILi128EEENS7_ILi96EEEEEELi96ENS_12float_e4m3_tEfNS_4arch4Sm90ELb0ELb0ELb0ELb0ELb1ELb0ELb0ELb1ELb1ELb1ELb0ELb0EEENS1_21CollectiveEpilogueFwdINS6_IJSA_SC_SB_EEES9_NS_10bfloat16_tESG_Li384ELb0ELb1ELb0ELb1EEENS1_29StaticPersistentTileSchedulerILb0EEEEEEEEEvNT_6ParamsE:
[----:B------:R-:W-:Y:S01]  /*0000*/  LDC R1, c[0x0][0x37c] ;  /* 0x0000df00ff017b82 */ /* 0x000fe20000000800 */
[----:B------:R-:W-:Y:S05]  /*0010*/  EXIT ;  /* 0x000000000000794d */ /* 0x000fea0003800000 */
.L_x_27:
        /* <DEDUP_REMOVED lines=14> */
.L_x_72:


//--------------------- .text._ZN7cutlass13device_kernelIN5flash11enable_sm90INS1_16FlashAttnFwdSm90INS1_25CollectiveMainloopFwdSm90ILi2EN4cute5tupleIJNS5_1CILi1EEES8_S8_EEENS6_IJNS7_ILi192EEENS7_ILi128EEENS7_ILi96EEEEEELi96ENS_12float_e4m3_tEfNS_4arch4Sm90ELb0ELb0ELb0ELb1ELb1ELb0ELb0ELb1ELb1ELb1ELb0ELb0EEENS1_21CollectiveEpilogueFwdINS6_IJSA_SC_SB_EEES9_NS_10bfloat16_tESG_Li384ELb1ELb1ELb0ELb1EEENS1_36VarlenDynamicPersistentTileSchedulerILi192ELi128ELi384ELi128ELb0ELb1ELb1ELb0ELb1ELb1EEEEEEEEEvNT_6ParamsE --------------------------
	.section	.text._ZN7cutlass13device_kernelIN5flash11enable_sm90INS1_16FlashAttnFwdSm90INS1_25CollectiveMainloopFwdSm90ILi2EN4cute5tupleIJNS5_1CILi1EEES8_S8_EEENS6_IJNS7_ILi192EEENS7_ILi128EEENS7_ILi96EEEEEELi96ENS_12float_e4m3_tEfNS_4arch4Sm90ELb0ELb0ELb0ELb1ELb1ELb0ELb0ELb1ELb1ELb1ELb0ELb0EEENS1_21CollectiveEpilogueFwdINS6_IJSA_SC_SB_EEES9_NS_10bfloat16_tESG_Li384ELb1ELb1ELb0ELb1EEENS1_36VarlenDynamicPersistentTileSchedulerILi192ELi128ELi384ELi128ELb0ELb1ELb1ELb0ELb1ELb1EEEEEEEEEvNT_6ParamsE,"ax",@progbits
	.align	128
.text._ZN7cutlass13device_kernelIN5flash11enable_sm90INS1_16FlashAttnFwdSm90INS1_25CollectiveMainloopFwdSm90ILi2EN4cute5tupleIJNS5_1CILi1EEES8_S8_EEENS6_IJNS7_ILi192EEENS7_ILi128EEENS7_ILi96EEEEEELi96ENS_12float_e4m3_tEfNS_4arch4Sm90ELb0ELb0ELb0ELb1ELb1ELb0ELb0ELb1ELb1ELb1ELb0ELb0EEENS1_21CollectiveEpilogueFwdINS6_IJSA_SC_SB_EEES9_NS_10bfloat16_tESG_Li384ELb1ELb1ELb0ELb1EEENS1_36VarlenDynamicPersistentTileSchedulerILi192ELi128ELi384ELi128ELb0ELb1ELb1ELb0ELb1ELb1EEEEEEEEEvNT_6ParamsE:
        .type           _ZN7cutlass13device_kernelIN5flash11enable_sm90INS1_16FlashAttnFwdSm90INS1_25CollectiveMainloopFwdSm90ILi2EN4cute5tupleIJNS5_1CILi1EEES8_S8_EEENS6_IJNS7_ILi192EEENS7_ILi128EEENS7_ILi96EEEEEELi96ENS_12float_e4m3_tEfNS_4arch4Sm90ELb0ELb0ELb0ELb1ELb1ELb0ELb0ELb1ELb1ELb1ELb0ELb0EEENS1_21CollectiveEpilogueFwdINS6_IJSA_SC_SB_EEES9_NS_10bfloat16_tESG_Li384ELb1ELb1ELb0ELb1EEENS1_36VarlenDynamicPersistentTileSchedulerILi192ELi128ELi384ELi128ELb0ELb1ELb1ELb0ELb1ELb1EEEEEEEEEvNT_6ParamsE,@function
        .size           _ZN7cutlass13device_kernelIN5flash11enable_sm90INS1_16FlashAttnFwdSm90INS1_25CollectiveMainloopFwdSm90ILi2EN4cute5tupleIJNS5_1CILi1EEES8_S8_EEENS6_IJNS7_ILi192EEENS7_ILi128EEENS7_ILi96EEEEEELi96ENS_12float_e4m3_tEfNS_4arch4Sm90ELb0ELb0ELb0ELb1ELb1ELb0ELb0ELb1ELb1ELb1ELb0ELb0EEENS1_21CollectiveEpilogueFwdINS6_IJSA_SC_SB_EEES9_NS_10bfloat16_tESG_Li384ELb1ELb1ELb0ELb1EEENS1_36VarlenDynamicPersistentTileSchedulerILi192ELi128ELi384ELi128ELb0ELb1ELb1ELb0ELb1ELb1EEEEEEEEEvNT_6ParamsE,(.L_x_73 - _ZN7cutlass13device_kernelIN5flash11enable_sm90INS1_16FlashAttnFwdSm90INS1_25CollectiveMainloopFwdSm90ILi2EN4cute5tupleIJNS5_1CILi1EEES8_S8_EEENS6_IJNS7_ILi192EEENS7_ILi128EEENS7_ILi96EEEEEELi96ENS_12float_e4m3_tEfNS_4arch4Sm90ELb0ELb0ELb0ELb1ELb1ELb0ELb0ELb1ELb1ELb1ELb0ELb0EEENS1_21CollectiveEpilogueFwdINS6_IJSA_SC_SB_EEES9_NS_10bfloat16_tESG_Li384ELb1ELb1ELb0ELb1EEENS1_36VarlenDynamicPersistentTileSchedulerILi192ELi128ELi384ELi128ELb0ELb1ELb1ELb0ELb1ELb1EEEEEEEEEvNT_6ParamsE)
        .other          _ZN7cutlass13device_kernelIN5flash11enable_sm90INS1_16FlashAttnFwdSm90INS1_25CollectiveMainloopFwdSm90ILi2EN4cute5tupleIJNS5_1CILi1EEES8_S8_EEENS6_IJNS7_ILi192EEENS7_ILi128EEENS7_ILi96EEEEEELi96ENS_12float_e4m3_tEfNS_4arch4Sm90ELb0ELb0ELb0ELb1ELb1ELb0ELb0ELb1ELb1ELb1ELb0ELb0EEENS1_21CollectiveEpilogueFwdINS6_IJSA_SC_SB_EEES9_NS_10bfloat16_tESG_Li384ELb1ELb1ELb0ELb1EEENS1_36VarlenDynamicPersistentTileSchedulerILi192ELi128ELi384ELi128ELb0ELb1ELb1ELb0ELb1ELb1EEEEEEEEEvNT_6ParamsE,@"STO_CUDA_ENTRY STV_DEFAULT"
_ZN7cutlass13device_kernelIN5flash11enable_sm90INS1_16FlashAttnFwdSm90INS1_25CollectiveMainloopFwdSm90ILi2EN4cute5tupleIJNS5_1CILi1EEES8_S8_EEENS6_IJNS7_ILi192EEENS7_ILi128EEENS7_ILi96EEEEEELi96ENS_12float_e4m3_tEfNS_4arch4Sm90ELb0ELb0ELb0ELb1ELb1ELb0ELb0ELb1ELb1ELb1ELb0ELb0EEENS1_21CollectiveEpilogueFwdINS6_IJSA_SC_SB_EEES9_NS_10bfloat16_tESG_Li384ELb1ELb1ELb0ELb1EEENS1_36VarlenDynamicPersistentTileSchedulerILi192ELi128ELi384ELi128ELb0ELb1ELb1ELb0ELb1ELb1EEEEEEEEEvNT_6ParamsE:
[----:B------:R-:W-:Y:S01]  /*0000*/  LDC R1, c[0x0][0x37c] ;  /* 0x0000df00ff017b82 */ /* 0x000fe20000000800 */
[----:B------:R-:W-:Y:S05]  /*0010*/  EXIT ;  /* 0x000000000000794d */ /* 0x000fea0003800000 */
.L_x_28:
        /* <DEDUP_REMOVED lines=14> */
.L_x_73:


//--------------------- .text._ZN7cutlass13device_kernelIN5flash11enable_sm90INS1_16FlashAttnFwdSm90INS1_25CollectiveMainloopFwdSm90ILi2EN4cute5tupleIJNS5_1CILi1EEES8_S8_EEENS6_IJNS7_ILi192EEENS7_ILi128EEENS7_ILi96EEEEEELi96ENS_12float_e4m3_tEfNS_4arch4Sm90ELb0ELb0ELb0ELb1ELb1ELb1ELb0ELb1ELb1ELb1ELb0ELb0EEENS1_21CollectiveEpilogueFwdINS6_IJSA_SC_SB_EEES9_NS_10bfloat16_tESG_Li384ELb1ELb1ELb0ELb1EEENS1_36VarlenDynamicPersistentTileSchedulerILi192ELi128ELi384ELi128ELb0ELb1ELb1ELb0ELb1ELb1EEEEEEEEEvNT_6ParamsE --------------------------
	.section	.text._ZN7cutlass13device_kernelIN5flash11enable_sm90INS1_16FlashAttnFwdSm90INS1_25CollectiveMainloopFwdSm90ILi2EN4cute5tupleIJNS5_1CILi1EEES8_S8_EEENS6_IJNS7_ILi192EEENS7_ILi128EEENS7_ILi96EEEEEELi96ENS_12float_e4m3_tEfNS_4arch4Sm90ELb0ELb0ELb0ELb1ELb1ELb1ELb0ELb1ELb1ELb1ELb0ELb0EEENS1_21CollectiveEpilogueFwdINS6_IJSA_SC_SB_EEES9_NS_10bfloat16_tESG_Li384ELb1ELb1ELb0ELb1EEENS1_36VarlenDynamicPersistentTileSchedulerILi192ELi128ELi384ELi128ELb0ELb1ELb1ELb0ELb1ELb1EEEEEEEEEvNT_6ParamsE,"ax",@progbits
	.align	128
.text._ZN7cutlass13device_kernelIN5flash11enable_sm90INS1_16FlashAttnFwdSm90INS1_25CollectiveMainloopFwdSm90ILi2EN4cute5tupleIJNS5_1CILi1EEES8_S8_EEENS6_IJNS7_ILi192EEENS7_ILi128EEENS7_ILi96EEEEEELi96ENS_12float_e4m3_tEfNS_4arch4Sm90ELb0ELb0ELb0ELb1ELb1ELb1ELb0ELb1ELb1ELb1ELb0ELb0EEENS1_21CollectiveEpilogueFwdINS6_IJSA_SC_SB_EEES9_NS_10bfloat16_tESG_Li384ELb1ELb1ELb0ELb1EEENS1_36VarlenDynamicPersistentTileSchedulerILi192ELi128ELi384ELi128ELb0ELb1ELb1ELb0ELb1ELb1EEEEEEEEEvNT_6ParamsE:
        .type           _ZN7cutlass13device_kernelIN5flash11enable_sm90INS1_16FlashAttnFwdSm90INS1_25CollectiveMainloopFwdSm90ILi2EN4cute5tupleIJNS5_1CILi1EEES8_S8_EEENS6_IJNS7_ILi192EEENS7_ILi128EEENS7_ILi96EEEEEELi96ENS_12float_e4m3_tEfNS_4arch4Sm90ELb0ELb0ELb0ELb1ELb1ELb1ELb0ELb1ELb1ELb1ELb0ELb0EEENS1_21CollectiveEpilogueFwdINS6_IJSA_SC_SB_EEES9_NS_10bfloat16_tESG_Li384ELb1ELb1ELb0ELb1EEENS1_36VarlenDynamicPersistentTileSchedulerILi192ELi128ELi384ELi128ELb0ELb1ELb1ELb0ELb1ELb1EEEEEEEEEvNT_6ParamsE,@function
        .size           _ZN7cutlass13device_kernelIN5flash11enable_sm90INS1_16FlashAttnFwdSm90INS1_25CollectiveMainloopFwdSm90ILi2EN4cute5tupleIJNS5_1CILi1EEES8_S8_EEENS6_IJNS7_ILi192EEENS7_ILi128EEENS7_ILi96EEEEEELi96ENS_12float_e4m3_tEfNS_4arch4Sm90ELb0ELb0ELb0ELb1ELb1ELb1ELb0ELb1ELb1ELb1ELb0ELb0EEENS1_21CollectiveEpilogueFwdINS6_IJSA_SC_SB_EEES9_NS_10bfloat16_tESG_Li384ELb1ELb1ELb0ELb1EEENS1_36VarlenDynamicPersistentTileSchedulerILi192ELi128ELi384ELi128ELb0ELb1ELb1ELb0ELb1ELb1EEEEEEEEEvNT_6ParamsE,(.L_x_74 - _ZN7cutlass13device_kernelIN5flash11enable_sm90INS1_16FlashAttnFwdSm90INS1_25CollectiveMainloopFwdSm90ILi2EN4cute5tupleIJNS5_1CILi1EEES8_S8_EEENS6_IJNS7_ILi192EEENS7_ILi128EEENS7_ILi96EEEEEELi96ENS_12float_e4m3_tEfNS_4arch4Sm90ELb0ELb0ELb0ELb1ELb1ELb1ELb0ELb1ELb1ELb1ELb0ELb0EEENS1_21CollectiveEpilogueFwdINS6_IJSA_SC_SB_EEES9_NS_10bfloat16_tESG_Li384ELb1ELb1ELb0ELb1EEENS1_36VarlenDynamicPersistentTileSchedulerILi192ELi128ELi384ELi128ELb0ELb1ELb1ELb0ELb1ELb1EEEEEEEEEvNT_6ParamsE)
        .other          _ZN7cutlass13device_kernelIN5flash11enable_sm90INS1_16FlashAttnFwdSm90INS1_25CollectiveMainloopFwdSm90ILi2EN4cute5tupleIJNS5_1CILi1EEES8_S8_EEENS6_IJNS7_ILi192EEENS7_ILi128EEENS7_ILi96EEEEEELi96ENS_12float_e4m3_tEfNS_4arch4Sm90ELb0ELb0ELb0ELb1ELb1ELb1ELb0ELb1ELb1ELb1ELb0ELb0EEENS1_21CollectiveEpilogueFwdINS6_IJSA_SC_SB_EEES9_NS_10bfloat16_tESG_Li384ELb1ELb1ELb0ELb1EEENS1_36VarlenDynamicPersistentTileSchedulerILi192ELi128ELi384ELi128ELb0ELb1ELb1ELb0ELb1ELb1EEEEEEEEEvNT_6ParamsE,@"STO_CUDA_ENTRY STV_DEFAULT"
_ZN7cutlass13device_kernelIN5flash11enable_sm90INS1_16FlashAttnFwdSm90INS1_25CollectiveMainloopFwdSm90ILi2EN4cute5tupleIJNS5_1CILi1EEES8_S8_EEENS6_IJNS7_ILi192EEENS7_ILi128EEENS7_ILi96EEEEEELi96ENS_12float_e4m3_tEfNS_4arch4Sm90ELb0ELb0ELb0ELb1ELb1ELb1ELb0ELb1ELb1ELb1ELb0ELb0EEENS1_21CollectiveEpilogueFwdINS6_IJSA_SC_SB_EEES9_NS_10bfloat16_tESG_Li384ELb1ELb1ELb0ELb1EEENS1_36VarlenDynamicPersistentTileSchedulerILi192ELi128ELi384ELi128ELb0ELb1ELb1ELb0ELb1ELb1EEEEEEEEEvNT_6ParamsE:
[----:B------:R-:W-:Y:S01]  /*0000*/  LDC R1, c[0x0][0x37c] ;  /* 0x0000df00ff017b82 */ /* 0x000fe20000000800 */
[----:B------:R-:W-:Y:S05]  /*0010*/  EXIT ;  /* 0x000000000000794d */ /* 0x000fea0003800000 */
.L_x_29:
        /* <DEDUP_REMOVED lines=14> */
.L_x_74:


//--------------------- .text._ZN7cutlass13device_kernelIN5flash11enable_sm90INS1_16FlashAttnFwdSm90INS1_25CollectiveMainloopFwdSm90ILi2EN4cute5tupleIJNS5_1CILi1EEES8_S8_EEENS6_IJNS7_ILi192EEENS7_ILi128EEENS7_ILi96EEEEEELi96ENS_12float_e4m3_tEfNS_4arch4Sm90ELb0ELb1ELb0ELb0ELb1ELb0ELb0ELb1ELb1ELb1ELb0ELb0EEENS1_21CollectiveEpilogueFwdINS6_IJSA_SC_SB_EEES9_NS_10bfloat16_tESG_Li384ELb0ELb1ELb0ELb1EEENS1_30DynamicPersistentTileSchedulerILi384ELi128ELb0ELb1ELb1EEEEEEEEEvNT_6ParamsE --------------------------
	.section	.text._ZN7cutlass13device_kernelIN5flash11enable_sm90INS1_16FlashAttnFwdSm90INS1_25CollectiveMainloopFwdSm90ILi2EN4cute5tupleIJNS5_1CILi1EEES8_S8_EEENS6_IJNS7_ILi192EEENS7_ILi128EEENS7_ILi96EEEEEELi96ENS_12float_e4m3_tEfNS_4arch4Sm90ELb0ELb1ELb0ELb0ELb1ELb0ELb0ELb1ELb1ELb1ELb0ELb0EEENS1_21CollectiveEpilogueFwdINS6_IJSA_SC_SB_EEES9_NS_10bfloat16_tESG_Li384ELb0ELb1ELb0ELb1EEENS1_30DynamicPersistentTileSchedulerILi384ELi128ELb0ELb1ELb1EEEEEEEEEvNT_6ParamsE,"ax",@progbits
	.align	128
.text._ZN7cutlass13device_kernelIN5flash11enable_sm90INS1_16FlashAttnFwdSm90INS1_25CollectiveMainloopFwdSm90ILi2EN4cute5tupleIJNS5_1CILi1EEES8_S8_EEENS6_IJNS7_ILi192EEENS7_ILi128EEENS7_ILi96EEEEEELi96ENS_12float_e4m3_tEfNS_4arch4Sm90ELb0ELb1ELb0ELb0ELb1ELb0ELb0ELb1ELb1ELb1ELb0ELb0EEENS1_21CollectiveEpilogueFwdINS6_IJSA_SC_SB_EEES9_NS_10bfloat16_tESG_Li384ELb0ELb1ELb0ELb1EEENS1_30DynamicPersistentTileSchedulerILi384ELi128ELb0ELb1ELb1EEEEEEEEEvNT_6ParamsE:
        .type           _ZN7cutlass13device_kernelIN5flash11enable_sm90INS1_16FlashAttnFwdSm90INS1_25CollectiveMainloopFwdSm90ILi2EN4cute5tupleIJNS5_1CILi1EEES8_S8_EEENS6_IJNS7_ILi192EEENS7_ILi128EEENS7_ILi96EEEEEELi96ENS_12float_e4m3_tEfNS_4arch4Sm90ELb0ELb1ELb0ELb0ELb1ELb0ELb0ELb1ELb1ELb1ELb0ELb0EEENS1_21CollectiveEpilogueFwdINS6_IJSA_SC_SB_EEES9_NS_10bfloat16_tESG_Li384ELb0ELb1ELb0ELb1EEENS1_30DynamicPersistentTileSchedulerILi384ELi128ELb0ELb1ELb1EEEEEEEEEvNT_6ParamsE,@function
        .size           _ZN7cutlass13device_kernelIN5flash11enable_sm90INS1_16FlashAttnFwdSm90INS1_25CollectiveMainloopFwdSm90ILi2EN4cute5tupleIJNS5_1CILi1EEES8_S8_EEENS6_IJNS7_ILi192EEENS7_ILi128EEENS7_ILi96EEEEEELi96ENS_12float_e4m3_tEfNS_4arch4Sm90ELb0ELb1ELb0ELb0ELb1ELb0ELb0ELb1ELb1ELb1ELb0ELb0EEENS1_21CollectiveEpilogueFwdINS6_IJSA_SC_SB_EEES9_NS_10bfloat16_tESG_Li384ELb0ELb1ELb0ELb1EEENS1_30DynamicPersistentTileSchedulerILi384ELi128ELb0ELb1ELb1EEEEEEEEEvNT_6ParamsE,(.L_x_75 - _ZN7cutlass13device_kernelIN5flash11enable_sm90INS1_16FlashAttnFwdSm90INS1_25CollectiveMainloopFwdSm90ILi2EN4cute5tupleIJNS5_1CILi1EEES8_S8_EEENS6_IJNS7_ILi192EEENS7_ILi128EEENS7_ILi96EEEEEELi96ENS_12float_e4m3_tEfNS_4arch4Sm90ELb0ELb1ELb0ELb0ELb1ELb0ELb0ELb1ELb1ELb1ELb0ELb0EEENS1_21CollectiveEpilogueFwdINS6_IJSA_SC_SB_EEES9_NS_10bfloat16_tESG_Li384ELb0ELb1ELb0ELb1EEENS1_30DynamicPersistentTileSchedulerILi384ELi128ELb0ELb1ELb1EEEEEEEEEvNT_6ParamsE)
        .other          _ZN7cutlass13device_kernelIN5flash11enable_sm90INS1_16FlashAttnFwdSm90INS1_25CollectiveMainloopFwdSm90ILi2EN4cute5tupleIJNS5_1CILi1EEES8_S8_EEENS6_IJNS7_ILi192EEENS7_ILi128EEENS7_ILi96EEEEEELi96ENS_12float_e4m3_tEfNS_4arch4Sm90ELb0ELb1ELb0ELb0ELb1ELb0ELb0ELb1ELb1ELb1ELb0ELb0EEENS1_21CollectiveEpilogueFwdINS6_IJSA_SC_SB_EEES9_NS_10bfloat16_tESG_Li384ELb0ELb1ELb0ELb1EEENS1_30DynamicPersistentTileSchedulerILi384ELi128ELb0ELb1ELb1EEEEEEEEEvNT_6ParamsE,@"STO_CUDA_ENTRY STV_DEFAULT"
_ZN7cutlass13device_kernelIN5flash11enable_sm90INS1_16FlashAttnFwdSm90INS1_25CollectiveMainloopFwdSm90ILi2EN4cute5tupleIJNS5_1CILi1EEES8_S8_EEENS6_IJNS7_ILi192EEENS7_ILi128EEENS7_ILi96EEEEEELi96ENS_12float_e4m3_tEfNS_4arch4Sm90ELb0ELb1ELb0ELb0ELb1ELb0ELb0ELb1ELb1ELb1ELb0ELb0EEENS1_21CollectiveEpilogueFwdINS6_IJSA_SC_SB_EEES9_NS_10bfloat16_tESG_Li384ELb0ELb1ELb0ELb1EEENS1_30DynamicPersistentTileSchedulerILi384ELi128ELb0ELb1ELb1EEEEEEEEEvNT_6ParamsE:
[----:B------:R-:W-:Y:S01]  /*0000*/  LDC R1, c[0x0][0x37c] ;  /* 0x0000df00ff017b82 */ /* 0x000fe20000000800 */
[----:B------:R-:W-:Y:S05]  /*0010*/  EXIT ;  /* 0x000000000000794d */ /* 0x000fea0003800000 */
.L_x_30:
        /* <DEDUP_REMOVED lines=14> */
.L_x_75:


//--------------------- .text._ZN7cutlass13device_kernelIN5flash11enable_sm90INS1_16FlashAttnFwdSm90INS1_25CollectiveMainloopFwdSm90ILi2EN4cute5tupleIJNS5_1CILi1EEES8_S8_EEENS6_IJNS7_ILi192EEENS7_ILi128EEENS7_ILi96EEEEEELi96ENS_12float_e4m3_tEfNS_4arch4Sm90ELb0ELb1ELb0ELb1ELb1ELb0ELb0ELb1ELb1ELb1ELb0ELb0EEENS1_21CollectiveEpilogueFwdINS6_IJSA_SC_SB_EEES9_NS_10bfloat16_tESG_Li384ELb1ELb1ELb0ELb1EEENS1_36VarlenDynamicPersistentTileSchedulerILi192ELi128ELi384ELi128ELb0ELb1ELb1ELb1ELb0ELb1EEEEEEEEEvNT_6ParamsE --------------------------
	.section	.text._ZN7cutlass13device_kernelIN5flash11enable_sm90INS1_16FlashAttnFwdSm90INS1_25CollectiveMainloopFwdSm90ILi2EN4cute5tupleIJNS5_1CILi1EEES8_S8_EEENS6_IJNS7_ILi192EEENS7_ILi128EEENS7_ILi96EEEEEELi96ENS_12float_e4m3_tEfNS_4arch4Sm90ELb0ELb1ELb0ELb1ELb1ELb0ELb0ELb1ELb1ELb1ELb0ELb0EEENS1_21CollectiveEpilogueFwdINS6_IJSA_SC_SB_EEES9_NS_10bfloat16_tESG_Li384ELb1ELb1ELb0ELb1EEENS1_36VarlenDynamicPersistentTileSchedulerILi192ELi128ELi384ELi128ELb0ELb1ELb1ELb1ELb0ELb1EEEEEEEEEvNT_6ParamsE,"ax",@progbits
	.align	128
.text._ZN7cutlass13device_kernelIN5flash11enable_sm90INS1_16FlashAttnFwdSm90INS1_25CollectiveMainloopFwdSm90ILi2EN4cute5tupleIJNS5_1CILi1EEES8_S8_EEENS6_IJNS7_ILi192EEENS7_ILi128EEENS7_ILi96EEEEEELi96ENS_12float_e4m3_tEfNS_4arch4Sm90ELb0ELb1ELb0ELb1ELb1ELb0ELb0ELb1ELb1ELb1ELb0ELb0EEENS1_21CollectiveEpilogueFwdINS6_IJSA_SC_SB_EEES9_NS_10bfloat16_tESG_Li384ELb1ELb1ELb0ELb1EEENS1_36VarlenDynamicPersistentTileSchedulerILi192ELi128ELi384ELi128ELb0ELb1ELb1ELb1ELb0ELb1EEEEEEEEEvNT_6ParamsE:
        .type           _ZN7cutlass13device_kernelIN5flash11enable_sm90INS1_16FlashAttnFwdSm90INS1_25CollectiveMainloopFwdSm90ILi2EN4cute5tupleIJNS5_1CILi1EEES8_S8_EEENS6_IJNS7_ILi192EEENS7_ILi128EEENS7_ILi96EEEEEELi96ENS_12float_e4m3_tEfNS_4arch4Sm90ELb0ELb1ELb0ELb1ELb1ELb0ELb0ELb1ELb1ELb1ELb0ELb0EEENS1_21CollectiveEpilogueFwdINS6_IJSA_SC_SB_EEES9_NS_10bfloat16_tESG_Li384ELb1ELb1ELb0ELb1EEENS1_36VarlenDynamicPersistentTileSchedulerILi192ELi128ELi384ELi128ELb0ELb1ELb1ELb1ELb0ELb1EEEEEEEEEvNT_6ParamsE,@function
        .size           _ZN7cutlass13device_kernelIN5flash11enable_sm90INS1_16FlashAttnFwdSm90INS1_25CollectiveMainloopFwdSm90ILi2EN4cute5tupleIJNS5_1CILi1EEES8_S8_EEENS6_IJNS7_ILi192EEENS7_ILi128EEENS7_ILi96EEEEEELi96ENS_12float_e4m3_tEfNS_4arch4Sm90ELb0ELb1ELb0ELb1ELb1ELb0ELb0ELb1ELb1ELb1ELb0ELb0EEENS1_21CollectiveEpilogueFwdINS6_IJSA_SC_SB_EEES9_NS_10bfloat16_tESG_Li384ELb1ELb1ELb0ELb1EEENS1_36VarlenDynamicPersistentTileSchedulerILi192ELi128ELi384ELi128ELb0ELb1ELb1ELb1ELb0ELb1EEEEEEEEEvNT_6ParamsE,(.L_x_76 - _ZN7cutlass13device_kernelIN5flash11enable_sm90INS1_16FlashAttnFwdSm90INS1_25CollectiveMainloopFwdSm90ILi2EN4cute5tupleIJNS5_1CILi1EEES8_S8_EEENS6_IJNS7_ILi192EEENS7_ILi128EEENS7_ILi96EEEEEELi96ENS_12float_e4m3_tEfNS_4arch4Sm90ELb0ELb1ELb0ELb1ELb1ELb0ELb0ELb1ELb1ELb1ELb0ELb0EEENS1_21CollectiveEpilogueFwdINS6_IJSA_SC_SB_EEES9_NS_10bfloat16_tESG_Li384ELb1ELb1ELb0ELb1EEENS1_36VarlenDynamicPersistentTileSchedulerILi192ELi128ELi384ELi128ELb0ELb1ELb1ELb1ELb0ELb1EEEEEEEEEvNT_6ParamsE)
        .other          _ZN7cutlass13device_kernelIN5flash11enable_sm90INS1_16FlashAttnFwdSm90INS1_25CollectiveMainloopFwdSm90ILi2EN4cute5tupleIJNS5_1CILi1EEES8_S8_EEENS6_IJNS7_ILi192EEENS7_ILi128EEENS7_ILi96EEEEEELi96ENS_12float_e4m3_tEfNS_4arch4Sm90ELb0ELb1ELb0ELb1ELb1ELb0ELb0ELb1ELb1ELb1ELb0ELb0EEENS1_21CollectiveEpilogueFwdINS6_IJSA_SC_SB_EEES9_NS_10bfloat16_tESG_Li384ELb1ELb1ELb0ELb1EEENS1_36VarlenDynamicPersistentTileSchedulerILi192ELi128ELi384ELi128ELb0ELb1ELb1ELb1ELb0ELb1EEEEEEEEEvNT_6ParamsE,@"STO_CUDA_ENTRY STV_DEFAULT"
_ZN7cutlass13device_kernelIN5flash11enable_sm90INS1_16FlashAttnFwdSm90INS1_25CollectiveMainloopFwdSm90ILi2EN4cute5tupleIJNS5_1CILi1EEES8_S8_EEENS6_IJNS7_ILi192EEENS7_ILi128EEENS7_ILi96EEEEEELi96ENS_12float_e4m3_tEfNS_4arch4Sm90ELb0ELb1ELb0ELb1ELb1ELb0ELb0ELb1ELb1ELb1ELb0ELb0EEENS1_21CollectiveEpilogueFwdINS6_IJSA_SC_SB_EEES9_NS_10bfloat16_tESG_Li384ELb1ELb1ELb0ELb1EEENS1_36VarlenDynamicPersistentTileSchedulerILi192ELi128ELi384ELi128ELb0ELb1ELb1ELb1ELb0ELb1EEEEEEEEEvNT_6ParamsE:
[----:B------:R-:W-:Y:S01]  /*0000*/  LDC R1, c[0x0][0x37c] ;  /* 0x0000df00ff017b82 */ /* 0x000fe20000000800 */
[----:B------:R-:W-:Y:S05]  /*0010*/  EXIT ;  /* 0x000000000000794d */ /* 0x000fea0003800000 */
.L_x_31:
        /* <DEDUP_REMOVED lines=14> */
.L_x_76:


//--------------------- .text._ZN7cutlass13device_kernelIN5flash11enable_sm90INS1_16FlashAttnFwdSm90INS1_25CollectiveMainloopFwdSm90ILi2EN4cute5tupleIJNS5_1CILi1EEES8_S8_EEENS6_IJNS7_ILi192EEENS7_ILi128EEENS7_ILi96EEEEEELi96ENS_12float_e4m3_tEfNS_4arch4Sm90ELb0ELb1ELb0ELb1ELb1ELb1ELb0ELb1ELb1ELb1ELb0ELb0EEENS1_21CollectiveEpilogueFwdINS6_IJSA_SC_SB_EEES9_NS_10bfloat16_tESG_Li384ELb1ELb1ELb0ELb1EEENS1_36VarlenDynamicPersistentTileSchedulerILi192ELi128ELi384ELi128ELb0ELb1ELb1ELb1ELb0ELb1EEEEEEEEEvNT_6ParamsE --------------------------
	.section	.text._ZN7cutlass13device_kernelIN5flash11enable_sm90INS1_16FlashAttnFwdSm90INS1_25CollectiveMainloopFwdSm90ILi2EN4cute5tupleIJNS5_1CILi1EEES8_S8_EEENS6_IJNS7_ILi192EEENS7_ILi128EEENS7_ILi96EEEEEELi96ENS_12float_e4m3_tEfNS_4arch4Sm90ELb0ELb1ELb0ELb1ELb1ELb1ELb0ELb1ELb1ELb1ELb0ELb0EEENS1_21CollectiveEpilogueFwdINS6_IJSA_SC_SB_EEES9_NS_10bfloat16_tESG_Li384ELb1ELb1ELb0ELb1EEENS1_36VarlenDynamicPersistentTileSchedulerILi192ELi128ELi384ELi128ELb0ELb1ELb1ELb1ELb0ELb1EEEEEEEEEvNT_6ParamsE,"ax",@progbits
	.align	128
.text._ZN7cutlass13device_kernelIN5flash11enable_sm90INS1_16FlashAttnFwdSm90INS1_25CollectiveMainloopFwdSm90ILi2EN4cute5tupleIJNS5_1CILi1EEES8_S8_EEENS6_IJNS7_ILi192EEENS7_ILi128EEENS7_ILi96EEEEEELi96ENS_12float_e4m3_tEfNS_4arch4Sm90ELb0ELb1ELb0ELb1ELb1ELb1ELb0ELb1ELb1ELb1ELb0ELb0EEENS1_21CollectiveEpilogueFwdINS6_IJSA_SC_SB_EEES9_NS_10bfloat16_tESG_Li384ELb1ELb1ELb0ELb1EEENS1_36VarlenDynamicPersistentTileSchedulerILi192ELi128ELi384ELi128ELb0ELb1ELb1ELb1ELb0ELb1EEEEEEEEEvNT_6ParamsE:
        .type           _ZN7cutlass13device_kernelIN5flash11enable_sm90INS1_16FlashAttnFwdSm90INS1_25CollectiveMainloopFwdSm90ILi2EN4cute5tupleIJNS5_1CILi1EEES8_S8_EEENS6_IJNS7_ILi192EEENS7_ILi128EEENS7_ILi96EEEEEELi96ENS_12float_e4m3_tEfNS_4arch4Sm90ELb0ELb1ELb0ELb1ELb1ELb1ELb0ELb1ELb1ELb1ELb0ELb0EEENS1_21CollectiveEpilogueFwdINS6_IJSA_SC_SB_EEES9_NS_10bfloat16_tESG_Li384ELb1ELb1ELb0ELb1EEENS1_36VarlenDynamicPersistentTileSchedulerILi192ELi128ELi384ELi128ELb0ELb1ELb1ELb1ELb0ELb1EEEEEEEEEvNT_6ParamsE,@function
        .size           _ZN7cutlass13device_kernelIN5flash11enable_sm90INS1_16FlashAttnFwdSm90INS1_25CollectiveMainloopFwdSm90ILi2EN4cute5tupleIJNS5_1CILi1EEES8_S8_EEENS6_IJNS7_ILi192EEENS7_ILi128EEENS7_ILi96EEEEEELi96ENS_12float_e4m3_tEfNS_4arch4Sm90ELb0ELb1ELb0ELb1ELb1ELb1ELb0ELb1ELb1ELb1ELb0ELb0EEENS1_21CollectiveEpilogueFwdINS6_IJSA_SC_SB_EEES9_NS_10bfloat16_tESG_Li384ELb1ELb1ELb0ELb1EEENS1_36VarlenDynamicPersistentTileSchedulerILi192ELi128ELi384ELi128ELb0ELb1ELb1ELb1ELb0ELb1EEEEEEEEEvNT_6ParamsE,(.L_x_77 - _ZN7cutlass13device_kernelIN5flash11enable_sm90INS1_16FlashAttnFwdSm90INS1_25CollectiveMainloopFwdSm90ILi2EN4cute5tupleIJNS5_1CILi1EEES8_S8_EEENS6_IJNS7_ILi192EEENS7_ILi128EEENS7_ILi96EEEEEELi96ENS_12float_e4m3_tEfNS_4arch4Sm90ELb0ELb1ELb0ELb1ELb1ELb1ELb0ELb1ELb1ELb1ELb0ELb0EEENS1_21CollectiveEpilogueFwdINS6_IJSA_SC_SB_EEES9_NS_10bfloat16_tESG_Li384ELb1ELb1ELb0ELb1EEENS1_36VarlenDynamicPersistentTileSchedulerILi192ELi128ELi384ELi128ELb0ELb1ELb1ELb1ELb0ELb1EEEEEEEEEvNT_6ParamsE)
        .other          _ZN7cutlass13device_kernelIN5flash11enable_sm90INS1_16FlashAttnFwdSm90INS1_25CollectiveMainloopFwdSm90ILi2EN4cute5tupleIJNS5_1CILi1EEES8_S8_EEENS6_IJNS7_ILi192EEENS7_ILi128EEENS7_ILi96EEEEEELi96ENS_12float_e4m3_tEfNS_4arch4Sm90ELb0ELb1ELb0ELb1ELb1ELb1ELb0ELb1ELb1ELb1ELb0ELb0EEENS1_21CollectiveEpilogueFwdINS6_IJSA_SC_SB_EEES9_NS_10bfloat16_tESG_Li384ELb1ELb1ELb0ELb1EEENS1_36VarlenDynamicPersistentTileSchedulerILi192ELi128ELi384ELi128ELb0ELb1ELb1ELb1ELb0ELb1EEEEEEEEEvNT_6ParamsE,@"STO_CUDA_ENTRY STV_DEFAULT"
_ZN7cutlass13device_kernelIN5flash11enable_sm90INS1_16FlashAttnFwdSm90INS1_25CollectiveMainloopFwdSm90ILi2EN4cute5tupleIJNS5_1CILi1EEES8_S8_EEENS6_IJNS7_ILi192EEENS7_ILi128EEENS7_ILi96EEEEEELi96ENS_12float_e4m3_tEfNS_4arch4Sm90ELb0ELb1ELb0ELb1ELb1ELb1ELb0ELb1ELb1ELb1ELb0ELb0EEENS1_21CollectiveEpilogueFwdINS6_IJSA_SC_SB_EEES9_NS_10bfloat16_tESG_Li384ELb1ELb1ELb0ELb1EEENS1_36VarlenDynamicPersistentTileSchedulerILi192ELi128ELi384ELi128ELb0ELb1ELb1ELb1ELb0ELb1EEEEEEEEEvNT_6ParamsE:
[----:B------:R-:W-:Y:S01]  /*0000*/  LDC R1, c[0x0][0x37c] ;  /* 0x0000df00ff017b82 */ /* 0x000fe20000000800 */
[----:B------:R-:W-:Y:S05]  /*0010*/  EXIT ;  /* 0x000000000000794d */ /* 0x000fea0003800000 */
.L_x_32:
        /* <DEDUP_REMOVED lines=14> */
.L_x_77:


//--------------------- .text._ZN7cutlass13device_kernelIN5flash11enable_sm90INS1_16FlashAttnFwdSm90INS1_25CollectiveMainloopFwdSm90ILi2EN4cute5tupleIJNS5_1CILi1EEES8_S8_EEENS6_IJNS7_ILi192EEENS7_ILi128EEENS7_ILi96EEEEEELi96ENS_12float_e4m3_tEfNS_4arch4Sm90ELb1ELb0ELb0ELb0ELb1ELb0ELb0ELb1ELb1ELb1ELb0ELb0EEENS1_21CollectiveEpilogueFwdINS6_IJSA_SC_SB_EEES9_NS_10bfloat16_tESG_Li384ELb0ELb1ELb0ELb1EEENS1_30DynamicPersistentTileSchedulerILi384ELi128ELb0ELb1ELb1EEEEEEEEEvNT_6ParamsE --------------------------
	.section	.text._ZN7cutlass13device_kernelIN5flash11enable_sm90INS1_16FlashAttnFwdSm90INS1_25CollectiveMainloopFwdSm90ILi2EN4cute5tupleIJNS5_1CILi1EEES8_S8_EEENS6_IJNS7_ILi192EEENS7_ILi128EEENS7_ILi96EEEEEELi96ENS_12float_e4m3_tEfNS_4arch4Sm90ELb1ELb0ELb0ELb0ELb1ELb0ELb0ELb1ELb1ELb1ELb0ELb0EEENS1_21CollectiveEpilogueFwdINS6_IJSA_SC_SB_EEES9_NS_10bfloat16_tESG_Li384ELb0ELb1ELb0ELb1EEENS1_30DynamicPersistentTileSchedulerILi384ELi128ELb0ELb1ELb1EEEEEEEEEvNT_6ParamsE,"ax",@progbits
	.align	128
.text._ZN7cutlass13device_kernelIN5flash11enable_sm90INS1_16FlashAttnFwdSm90INS1_25CollectiveMainloopFwdSm90ILi2EN4cute5tupleIJNS5_1CILi1EEES8_S8_EEENS6_IJNS7_ILi192EEENS7_ILi128EEENS7_ILi96EEEEEELi96ENS_12float_e4m3_tEfNS_4arch4Sm90ELb1ELb0ELb0ELb0ELb1ELb0ELb0ELb1ELb1ELb1ELb0ELb0EEENS1_21CollectiveEpilogueFwdINS6_IJSA_SC_SB_EEES9_NS_10bfloat16_tESG_Li384ELb0ELb1ELb0ELb1EEENS1_30DynamicPersistentTileSchedulerILi384ELi128ELb0ELb1ELb1EEEEEEEEEvNT_6ParamsE:
        .type           _ZN7cutlass13device_kernelIN5flash11enable_sm90INS1_16FlashAttnFwdSm90INS1_25CollectiveMainloopFwdSm90ILi2EN4cute5tupleIJNS5_1CILi1EEES8_S8_EEENS6_IJNS7_ILi192EEENS7_ILi128EEENS7_ILi96EEEEEELi96ENS_12float_e4m3_tEfNS_4arch4Sm90ELb1ELb0ELb0ELb0ELb1ELb0ELb0ELb1ELb1ELb1ELb0ELb0EEENS1_21CollectiveEpilogueFwdINS6_IJSA_SC_SB_EEES9_NS_10bfloat16_tESG_Li384ELb0ELb1ELb0ELb1EEENS1_30DynamicPersistentTileSchedulerILi384ELi128ELb0ELb1ELb1EEEEEEEEEvNT_6ParamsE,@function
        .size           _ZN7cutlass13device_kernelIN5flash11enable_sm90INS1_16FlashAttnFwdSm90INS1_25CollectiveMainloopFwdSm90ILi2EN4cute5tupleIJNS5_1CILi1EEES8_S8_EEENS6_IJNS7_ILi192EEENS7_ILi128EEENS7_ILi96EEEEEELi96ENS_12float_e4m3_tEfNS_4arch4Sm90ELb1ELb0ELb0ELb0ELb1ELb0ELb0ELb1ELb1ELb1ELb0ELb0EEENS1_21CollectiveEpilogueFwdINS6_IJSA_SC_SB_EEES9_NS_10bfloat16_tESG_Li384ELb0ELb1ELb0ELb1EEENS1_30DynamicPersistentTileSchedulerILi384ELi128ELb0ELb1ELb1EEEEEEEEEvNT_6ParamsE,(.L_x_78 - _ZN7cutlass13device_kernelIN5flash11enable_sm90INS1_16FlashAttnFwdSm90INS1_25CollectiveMainloopFwdSm90ILi2EN4cute5tupleIJNS5_1CILi1EEES8_S8_EEENS6_IJNS7_ILi192EEENS7_ILi128EEENS7_ILi96EEEEEELi96ENS_12float_e4m3_tEfNS_4arch4Sm90ELb1ELb0ELb0ELb0ELb1ELb0ELb0ELb1ELb1ELb1ELb0ELb0EEENS1_21CollectiveEpilogueFwdINS6_IJSA_SC_SB_EEES9_NS_10bfloat16_tESG_Li384ELb0ELb1ELb0ELb1EEENS1_30DynamicPersistentTileSchedulerILi384ELi128ELb0ELb1ELb1EEEEEEEEEvNT_6ParamsE)
        .other          _ZN7cutlass13device_kernelIN5flash11enable_sm90INS1_16FlashAttnFwdSm90INS1_25CollectiveMainloopFwdSm90ILi2EN4cute5tupleIJNS5_1CILi1EEES8_S8_EEENS6_IJNS7_ILi192EEENS7_ILi128EEENS7_ILi96EEEEEELi96ENS_12float_e4m3_tEfNS_4arch4Sm90ELb1ELb0ELb0ELb0ELb1ELb0ELb0ELb1ELb1ELb1ELb0ELb0EEENS1_21CollectiveEpilogueFwdINS6_IJSA_SC_SB_EEES9_NS_10bfloat16_tESG_Li384ELb0ELb1ELb0ELb1EEENS1_30DynamicPersistentTileSchedulerILi384ELi128ELb0ELb1ELb1EEEEEEEEEvNT_6ParamsE,@"STO_CUDA_ENTRY STV_DEFAULT"
_ZN7cutlass13device_kernelIN5flash11enable_sm90INS1_16FlashAttnFwdSm90INS1_25CollectiveMainloopFwdSm90ILi2EN4cute5tupleIJNS5_1CILi1EEES8_S8_EEENS6_IJNS7_ILi192EEENS7_ILi128EEENS7_ILi96EEEEEELi96ENS_12float_e4m3_tEfNS_4arch4Sm90ELb1ELb0ELb0ELb0ELb1ELb0ELb0ELb1ELb1ELb1ELb0ELb0EEENS1_21CollectiveEpilogueFwdINS6_IJSA_SC_SB_EEES9_NS_10bfloat16_tESG_Li384ELb0ELb1ELb0ELb1EEENS1_30DynamicPersistentTileSchedulerILi384ELi128ELb0ELb1ELb1EEEEEEEEEvNT_6ParamsE:
[----:B------:R-:W-:Y:S01]  /*0000*/  LDC R1, c[0x0][0x37c] ;  /* 0x0000df00ff017b82 */ /* 0x000fe20000000800 */
[----:B------:R-:W-:Y:S05]  /*0010*/  EXIT ;  /* 0x000000000000794d */ /* 0x000fea0003800000 */
.L_x_33:
        /* <DEDUP_REMOVED lines=14> */
.L_x_78:


//--------------------- .text._ZN7cutlass13device_kernelIN5flash11enable_sm90INS1_16FlashAttnFwdSm90INS1_25CollectiveMainloopFwdSm90ILi2EN4cute5tupleIJNS5_1CILi1EEES8_S8_EEENS6_IJNS7_ILi192EEENS7_ILi128EEENS7_ILi96EEEEEELi96ENS_12float_e4m3_tEfNS_4arch4Sm90ELb1ELb0ELb0ELb1ELb1ELb0ELb0ELb1ELb1ELb1ELb0ELb0EEENS1_21CollectiveEpilogueFwdINS6_IJSA_SC_SB_EEES9_NS_10bfloat16_tESG_Li384ELb1ELb1ELb0ELb1EEENS1_36VarlenDynamicPersistentTileSchedulerILi192ELi128ELi384ELi128ELb0ELb1ELb1ELb1ELb1ELb1EEEEEEEEEvNT_6ParamsE --------------------------
	.section	.text._ZN7cutlass13device_kernelIN5flash11enable_sm90INS1_16FlashAttnFwdSm90INS1_25CollectiveMainloopFwdSm90ILi2EN4cute5tupleIJNS5_1CILi1EEES8_S8_EEENS6_IJNS7_ILi192EEENS7_ILi128EEENS7_ILi96EEEEEELi96ENS_12float_e4m3_tEfNS_4arch4Sm90ELb1ELb0ELb0ELb1ELb1ELb0ELb0ELb1ELb1ELb1ELb0ELb0EEENS1_21CollectiveEpilogueFwdINS6_IJSA_SC_SB_EEES9_NS_10bfloat16_tESG_Li384ELb1ELb1ELb0ELb1EEENS1_36VarlenDynamicPersistentTileSchedulerILi192ELi128ELi384ELi128ELb0ELb1ELb1ELb1ELb1ELb1EEEEEEEEEvNT_6ParamsE,"ax",@progbits
	.align	128
.text._ZN7cutlass13device_kernelIN5flash11enable_sm90INS1_16FlashAttnFwdSm90INS1_25CollectiveMainloopFwdSm90ILi2EN4cute5tupleIJNS5_1CILi1EEES8_S8_EEENS6_IJNS7_ILi192EEENS7_ILi128EEENS7_ILi96EEEEEELi96ENS_12float_e4m3_tEfNS_4arch4Sm90ELb1ELb0ELb0ELb1ELb1ELb0ELb0ELb1ELb1ELb1ELb0ELb0EEENS1_21CollectiveEpilogueFwdINS6_IJSA_SC_SB_EEES9_NS_10bfloat16_tESG_Li384ELb1ELb1ELb0ELb1EEENS1_36VarlenDynamicPersistentTileSchedulerILi192ELi128ELi384ELi128ELb0ELb1ELb1ELb1ELb1ELb1EEEEEEEEEvNT_6ParamsE:
        .type           _ZN7cutlass13device_kernelIN5flash11enable_sm90INS1_16FlashAttnFwdSm90INS1_25CollectiveMainloopFwdSm90ILi2EN4cute5tupleIJNS5_1CILi1EEES8_S8_EEENS6_IJNS7_ILi192EEENS7_ILi128EEENS7_ILi96EEEEEELi96ENS_12float_e4m3_tEfNS_4arch4Sm90ELb1ELb0ELb0ELb1ELb1ELb0ELb0ELb1ELb1ELb1ELb0ELb0EEENS1_21CollectiveEpilogueFwdINS6_IJSA_SC_SB_EEES9_NS_10bfloat16_tESG_Li384ELb1ELb1ELb0ELb1EEENS1_36VarlenDynamicPersistentTileSchedulerILi192ELi128ELi384ELi128ELb0ELb1ELb1ELb1ELb1ELb1EEEEEEEEEvNT_6ParamsE,@function
        .size           _ZN7cutlass13device_kernelIN5flash11enable_sm90INS1_16FlashAttnFwdSm90INS1_25CollectiveMainloopFwdSm90ILi2EN4cute5tupleIJNS5_1CILi1EEES8_S8_EEENS6_IJNS7_ILi192EEENS7_ILi128EEENS7_ILi96EEEEEELi96ENS_12float_e4m3_tEfNS_4arch4Sm90ELb1ELb0ELb0ELb1ELb1ELb0ELb0ELb1ELb1ELb1ELb0ELb0EEENS1_21CollectiveEpilogueFwdINS6_IJSA_SC_SB_EEES9_NS_10bfloat16_tESG_Li384ELb1ELb1ELb0ELb1EEENS1_36VarlenDynamicPersistentTileSchedulerILi192ELi128ELi384ELi128ELb0ELb1ELb1ELb1ELb1ELb1EEEEEEEEEvNT_6ParamsE,(.L_x_79 - _ZN7cutlass13device_kernelIN5flash11enable_sm90INS1_16FlashAttnFwdSm90INS1_25CollectiveMainloopFwdSm90ILi2EN4cute5tupleIJNS5_1CILi1EEES8_S8_EEENS6_IJNS7_ILi192EEENS7_ILi128EEENS7_ILi96EEEEEELi96ENS_12float_e4m3_tEfNS_4arch4Sm90ELb1ELb0ELb0ELb1ELb1ELb0ELb0ELb1ELb1ELb1ELb0ELb0EEENS1_21CollectiveEpilogueFwdINS6_IJSA_SC_SB_EEES9_NS_10bfloat16_tESG_Li384ELb1ELb1ELb0ELb1EEENS1_36VarlenDynamicPersistentTileSchedulerILi192ELi128ELi384ELi128ELb0ELb1ELb1ELb1ELb1ELb1EEEEEEEEEvNT_6ParamsE)
        .other          _ZN7cutlass13device_kernelIN5flash11enable_sm90INS1_16FlashAttnFwdSm90INS1_25CollectiveMainloopFwdSm90ILi2EN4cute5tupleIJNS5_1CILi1EEES8_S8_EEENS6_IJNS7_ILi192EEENS7_ILi128EEENS7_ILi96EEEEEELi96ENS_12float_e4m3_tEfNS_4arch4Sm90ELb1ELb0ELb0ELb1ELb1ELb0ELb0ELb1ELb1ELb1ELb0ELb0EEENS1_21CollectiveEpilogueFwdINS6_IJSA_SC_SB_EEES9_NS_10bfloat16_tESG_Li384ELb1ELb1ELb0ELb1EEENS1_36VarlenDynamicPersistentTileSchedulerILi192ELi128ELi384ELi128ELb0ELb1ELb1ELb1ELb1ELb1EEEEEEEEEvNT_6ParamsE,@"STO_CUDA_ENTRY STV_DEFAULT"
_ZN7cutlass13device_kernelIN5flash11enable_sm90INS1_16FlashAttnFwdSm90INS1_25CollectiveMainloopFwdSm90ILi2EN4cute5tupleIJNS5_1CILi1EEES8_S8_EEENS6_IJNS7_ILi192EEENS7_ILi128EEENS7_ILi96EEEEEELi96ENS_12float_e4m3_tEfNS_4arch4Sm90ELb1ELb0ELb0ELb1ELb1ELb0ELb0ELb1ELb1ELb1ELb0ELb0EEENS1_21CollectiveEpilogueFwdINS6_IJSA_SC_SB_EEES9_NS_10bfloat16_tESG_Li384ELb1ELb1ELb0ELb1EEENS1_36VarlenDynamicPersistentTileSchedulerILi192ELi128ELi384ELi128ELb0ELb1ELb1ELb1ELb1ELb1EEEEEEEEEvNT_6ParamsE:
[----:B------:R-:W-:Y:S01]  /*0000*/  LDC R1, c[0x0][0x37c] ;  /* 0x0000df00ff017b82 */ /* 0x000fe20000000800 */
[----:B------:R-:W-:Y:S05]  /*0010*/  EXIT ;  /* 0x000000000000794d */ /* 0x000fea0003800000 */
.L_x_34:
        /* <DEDUP_REMOVED lines=14> */
.L_x_79:


//--------------------- .text._ZN7cutlass13device_kernelIN5flash11enable_sm90INS1_16FlashAttnFwdSm90INS1_25CollectiveMainloopFwdSm90ILi2EN4cute5tupleIJNS5_1CILi1EEES8_S8_EEENS6_IJNS7_ILi192EEENS7_ILi128EEENS7_ILi96EEEEEELi96ENS_12float_e4m3_tEfNS_4arch4Sm90ELb1ELb0ELb0ELb1ELb1ELb1ELb0ELb1ELb1ELb1ELb0ELb0EEENS1_21CollectiveEpilogueFwdINS6_IJSA_SC_SB_EEES9_NS_10bfloat16_tESG_Li384ELb1ELb1ELb0ELb1EEENS1_36VarlenDynamicPersistentTileSchedulerILi192ELi128ELi384ELi128ELb0ELb1ELb1ELb1ELb1ELb1EEEEEEEEEvNT_6ParamsE --------------------------
	.section	.text._ZN7cutlass13device_kernelIN5flash11enable_sm90INS1_16FlashAttnFwdSm90INS1_25CollectiveMainloopFwdSm90ILi2EN4cute5tupleIJNS5_1CILi1EEES8_S8_EEENS6_IJNS7_ILi192EEENS7_ILi128EEENS7_ILi96EEEEEELi96ENS_12float_e4m3_tEfNS_4arch4Sm90ELb1ELb0ELb0ELb1ELb1ELb1ELb0ELb1ELb1ELb1ELb0ELb0EEENS1_21CollectiveEpilogueFwdINS6_IJSA_SC_SB_EEES9_NS_10bfloat16_tESG_Li384ELb1ELb1ELb0ELb1EEENS1_36VarlenDynamicPersistentTileSchedulerILi192ELi128ELi384ELi128ELb0ELb1ELb1ELb1ELb1ELb1EEEEEEEEEvNT_6ParamsE,"ax",@progbits
	.align	128
.text._ZN7cutlass13device_kernelIN5flash11enable_sm90INS1_16FlashAttnFwdSm90INS1_25CollectiveMainloopFwdSm90ILi2EN4cute5tupleIJNS5_1CILi1EEES8_S8_EEENS6_IJNS7_ILi192EEENS7_ILi128EEENS7_ILi96EEEEEELi96ENS_12float_e4m3_tEfNS_4arch4Sm90ELb1ELb0ELb0ELb1ELb1ELb1ELb0ELb1ELb1ELb1ELb0ELb0EEENS1_21CollectiveEpilogueFwdINS6_IJSA_SC_SB_EEES9_NS_10bfloat16_tESG_Li384ELb1ELb1ELb0ELb1EEENS1_36VarlenDynamicPersistentTileSchedulerILi192ELi128ELi384ELi128ELb0ELb1ELb1ELb1ELb1ELb1EEEEEEEEEvNT_6ParamsE:
        .type           _ZN7cutlass13device_kernelIN5flash11enable_sm90INS1_16FlashAttnFwdSm90INS1_25CollectiveMainloopFwdSm90ILi2EN4cute5tupleIJNS5_1CILi1EEES8_S8_EEENS6_IJNS7_ILi192EEENS7_ILi128EEENS7_ILi96EEEEEELi96ENS_12float_e4m3_tEfNS_4arch4Sm90ELb1ELb0ELb0ELb1ELb1ELb1ELb0ELb1ELb1ELb1ELb0ELb0EEENS1_21CollectiveEpilogueFwdINS6_IJSA_SC_SB_EEES9_NS_10bfloat16_tESG_Li384ELb1ELb1ELb0ELb1EEENS1_36VarlenDynamicPersistentTileSchedulerILi192ELi128ELi384ELi128ELb0ELb1ELb1ELb1ELb1ELb1EEEEEEEEEvNT_6ParamsE,@function
        .size           _ZN7cutlass13device_kernelIN5flash11enable_sm90INS1_16FlashAttnFwdSm90INS1_25CollectiveMainloopFwdSm90ILi2EN4cute5tupleIJNS5_1CILi1EEES8_S8_EEENS6_IJNS7_ILi192EEENS7_ILi128EEENS7_ILi96EEEEEELi96ENS_12float_e4m3_tEfNS_4arch4Sm90ELb1ELb0ELb0ELb1ELb1ELb1ELb0ELb1ELb1ELb1ELb0ELb0EEENS1_21CollectiveEpilogueFwdINS6_IJSA_SC_SB_EEES9_NS_10bfloat16_tESG_Li384ELb1ELb1ELb0ELb1EEENS1_36VarlenDynamicPersistentTileSchedulerILi192ELi128ELi384ELi128ELb0ELb1ELb1ELb1ELb1ELb1EEEEEEEEEvNT_6ParamsE,(.L_x_80 - _ZN7cutlass13device_kernelIN5flash11enable_sm90INS1_16FlashAttnFwdSm90INS1_25CollectiveMainloopFwdSm90ILi2EN4cute5tupleIJNS5_1CILi1EEES8_S8_EEENS6_IJNS7_ILi192EEENS7_ILi128EEENS7_ILi96EEEEEELi96ENS_12float_e4m3_tEfNS_4arch4Sm90ELb1ELb0ELb0ELb1ELb1ELb1ELb0ELb1ELb1ELb1ELb0ELb0EEENS1_21CollectiveEpilogueFwdINS6_IJSA_SC_SB_EEES9_NS_10bfloat16_tESG_Li384ELb1ELb1ELb0ELb1EEENS1_36VarlenDynamicPersistentTileSchedulerILi192ELi128ELi384ELi128ELb0ELb1ELb1ELb1ELb1ELb1EEEEEEEEEvNT_6ParamsE)
        .other          _ZN7cutlass13device_kernelIN5flash11enable_sm90INS1_16FlashAttnFwdSm90INS1_25CollectiveMainloopFwdSm90ILi2EN4cute5tupleIJNS5_1CILi1EEES8_S8_EEENS6_IJNS7_ILi192EEENS7_ILi128EEENS7_ILi96EEEEEELi96ENS_12float_e4m3_tEfNS_4arch4Sm90ELb1ELb0ELb0ELb1ELb1ELb1ELb0ELb1ELb1ELb1ELb0ELb0EEENS1_21CollectiveEpilogueFwdINS6_IJSA_SC_SB_EEES9_NS_10bfloat16_tESG_Li384ELb1ELb1ELb0ELb1EEENS1_36VarlenDynamicPersistentTileSchedulerILi192ELi128ELi384ELi128ELb0ELb1ELb1ELb1ELb1ELb1EEEEEEEEEvNT_6ParamsE,@"STO_CUDA_ENTRY STV_DEFAULT"
_ZN7cutlass13device_kernelIN5flash11enable_sm90INS1_16FlashAttnFwdSm90INS1_25CollectiveMainloopFwdSm90ILi2EN4cute5tupleIJNS5_1CILi1EEES8_S8_EEENS6_IJNS7_ILi192EEENS7_ILi128EEENS7_ILi96EEEEEELi96ENS_12float_e4m3_tEfNS_4arch4Sm90ELb1ELb0ELb0ELb1ELb1ELb1ELb0ELb1ELb1ELb1ELb0ELb0EEENS1_21CollectiveEpilogueFwdINS6_IJSA_SC_SB_EEES9_NS_10bfloat16_tESG_Li384ELb1ELb1ELb0ELb1EEENS1_36VarlenDynamicPersistentTileSchedulerILi192ELi128ELi384ELi128ELb0ELb1ELb1ELb1ELb1ELb1EEEEEEEEEvNT_6ParamsE:
[----:B------:R-:W-:Y:S01]  /*0000*/  LDC R1, c[0x0][0x37c] ;  /* 0x0000df00ff017b82 */ /* 0x000fe20000000800 */
[----:B------:R-:W-:Y:S05]  /*0010*/  EXIT ;  /* 0x000000000000794d */ /* 0x000fea0003800000 */
.L_x_35:
        /* <DEDUP_REMOVED lines=14> */
.L_x_80:


//--------------------- .text._ZN7cutlass13device_kernelIN5flash11enable_sm90INS1_16FlashAttnFwdSm90INS1_25CollectiveMainloopFwdSm90ILi2EN4cute5tupleIJNS5_1CILi1EEES8_S8_EEENS6_IJNS7_ILi192EEENS7_ILi160EEENS7_ILi64EEEEEELi64ENS_12float_e4m3_tEfNS_4arch4Sm90ELb0ELb0ELb0ELb0ELb1ELb0ELb0ELb1ELb1ELb1ELb0ELb0EEENS1_21CollectiveEpilogueFwdINS6_IJSA_SC_SB_EEES9_NS_10bfloat16_tESG_Li384ELb0ELb1ELb0ELb1EEENS1_29StaticPersistentTileSchedulerILb0EEEEEEEEEvNT_6ParamsE --------------------------
	.section	.text._ZN7cutlass13device_kernelIN5flash11enable_sm90INS1_16FlashAttnFwdSm90INS1_25CollectiveMainloopFwdSm90ILi2EN4cute5tupleIJNS5_1CILi1EEES8_S8_EEENS6_IJNS7_ILi192EEENS7_ILi160EEENS7_ILi64EEEEEELi64ENS_12float_e4m3_tEfNS_4arch4Sm90ELb0ELb0ELb0ELb0ELb1ELb0ELb0ELb1ELb1ELb1ELb0ELb0EEENS1_21CollectiveEpilogueFwdINS6_IJSA_SC_SB_EEES9_NS_10bfloat16_tESG_Li384ELb0ELb1ELb0ELb1EEENS1_29StaticPersistentTileSchedulerILb0EEEEEEEEEvNT_6ParamsE,"ax",@progbits
	.align	128
.text._ZN7cutlass13device_kernelIN5flash11enable_sm90INS1_16FlashAttnFwdSm90INS1_25CollectiveMainloopFwdSm90ILi2EN4cute5tupleIJNS5_1CILi1EEES8_S8_EEENS6_IJNS7_ILi192EEENS7_ILi160EEENS7_ILi64EEEEEELi64ENS_12float_e4m3_tEfNS_4arch4Sm90ELb0ELb0ELb0ELb0ELb1ELb0ELb0ELb1ELb1ELb1ELb0ELb0EEENS1_21CollectiveEpilogueFwdINS6_IJSA_SC_SB_EEES9_NS_10bfloat16_tESG_Li384ELb0ELb1ELb0ELb1EEENS1_29StaticPersistentTileSchedulerILb0EEEEEEEEEvNT_6ParamsE:
        .type           _ZN7cutlass13device_kernelIN5flash11enable_sm90INS1_16FlashAttnFwdSm90INS1_25CollectiveMainloopFwdSm90ILi2EN4cute5tupleIJNS5_1CILi1EEES8_S8_EEENS6_IJNS7_ILi192EEENS7_ILi160EEENS7_ILi64EEEEEELi64ENS_12float_e4m3_tEfNS_4arch4Sm90ELb0ELb0ELb0ELb0ELb1ELb0ELb0ELb1ELb1ELb1ELb0ELb0EEENS1_21CollectiveEpilogueFwdINS6_IJSA_SC_SB_EEES9_NS_10bfloat16_tESG_Li384ELb0ELb1ELb0ELb1EEENS1_29StaticPersistentTileSchedulerILb0EEEEEEEEEvNT_6ParamsE,@function
        .size           _ZN7cutlass13device_kernelIN5flash11enable_sm90INS1_16FlashAttnFwdSm90INS1_25CollectiveMainloopFwdSm90ILi2EN4cute5tupleIJNS5_1CILi1EEES8_S8_EEENS6_IJNS7_ILi192EEENS7_ILi160EEENS7_ILi64EEEEEELi64ENS_12float_e4m3_tEfNS_4arch4Sm90ELb0ELb0ELb0ELb0ELb1ELb0ELb0ELb1ELb1ELb1ELb0ELb0EEENS1_21CollectiveEpilogueFwdINS6_IJSA_SC_SB_EEES9_NS_10bfloat16_tESG_Li384ELb0ELb1ELb0ELb1EEENS1_29StaticPersistentTileSchedulerILb0EEEEEEEEEvNT_6ParamsE,(.L_x_81 - _ZN7cutlass13device_kernelIN5flash11enable_sm90INS1_16FlashAttnFwdSm90INS1_25CollectiveMainloopFwdSm90ILi2EN4cute5tupleIJNS5_1CILi1EEES8_S8_EEENS6_IJNS7_ILi192EEENS7_ILi160EEENS7_ILi64EEEEEELi64ENS_12float_e4m3_tEfNS_4arch4Sm90ELb0ELb0ELb0ELb0ELb1ELb0ELb0ELb1ELb1ELb1ELb0ELb0EEENS1_21CollectiveEpilogueFwdINS6_IJSA_SC_SB_EEES9_NS_10bfloat16_tESG_Li384ELb0ELb1ELb0ELb1EEENS1_29StaticPersistentTileSchedulerILb0EEEEEEEEEvNT_6ParamsE)
        .other          _ZN7cutlass13device_kernelIN5flash11enable_sm90INS1_16FlashAttnFwdSm90INS1_25CollectiveMainloopFwdSm90ILi2EN4cute5tupleIJNS5_1CILi1EEES8_S8_EEENS6_IJNS7_ILi192EEENS7_ILi160EEENS7_ILi64EEEEEELi64ENS_12float_e4m3_tEfNS_4arch4Sm90ELb0ELb0ELb0ELb0ELb1ELb0ELb0ELb1ELb1ELb1ELb0ELb0EEENS1_21CollectiveEpilogueFwdINS6_IJSA_SC_SB_EEES9_NS_10bfloat16_tESG_Li384ELb0ELb1ELb0ELb1EEENS1_29StaticPersistentTileSchedulerILb0EEEEEEEEEvNT_6ParamsE,@"STO_CUDA_ENTRY STV_DEFAULT"
_ZN7cutlass13device_kernelIN5flash11enable_sm90INS1_16FlashAttnFwdSm90INS1_25CollectiveMainloopFwdSm90ILi2EN4cute5tupleIJNS5_1CILi1EEES8_S8_EEENS6_IJNS7_ILi192EEENS7_ILi160EEENS7_ILi64EEEEEELi64ENS_12float_e4m3_tEfNS_4arch4Sm90ELb0ELb0ELb0ELb0ELb1ELb0ELb0ELb1ELb1ELb1ELb0ELb0EEENS1_21CollectiveEpilogueFwdINS6_IJSA_SC_SB_EEES9_NS_10bfloat16_tESG_Li384ELb0ELb1ELb0ELb1EEENS1_29StaticPersistentTileSchedulerILb0EEEEEEEEEvNT_6ParamsE:
[----:B------:R-:W-:Y:S01]  /*0000*/  LDC R1, c[0x0][0x37c] ;  /* 0x0000df00ff017b82 */ /* 0x000fe20000000800 */
[----:B------:R-:W-:Y:S05]  /*0010*/  EXIT ;  /* 0x000000000000794d */ /* 0x000fea0003800000 */
.L_x_36:
        /* <DEDUP_REMOVED lines=14> */
.L_x_81:


//--------------------- .text._ZN7cutlass13device_kernelIN5flash11enable_sm90INS1_16FlashAttnFwdSm90INS1_25CollectiveMainloopFwdSm90ILi2EN4cute5tupleIJNS5_1CILi1EEES8_S8_EEENS6_IJNS7_ILi192EEENS7_ILi160EEENS7_ILi64EEEEEELi64ENS_12float_e4m3_tEfNS_4arch4Sm90ELb0ELb0ELb0ELb1ELb1ELb0ELb0ELb1ELb1ELb1ELb0ELb0EEENS1_21CollectiveEpilogueFwdINS6_IJSA_SC_SB_EEES9_NS_10bfloat16_tESG_Li384ELb1ELb1ELb0ELb1EEENS1_36VarlenDynamicPersistentTileSchedulerILi192ELi160ELi384ELi128ELb0ELb1ELb1ELb0ELb1ELb1EEEEEEEEEvNT_6ParamsE --------------------------
	.section	.text._ZN7cutlass13device_kernelIN5flash11enable_sm90INS1_16FlashAttnFwdSm90INS1_25CollectiveMainloopFwdSm90ILi2EN4cute5tupleIJNS5_1CILi1EEES8_S8_EEENS6_IJNS7_ILi192EEENS7_ILi160EEENS7_ILi64EEEEEELi64ENS_12float_e4m3_tEfNS_4arch4Sm90ELb0ELb0ELb0ELb1ELb1ELb0ELb0ELb1ELb1ELb1ELb0ELb0EEENS1_21CollectiveEpilogueFwdINS6_IJSA_SC_SB_EEES9_NS_10bfloat16_tESG_Li384ELb1ELb1ELb0ELb1EEENS1_36VarlenDynamicPersistentTileSchedulerILi192ELi160ELi384ELi128ELb0ELb1ELb1ELb0ELb1ELb1EEEEEEEEEvNT_6ParamsE,"ax",@progbits
	.align	128
.text._ZN7cutlass13device_kernelIN5flash11enable_sm90INS1_16FlashAttnFwdSm90INS1_25CollectiveMainloopFwdSm90ILi2EN4cute5tupleIJNS5_1CILi1EEES8_S8_EEENS6_IJNS7_ILi192EEENS7_ILi160EEENS7_ILi64EEEEEELi64ENS_12float_e4m3_tEfNS_4arch4Sm90ELb0ELb0ELb0ELb1ELb1ELb0ELb0ELb1ELb1ELb1ELb0ELb0EEENS1_21CollectiveEpilogueFwdINS6_IJSA_SC_SB_EEES9_NS_10bfloat16_tESG_Li384ELb1ELb1ELb0ELb1EEENS1_36VarlenDynamicPersistentTileSchedulerILi192ELi160ELi384ELi128ELb0ELb1ELb1ELb0ELb1ELb1EEEEEEEEEvNT_6ParamsE:
        .type           _ZN7cutlass13device_kernelIN5flash11enable_sm90INS1_16FlashAttnFwdSm90INS1_25CollectiveMainloopFwdSm90ILi2EN4cute5tupleIJNS5_1CILi1EEES8_S8_EEENS6_IJNS7_ILi192EEENS7_ILi160EEENS7_ILi64EEEEEELi64ENS_12float_e4m3_tEfNS_4arch4Sm90ELb0ELb0ELb0ELb1ELb1ELb0ELb0ELb1ELb1ELb1ELb0ELb0EEENS1_21CollectiveEpilogueFwdINS6_IJSA_SC_SB_EEES9_NS_10bfloat16_tESG_Li384ELb1ELb1ELb0ELb1EEENS1_36VarlenDynamicPersistentTileSchedulerILi192ELi160ELi384ELi128ELb0ELb1ELb1ELb0ELb1ELb1EEEEEEEEEvNT_6ParamsE,@function
        .size           _ZN7cutlass13device_kernelIN5flash11enable_sm90INS1_16FlashAttnFwdSm90INS1_25CollectiveMainloopFwdSm90ILi2EN4cute5tupleIJNS5_1CILi1EEES8_S8_EEENS6_IJNS7_ILi192EEENS7_ILi160EEENS7_ILi64EEEEEELi64ENS_12float_e4m3_tEfNS_4arch4Sm90ELb0ELb0ELb0ELb1ELb1ELb0ELb0ELb1ELb1ELb1ELb0ELb0EEENS1_21CollectiveEpilogueFwdINS6_IJSA_SC_SB_EEES9_NS_10bfloat16_tESG_Li384ELb1ELb1ELb0ELb1EEENS1_36VarlenDynamicPersistentTileSchedulerILi192ELi160ELi384ELi128ELb0ELb1ELb1ELb0ELb1ELb1EEEEEEEEEvNT_6ParamsE,(.L_x_82 - _ZN7cutlass13device_kernelIN5flash11enable_sm90INS1_16FlashAttnFwdSm90INS1_25CollectiveMainloopFwdSm90ILi2EN4cute5tupleIJNS5_1CILi1EEES8_S8_EEENS6_IJNS7_ILi192EEENS7_ILi160EEENS7_ILi64EEEEEELi64ENS_12float_e4m3_tEfNS_4arch4Sm90ELb0ELb0ELb0ELb1ELb1ELb0ELb0ELb1ELb1ELb1ELb0ELb0EEENS1_21CollectiveEpilogueFwdINS6_IJSA_SC_SB_EEES9_NS_10bfloat16_tESG_Li384ELb1ELb1ELb0ELb1EEENS1_36VarlenDynamicPersistentTileSchedulerILi192ELi160ELi384ELi128ELb0ELb1ELb1ELb0ELb1ELb1EEEEEEEEEvNT_6ParamsE)
        .other          _ZN7cutlass13device_kernelIN5flash11enable_sm90INS1_16FlashAttnFwdSm90INS1_25CollectiveMainloopFwdSm90ILi2EN4cute5tupleIJNS5_1CILi1EEES8_S8_EEENS6_IJNS7_ILi192EEENS7_ILi160EEENS7_ILi64EEEEEELi64ENS_12float_e4m3_tEfNS_4arch4Sm90ELb0ELb0ELb0ELb1ELb1ELb0ELb0ELb1ELb1ELb1ELb0ELb0EEENS1_21CollectiveEpilogueFwdINS6_IJSA_SC_SB_EEES9_NS_10bfloat16_tESG_Li384ELb1ELb1ELb0ELb1EEENS1_36VarlenDynamicPersistentTileSchedulerILi192ELi160ELi384ELi128ELb0ELb1ELb1ELb0ELb1ELb1EEEEEEEEEvNT_6ParamsE,@"STO_CUDA_ENTRY STV_DEFAULT"
_ZN7cutlass13device_kernelIN5flash11enable_sm90INS1_16FlashAttnFwdSm90INS1_25CollectiveMainloopFwdSm90ILi2EN4cute5tupleIJNS5_1CILi1EEES8_S8_EEENS6_IJNS7_ILi192EEENS7_ILi160EEENS7_ILi64EEEEEELi64ENS_12float_e4m3_tEfNS_4arch4Sm90ELb0ELb0ELb0ELb1ELb1ELb0ELb0ELb1ELb1ELb1ELb0ELb0EEENS1_21CollectiveEpilogueFwdINS6_IJSA_SC_SB_EEES9_NS_10bfloat16_tESG_Li384ELb1ELb1ELb0ELb1EEENS1_36VarlenDynamicPersistentTileSchedulerILi192ELi160ELi384ELi128ELb0ELb1ELb1ELb0ELb1ELb1EEEEEEEEEvNT_6ParamsE:
[----:B------:R-:W-:Y:S01]  /*0000*/  LDC R1, c[0x0][0x37c] ;  /* 0x0000df00ff017b82 */ /* 0x000fe20000000800 */
[----:B------:R-:W-:Y:S05]  /*0010*/  EXIT ;  /* 0x000000000000794d */ /* 0x000fea0003800000 */
.L_x_37:
        /* <DEDUP_REMOVED lines=14> */
.L_x_82:


//--------------------- .text._ZN7cutlass13device_kernelIN5flash11enable_sm90INS1_16FlashAttnFwdSm90INS1_25CollectiveMainloopFwdSm90ILi2EN4cute5tupleIJNS5_1CILi1EEES8_S8_EEENS6_IJNS7_ILi192EEENS7_ILi160EEENS7_ILi64EEEEEELi64ENS_12float_e4m3_tEfNS_4arch4Sm90ELb0ELb0ELb0ELb1ELb1ELb1ELb0ELb1ELb1ELb1ELb0ELb0EEENS1_21CollectiveEpilogueFwdINS6_IJSA_SC_SB_EEES9_NS_10bfloat16_tESG_Li384ELb1ELb1ELb0ELb1EEENS1_36VarlenDynamicPersistentTileSchedulerILi192ELi160ELi384ELi128ELb0ELb1ELb1ELb0ELb1ELb1EEEEEEEEEvNT_6ParamsE --------------------------
	.section	.text._ZN7cutlass13device_kernelIN5flash11enable_sm90INS1_16FlashAttnFwdSm90INS1_25CollectiveMainloopFwdSm90ILi2EN4cute5tupleIJNS5_1CILi1EEES8_S8_EEENS6_IJNS7_ILi192EEENS7_ILi160EEENS7_ILi64EEEEEELi64ENS_12float_e4m3_tEfNS_4arch4Sm90ELb0ELb0ELb0ELb1ELb1ELb1ELb0ELb1ELb1ELb1ELb0ELb0EEENS1_21CollectiveEpilogueFwdINS6_IJSA_SC_SB_EEES9_NS_10bfloat16_tESG_Li384ELb1ELb1ELb0ELb1EEENS1_36VarlenDynamicPersistentTileSchedulerILi192ELi160ELi384ELi128ELb0ELb1ELb1ELb0ELb1ELb1EEEEEEEEEvNT_6ParamsE,"ax",@progbits
	.align	128
.text._ZN7cutlass13device_kernelIN5flash11enable_sm90INS1_16FlashAttnFwdSm90INS1_25CollectiveMainloopFwdSm90ILi2EN4cute5tupleIJNS5_1CILi1EEES8_S8_EEENS6_IJNS7_ILi192EEENS7_ILi160EEENS7_ILi64EEEEEELi64ENS_12float_e4m3_tEfNS_4arch4Sm90ELb0ELb0ELb0ELb1ELb1ELb1ELb0ELb1ELb1ELb1ELb0ELb0EEENS1_21CollectiveEpilogueFwdINS6_IJSA_SC_SB_EEES9_NS_10bfloat16_tESG_Li384ELb1ELb1ELb0ELb1EEENS1_36VarlenDynamicPersistentTileSchedulerILi192ELi160ELi384ELi128ELb0ELb1ELb1ELb0ELb1ELb1EEEEEEEEEvNT_6ParamsE:
        .type           _ZN7cutlass13device_kernelIN5flash11enable_sm90INS1_16FlashAttnFwdSm90INS1_25CollectiveMainloopFwdSm90ILi2EN4cute5tupleIJNS5_1CILi1EEES8_S8_EEENS6_IJNS7_ILi192EEENS7_ILi160EEENS7_ILi64EEEEEELi64ENS_12float_e4m3_tEfNS_4arch4Sm90ELb0ELb0ELb0ELb1ELb1ELb1ELb0ELb1ELb1ELb1ELb0ELb0EEENS1_21CollectiveEpilogueFwdINS6_IJSA_SC_SB_EEES9_NS_10bfloat16_tESG_Li384ELb1ELb1ELb0ELb1EEENS1_36VarlenDynamicPersistentTileSchedulerILi192ELi160ELi384ELi128ELb0ELb1ELb1ELb0ELb1ELb1EEEEEEEEEvNT_6ParamsE,@function
        .size           _ZN7cutlass13device_kernelIN5flash11enable_sm90INS1_16FlashAttnFwdSm90INS1_25CollectiveMainloopFwdSm90ILi2EN4cute5tupleIJNS5_1CILi1EEES8_S8_EEENS6_IJNS7_ILi192EEENS7_ILi160EEENS7_ILi64EEEEEELi64ENS_12float_e4m3_tEfNS_4arch4Sm90ELb0ELb0ELb0ELb1ELb1ELb1ELb0ELb1ELb1ELb1ELb0ELb0EEENS1_21CollectiveEpilogueFwdINS6_IJSA_SC_SB_EEES9_NS_10bfloat16_tESG_Li384ELb1ELb1ELb0ELb1EEENS1_36VarlenDynamicPersistentTileSchedulerILi192ELi160ELi384ELi128ELb0ELb1ELb1ELb0ELb1ELb1EEEEEEEEEvNT_6ParamsE,(.L_x_83 - _ZN7cutlass13device_kernelIN5flash11enable_sm90INS1_16FlashAttnFwdSm90INS1_25CollectiveMainloopFwdSm90ILi2EN4cute5tupleIJNS5_1CILi1EEES8_S8_EEENS6_IJNS7_ILi192EEENS7_ILi160EEENS7_ILi64EEEEEELi64ENS_12float_e4m3_tEfNS_4arch4Sm90ELb0ELb0ELb0ELb1ELb1ELb1ELb0ELb1ELb1ELb1ELb0ELb0EEENS1_21CollectiveEpilogueFwdINS6_IJSA_SC_SB_EEES9_NS_10bfloat16_tESG_Li384ELb1ELb1ELb0ELb1EEENS1_36VarlenDynamicPersistentTileSchedulerILi192ELi160ELi384ELi128ELb0ELb1ELb1ELb0ELb1ELb1EEEEEEEEEvNT_6ParamsE)
        .other          _ZN7cutlass13device_kernelIN5flash11enable_sm90INS1_16FlashAttnFwdSm90INS1_25CollectiveMainloopFwdSm90ILi2EN4cute5tupleIJNS5_1CILi1EEES8_S8_EEENS6_IJNS7_ILi192EEENS7_ILi160EEENS7_ILi64EEEEEELi64ENS_12float_e4m3_tEfNS_4arch4Sm90ELb0ELb0ELb0ELb1ELb1ELb1ELb0ELb1ELb1ELb1ELb0ELb0EEENS1_21CollectiveEpilogueFwdINS6_IJSA_SC_SB_EEES9_NS_10bfloat16_tESG_Li384ELb1ELb1ELb0ELb1EEENS1_36VarlenDynamicPersistentTileSchedulerILi192ELi160ELi384ELi128ELb0ELb1ELb1ELb0ELb1ELb1EEEEEEEEEvNT_6ParamsE,@"STO_CUDA_ENTRY STV_DEFAULT"
_ZN7cutlass13device_kernelIN5flash11enable_sm90INS1_16FlashAttnFwdSm90INS1_25CollectiveMainloopFwdSm90ILi2EN4cute5tupleIJNS5_1CILi1EEES8_S8_EEENS6_IJNS7_ILi192EEENS7_ILi160EEENS7_ILi64EEEEEELi64ENS_12float_e4m3_tEfNS_4arch4Sm90ELb0ELb0ELb0ELb1ELb1ELb1ELb0ELb1ELb1ELb1ELb0ELb0EEENS1_21CollectiveEpilogueFwdINS6_IJSA_SC_SB_EEES9_NS_10bfloat16_tESG_Li384ELb1ELb1ELb0ELb1EEENS1_36VarlenDynamicPersistentTileSchedulerILi192ELi160ELi384ELi128ELb0ELb1ELb1ELb0ELb1ELb1EEEEEEEEEvNT_6ParamsE:
[----:B------:R-:W-:Y:S01]  /*0000*/  LDC R1, c[0x0][0x37c] ;  /* 0x0000df00ff017b82 */ /* 0x000fe20000000800 */
[----:B------:R-:W-:Y:S05]  /*0010*/  EXIT ;  /* 0x000000000000794d */ /* 0x000fea0003800000 */
.L_x_38:
        /* <DEDUP_REMOVED lines=14> */
.L_x_83:


//--------------------- .text._ZN7cutlass13device_kernelIN5flash11enable_sm90INS1_16FlashAttnFwdSm90INS1_25CollectiveMainloopFwdSm90ILi2EN4cute5tupleIJNS5_1CILi1EEES8_S8_EEENS6_IJNS7_ILi192EEENS7_ILi160EEENS7_ILi64EEEEEELi64ENS_12float_e4m3_tEfNS_4arch4Sm90ELb0ELb1ELb0ELb0ELb1ELb0ELb0ELb1ELb1ELb1ELb0ELb0EEENS1_21CollectiveEpilogueFwdINS6_IJSA_SC_SB_EEES9_NS_10bfloat16_tESG_Li384ELb0ELb1ELb0ELb1EEENS1_30DynamicPersistentTileSchedulerILi384ELi128ELb0ELb1ELb1EEEEEEEEEvNT_6ParamsE --------------------------
	.section	.text._ZN7cutlass13device_kernelIN5flash11enable_sm90INS1_16FlashAttnFwdSm90INS1_25CollectiveMainloopFwdSm90ILi2EN4cute5tupleIJNS5_1CILi1EEES8_S8_EEENS6_IJNS7_ILi192EEENS7_ILi160EEENS7_ILi64EEEEEELi64ENS_12float_e4m3_tEfNS_4arch4Sm90ELb0ELb1ELb0ELb0ELb1ELb0ELb0ELb1ELb1ELb1ELb0ELb0EEENS1_21CollectiveEpilogueFwdINS6_IJSA_SC_SB_EEES9_NS_10bfloat16_tESG_Li384ELb0ELb1ELb0ELb1EEENS1_30DynamicPersistentTileSchedulerILi384ELi128ELb0ELb1ELb1EEEEEEEEEvNT_6ParamsE,"ax",@progbits
	.align	128
.text._ZN7cutlass13device_kernelIN5flash11enable_sm90INS1_16FlashAttnFwdSm90INS1_25CollectiveMainloopFwdSm90ILi2EN4cute5tupleIJNS5_1CILi1EEES8_S8_EEENS6_IJNS7_ILi192EEENS7_ILi160EEENS7_ILi64EEEEEELi64ENS_12float_e4m3_tEfNS_4arch4Sm90ELb0ELb1ELb0ELb0ELb1ELb0ELb0ELb1ELb1ELb1ELb0ELb0EEENS1_21CollectiveEpilogueFwdINS6_IJSA_SC_SB_EEES9_NS_10bfloat16_tESG_Li384ELb0ELb1ELb0ELb1EEENS1_30DynamicPersistentTileSchedulerILi384ELi128ELb0ELb1ELb1EEEEEEEEEvNT_6ParamsE:
        .type           _ZN7cutlass13device_kernelIN5flash11enable_sm90INS1_16FlashAttnFwdSm90INS1_25CollectiveMainloopFwdSm90ILi2EN4cute5tupleIJNS5_1CILi1EEES8_S8_EEENS6_IJNS7_ILi192EEENS7_ILi160EEENS7_ILi64EEEEEELi64ENS_12float_e4m3_tEfNS_4arch4Sm90ELb0ELb1ELb0ELb0ELb1ELb0ELb0ELb1ELb1ELb1ELb0ELb0EEENS1_21CollectiveEpilogueFwdINS6_IJSA_SC_SB_EEES9_NS_10bfloat16_tESG_Li384ELb0ELb1ELb0ELb1EEENS1_30DynamicPersistentTileSchedulerILi384ELi128ELb0ELb1ELb1EEEEEEEEEvNT_6ParamsE,@function
        .size           _ZN7cutlass13device_kernelIN5flash11enable_sm90INS1_16FlashAttnFwdSm90INS1_25CollectiveMainloopFwdSm90ILi2EN4cute5tupleIJNS5_1CILi1EEES8_S8_EEENS6_IJNS7_ILi192EEENS7_ILi160EEENS7_ILi64EEEEEELi64ENS_12float_e4m3_tEfNS_4arch4Sm90ELb0ELb1ELb0ELb0ELb1ELb0ELb0ELb1ELb1ELb1ELb0ELb0EEENS1_21CollectiveEpilogueFwdINS6_IJSA_SC_SB_EEES9_NS_10bfloat16_tESG_Li384ELb0ELb1ELb0ELb1EEENS1_30DynamicPersistentTileSchedulerILi384ELi128ELb0ELb1ELb1EEEEEEEEEvNT_6ParamsE,(.L_x_84 - _ZN7cutlass13device_kernelIN5flash11enable_sm90INS1_16FlashAttnFwdSm90INS1_25CollectiveMainloopFwdSm90ILi2EN4cute5tupleIJNS5_1CILi1EEES8_S8_EEENS6_IJNS7_ILi192EEENS7_ILi160EEENS7_ILi64EEEEEELi64ENS_12float_e4m3_tEfNS_4arch4Sm90ELb0ELb1ELb0ELb0ELb1ELb0ELb0ELb1ELb1ELb1ELb0ELb0EEENS1_21CollectiveEpilogueFwdINS6_IJSA_SC_SB_EEES9_NS_10bfloat16_tESG_Li384ELb0ELb1ELb0ELb1EEENS1_30DynamicPersistentTileSchedulerILi384ELi128ELb0ELb1ELb1EEEEEEEEEvNT_6ParamsE)
        .other          _ZN7cutlass13device_kernelIN5flash11enable_sm90INS1_16FlashAttnFwdSm90INS1_25CollectiveMainloopFwdSm90ILi2EN4cute5tupleIJNS5_1CILi1EEES8_S8_EEENS6_IJNS7_ILi192EEENS7_ILi160EEENS7_ILi64EEEEEELi64ENS_12float_e4m3_tEfNS_4arch4Sm90ELb0ELb1ELb0ELb0ELb1ELb0ELb0ELb1ELb1ELb1ELb0ELb0EEENS1_21CollectiveEpilogueFwdINS6_IJSA_SC_SB_EEES9_NS_10bfloat16_tESG_Li384ELb0ELb1ELb0ELb1EEENS1_30DynamicPersistentTileSchedulerILi384ELi128ELb0ELb1ELb1EEEEEEEEEvNT_6ParamsE,@"STO_CUDA_ENTRY STV_DEFAULT"
_ZN7cutlass13device_kernelIN5flash11enable_sm90INS1_16FlashAttnFwdSm90INS1_25CollectiveMainloopFwdSm90ILi2EN4cute5tupleIJNS5_1CILi1EEES8_S8_EEENS6_IJNS7_ILi192EEENS7_ILi160EEENS7_ILi64EEEEEELi64ENS_12float_e4m3_tEfNS_4arch4Sm90ELb0ELb1ELb0ELb0ELb1ELb0ELb0ELb1ELb1ELb1ELb0ELb0EEENS1_21CollectiveEpilogueFwdINS6_IJSA_SC_SB_EEES9_NS_10bfloat16_tESG_Li384ELb0ELb1ELb0ELb1EEENS1_30DynamicPersistentTileSchedulerILi384ELi128ELb0ELb1ELb1EEEEEEEEEvNT_6ParamsE:
[----:B------:R-:W-:Y:S01]  /*0000*/  LDC R1, c[0x0][0x37c] ;  /* 0x0000df00ff017b82 */ /* 0x000fe20000000800 */
[----:B------:R-:W-:Y:S05]  /*0010*/  EXIT ;  /* 0x000000000000794d */ /* 0x000fea0003800000 */
.L_x_39:
        /* <DEDUP_REMOVED lines=14> */
.L_x_84:


//--------------------- .text._ZN7cutlass13device_kernelIN5flash11enable_sm90INS1_16FlashAttnFwdSm90INS1_25CollectiveMainloopFwdSm90ILi2EN4cute5tupleIJNS5_1CILi1EEES8_S8_EEENS6_IJNS7_ILi192EEENS7_ILi160EEENS7_ILi64EEEEEELi64ENS_12float_e4m3_tEfNS_4arch4Sm90ELb0ELb1ELb0ELb1ELb1ELb0ELb0ELb1ELb1ELb1ELb0ELb0EEENS1_21CollectiveEpilogueFwdINS6_IJSA_SC_SB_EEES9_NS_10bfloat16_tESG_Li384ELb1ELb1ELb0ELb1EEENS1_36VarlenDynamicPersistentTileSchedulerILi192ELi160ELi384ELi128ELb0ELb1ELb1ELb1ELb0ELb1EEEEEEEEEvNT_6ParamsE --------------------------
	.section	.text._ZN7cutlass13device_kernelIN5flash11enable_sm90INS1_16FlashAttnFwdSm90INS1_25CollectiveMainloopFwdSm90ILi2EN4cute5tupleIJNS5_1CILi1EEES8_S8_EEENS6_IJNS7_ILi192EEENS7_ILi160EEENS7_ILi64EEEEEELi64ENS_12float_e4m3_tEfNS_4arch4Sm90ELb0ELb1ELb0ELb1ELb1ELb0ELb0ELb1ELb1ELb1ELb0ELb0EEENS1_21CollectiveEpilogueFwdINS6_IJSA_SC_SB_EEES9_NS_10bfloat16_tESG_Li384ELb1ELb1ELb0ELb1EEENS1_36VarlenDynamicPersistentTileSchedulerILi192ELi160ELi384ELi128ELb0ELb1ELb1ELb1ELb0ELb1EEEEEEEEEvNT_6ParamsE,"ax",@progbits
	.align	128
.text._ZN7cutlass13device_kernelIN5flash11enable_sm90INS1_16FlashAttnFwdSm90INS1_25CollectiveMainloopFwdSm90ILi2EN4cute5tupleIJNS5_1CILi1EEES8_S8_EEENS6_IJNS7_ILi192EEENS7_ILi160EEENS7_ILi64EEEEEELi64ENS_12float_e4m3_tEfNS_4arch4Sm90ELb0ELb1ELb0ELb1ELb1ELb0ELb0ELb1ELb1ELb1ELb0ELb0EEENS1_21CollectiveEpilogueFwdINS6_IJSA_SC_SB_EEES9_NS_10bfloat16_tESG_Li384ELb1ELb1ELb0ELb1EEENS1_36VarlenDynamicPersistentTileSchedulerILi192ELi160ELi384ELi128ELb0ELb1ELb1ELb1ELb0ELb1EEEEEEEEEvNT_6ParamsE:
        .type           _ZN7cutlass13device_kernelIN5flash11enable_sm90INS1_16FlashAttnFwdSm90INS1_25CollectiveMainloopFwdSm90ILi2EN4cute5tupleIJNS5_1CILi1EEES8_S8_EEENS6_IJNS7_ILi192EEENS7_ILi160EEENS7_ILi64EEEEEELi64ENS_12float_e4m3_tEfNS_4arch4Sm90ELb0ELb1ELb0ELb1ELb1ELb0ELb0ELb1ELb1ELb1ELb0ELb0EEENS1_21CollectiveEpilogueFwdINS6_IJSA_SC_SB_EEES9_NS_10bfloat16_tESG_Li384ELb1ELb1ELb0ELb1EEENS1_36VarlenDynamicPersistentTileSchedulerILi192ELi160ELi384ELi128ELb0ELb1ELb1ELb1ELb0ELb1EEEEEEEEEvNT_6ParamsE,@function
        .size           _ZN7cutlass13device_kernelIN5flash11enable_sm90INS1_16FlashAttnFwdSm90INS1_25CollectiveMainloopFwdSm90ILi2EN4cute5tupleIJNS5_1CILi1EEES8_S8_EEENS6_IJNS7_ILi192EEENS7_ILi160EEENS7_ILi64EEEEEELi64ENS_12float_e4m3_tEfNS_4arch4Sm90ELb0ELb1ELb0ELb1ELb1ELb0ELb0ELb1ELb1ELb1ELb0ELb0EEENS1_21CollectiveEpilogueFwdINS6_IJSA_SC_SB_EEES9_NS_10bfloat16_tESG_Li384ELb1ELb1ELb0ELb1EEENS1_36VarlenDynamicPersistentTileSchedulerILi192ELi160ELi384ELi128ELb0ELb1ELb1ELb1ELb0ELb1EEEEEEEEEvNT_6ParamsE,(.L_x_85 - _ZN7cutlass13device_kernelIN5flash11enable_sm90INS1_16FlashAttnFwdSm90INS1_25CollectiveMainloopFwdSm90ILi2EN4cute5tupleIJNS5_1CILi1EEES8_S8_EEENS6_IJNS7_ILi192EEENS7_ILi160EEENS7_ILi64EEEEEELi64ENS_12float_e4m3_tEfNS_4arch4Sm90ELb0ELb1ELb0ELb1ELb1ELb0ELb0ELb1ELb1ELb1ELb0ELb0EEENS1_21CollectiveEpilogueFwdINS6_IJSA_SC_SB_EEES9_NS_10bfloat16_tESG_Li384ELb1ELb1ELb0ELb1EEENS1_36VarlenDynamicPersistentTileSchedulerILi192ELi160ELi384ELi128ELb0ELb1ELb1ELb1ELb0ELb1EEEEEEEEEvNT_6ParamsE)
        .other          _ZN7cutlass13device_kernelIN5flash11enable_sm90INS1_16FlashAttnFwdSm90INS1_25CollectiveMainloopFwdSm90ILi2EN4cute5tupleIJNS5_1CILi1EEES8_S8_EEENS6_IJNS7_ILi192EEENS7_ILi160EEENS7_ILi64EEEEEELi64ENS_12float_e4m3_tEfNS_4arch4Sm90ELb0ELb1ELb0ELb1ELb1ELb0ELb0ELb1ELb1ELb1ELb0ELb0EEENS1_21CollectiveEpilogueFwdINS6_IJSA_SC_SB_EEES9_NS_10bfloat16_tESG_Li384ELb1ELb1ELb0ELb1EEENS1_36VarlenDynamicPersistentTileSchedulerILi192ELi160ELi384ELi128ELb0ELb1ELb1ELb1ELb0ELb1EEEEEEEEEvNT_6ParamsE,@"STO_CUDA_ENTRY STV_DEFAULT"
_ZN7cutlass13device_kernelIN5flash11enable_sm90INS1_16FlashAttnFwdSm90INS1_25CollectiveMainloopFwdSm90ILi2EN4cute5tupleIJNS5_1CILi1EEES8_S8_EEENS6_IJNS7_ILi192EEENS7_ILi160EEENS7_ILi64EEEEEELi64ENS_12float_e4m3_tEfNS_4arch4Sm90ELb0ELb1ELb0ELb1ELb1ELb0ELb0ELb1ELb1ELb1ELb0ELb0EEENS1_21CollectiveEpilogueFwdINS6_IJSA_SC_SB_EEES9_NS_10bfloat16_tESG_Li384ELb1ELb1ELb0ELb1EEENS1_36VarlenDynamicPersistentTileSchedulerILi192ELi160ELi384ELi128ELb0ELb1ELb1ELb1ELb0ELb1EEEEEEEEEvNT_6ParamsE:
[----:B------:R-:W-:Y:S01]  /*0000*/  LDC R1, c[0x0][0x37c] ;  /* 0x0000df00ff017b82 */ /* 0x000fe20000000800 */
[----:B------:R-:W-:Y:S05]  /*0010*/  EXIT ;  /* 0x000000000000794d */ /* 0x000fea0003800000 */
.L_x_40:
        /* <DEDUP_REMOVED lines=14> */
.L_x_85:


//--------------------- .text._ZN7cutlass13device_kernelIN5flash11enable_sm90INS1_16FlashAttnFwdSm90INS1_25CollectiveMainloopFwdSm90ILi2EN4cute5tupleIJNS5_1CILi1EEES8_S8_EEENS6_IJNS7_ILi192EEENS7_ILi160EEENS7_ILi64EEEEEELi64ENS_12float_e4m3_tEfNS_4arch4Sm90ELb0ELb1ELb0ELb1ELb1ELb1ELb0ELb1ELb1ELb1ELb0ELb0EEENS1_21CollectiveEpilogueFwdINS6_IJSA_SC_SB_EEES9_NS_10bfloat16_tESG_Li384ELb1ELb1ELb0ELb1EEENS1_36VarlenDynamicPersistentTileSchedulerILi192ELi160ELi384ELi128ELb0ELb1ELb1ELb1ELb0ELb1EEEEEEEEEvNT_6ParamsE --------------------------
	.section	.text._ZN7cutlass13device_kernelIN5flash11enable_sm90INS1_16FlashAttnFwdSm90INS1_25CollectiveMainloopFwdSm90ILi2EN4cute5tupleIJNS5_1CILi1EEES8_S8_EEENS6_IJNS7_ILi192EEENS7_ILi160EEENS7_ILi64EEEEEELi64ENS_12float_e4m3_tEfNS_4arch4Sm90ELb0ELb1ELb0ELb1ELb1ELb1ELb0ELb1ELb1ELb1ELb0ELb0EEENS1_21CollectiveEpilogueFwdINS6_IJSA_SC_SB_EEES9_NS_10bfloat16_tESG_Li384ELb1ELb1ELb0ELb1EEENS1_36VarlenDynamicPersistentTileSchedulerILi192ELi160ELi384ELi128ELb0ELb1ELb1ELb1ELb0ELb1EEEEEEEEEvNT_6ParamsE,"ax",@progbits
	.align	128
.text._ZN7cutlass13device_kernelIN5flash11enable_sm90INS1_16FlashAttnFwdSm90INS1_25CollectiveMainloopFwdSm90ILi2EN4cute5tupleIJNS5_1CILi1EEES8_S8_EEENS6_IJNS7_ILi192EEENS7_ILi160EEENS7_ILi64EEEEEELi64ENS_12float_e4m3_tEfNS_4arch4Sm90ELb0ELb1ELb0ELb1ELb1ELb1ELb0ELb1ELb1ELb1ELb0ELb0EEENS1_21CollectiveEpilogueFwdINS6_IJSA_SC_SB_EEES9_NS_10bfloat16_tESG_Li384ELb1ELb1ELb0ELb1EEENS1_36VarlenDynamicPersistentTileSchedulerILi192ELi160ELi384ELi128ELb0ELb1ELb1ELb1ELb0ELb1EEEEEEEEEvNT_6ParamsE:
        .type           _ZN7cutlass13device_kernelIN5flash11enable_sm90INS1_16FlashAttnFwdSm90INS1_25CollectiveMainloopFwdSm90ILi2EN4cute5tupleIJNS5_1CILi1EEES8_S8_EEENS6_IJNS7_ILi192EEENS7_ILi160EEENS7_ILi64EEEEEELi64ENS_12float_e4m3_tEfNS_4arch4Sm90ELb0ELb1ELb0ELb1ELb1ELb1ELb0ELb1ELb1ELb1ELb0ELb0EEENS1_21CollectiveEpilogueFwdINS6_IJSA_SC_SB_EEES9_NS_10bfloat16_tESG_Li384ELb1ELb1ELb0ELb1EEENS1_36VarlenDynamicPersistentTileSchedulerILi192ELi160ELi384ELi128ELb0ELb1ELb1ELb1ELb0ELb1EEEEEEEEEvNT_6ParamsE,@function
        .size           _ZN7cutlass13device_kernelIN5flash11enable_sm90INS1_16FlashAttnFwdSm90INS1_25CollectiveMainloopFwdSm90ILi2EN4cute5tupleIJNS5_1CILi1EEES8_S8_EEENS6_IJNS7_ILi192EEENS7_ILi160EEENS7_ILi64EEEEEELi64ENS_12float_e4m3_tEfNS_4arch4Sm90ELb0ELb1ELb0ELb1ELb1ELb1ELb0ELb1ELb1ELb1ELb0ELb0EEENS1_21CollectiveEpilogueFwdINS6_IJSA_SC_SB_EEES9_NS_10bfloat16_tESG_Li384ELb1ELb1ELb0ELb1EEENS1_36VarlenDynamicPersistentTileSchedulerILi192ELi160ELi384ELi128ELb0ELb1ELb1ELb1ELb0ELb1EEEEEEEEEvNT_6ParamsE,(.L_x_86 - _ZN7cutlass13device_kernelIN5flash11enable_sm90INS1_16FlashAttnFwdSm90INS1_25CollectiveMainloopFwdSm90ILi2EN4cute5tupleIJNS5_1CILi1EEES8_S8_EEENS6_IJNS7_ILi192EEENS7_ILi160EEENS7_ILi64EEEEEELi64ENS_12float_e4m3_tEfNS_4arch4Sm90ELb0ELb1ELb0ELb1ELb1ELb1ELb0ELb1ELb1ELb1ELb0ELb0EEENS1_21CollectiveEpilogueFwdINS6_IJSA_SC_SB_EEES9_NS_10bfloat16_tESG_Li384ELb1ELb1ELb0ELb1EEENS1_36VarlenDynamicPersistentTileSchedulerILi192ELi160ELi384ELi128ELb0ELb1ELb1ELb1ELb0ELb1EEEEEEEEEvNT_6ParamsE)
        .other          _ZN7cutlass13device_kernelIN5flash11enable_sm90INS1_16FlashAttnFwdSm90INS1_25CollectiveMainloopFwdSm90ILi2EN4cute5tupleIJNS5_1CILi1EEES8_S8_EEENS6_IJNS7_ILi192EEENS7_ILi160EEENS7_ILi64EEEEEELi64ENS_12float_e4m3_tEfNS_4arch4Sm90ELb0ELb1ELb0ELb1ELb1ELb1ELb0ELb1ELb1ELb1ELb0ELb0EEENS1_21CollectiveEpilogueFwdINS6_IJSA_SC_SB_EEES9_NS_10bfloat16_tESG_Li384ELb1ELb1ELb0ELb1EEENS1_36VarlenDynamicPersistentTileSchedulerILi192ELi160ELi384ELi128ELb0ELb1ELb1ELb1ELb0ELb1EEEEEEEEEvNT_6ParamsE,@"STO_CUDA_ENTRY STV_DEFAULT"
_ZN7cutlass13device_kernelIN5flash11enable_sm90INS1_16FlashAttnFwdSm90INS1_25CollectiveMainloopFwdSm90ILi2EN4cute5tupleIJNS5_1CILi1EEES8_S8_EEENS6_IJNS7_ILi192EEENS7_ILi160EEENS7_ILi64EEEEEELi64ENS_12float_e4m3_tEfNS_4arch4Sm90ELb0ELb1ELb0ELb1ELb1ELb1ELb0ELb1ELb1ELb1ELb0ELb0EEENS1_21CollectiveEpilogueFwdINS6_IJSA_SC_SB_EEES9_NS_10bfloat16_tESG_Li384ELb1ELb1ELb0ELb1EEENS1_36VarlenDynamicPersistentTileSchedulerILi192ELi160ELi384ELi128ELb0ELb1ELb1ELb1ELb0ELb1EEEEEEEEEvNT_6ParamsE:
[----:B------:R-:W-:Y:S01]  /*0000*/  LDC R1, c[0x0][0x37c] ;  /* 0x0000df00ff017b82 */ /* 0x000fe20000000800 */
[----:B------:R-:W-:Y:S05]  /*0010*/  EXIT ;  /* 0x000000000000794d */ /* 0x000fea0003800000 */
.L_x_41:
        /* <DEDUP_REMOVED lines=14> */
.L_x_86:


//--------------------- .text._ZN7cutlass13device_kernelIN5flash11enable_sm90INS1_16FlashAttnFwdSm90INS1_25CollectiveMainloopFwdSm90ILi2EN4cute5tupleIJNS5_1CILi1EEES8_S8_EEENS6_IJNS7_ILi192EEENS7_ILi160EEENS7_ILi64EEEEEELi64ENS_12float_e4m3_tEfNS_4arch4Sm90ELb1ELb0ELb0ELb0ELb1ELb0ELb0ELb1ELb1ELb1ELb0ELb0EEENS1_21CollectiveEpilogueFwdINS6_IJSA_SC_SB_EEES9_NS_10bfloat16_tESG_Li384ELb0ELb1ELb0ELb1EEENS1_30DynamicPersistentTileSchedulerILi384ELi128ELb0ELb1ELb1EEEEEEEEEvNT_6ParamsE --------------------------
	.section	.text._ZN7cutlass13device_kernelIN5flash11enable_sm90INS1_16FlashAttnFwdSm90INS1_25CollectiveMainloopFwdSm90ILi2EN4cute5tupleIJNS5_1CILi1EEES8_S8_EEENS6_IJNS7_ILi192EEENS7_ILi160EEENS7_ILi64EEEEEELi64ENS_12float_e4m3_tEfNS_4arch4Sm90ELb1ELb0ELb0ELb0ELb1ELb0ELb0ELb1ELb1ELb1ELb0ELb0EEENS1_21CollectiveEpilogueFwdINS6_IJSA_SC_SB_EEES9_NS_10bfloat16_tESG_Li384ELb0ELb1ELb0ELb1EEENS1_30DynamicPersistentTileSchedulerILi384ELi128ELb0ELb1ELb1EEEEEEEEEvNT_6ParamsE,"ax",@progbits
	.align	128
.text._ZN7cutlass13device_kernelIN5flash11enable_sm90INS1_16FlashAttnFwdSm90INS1_25CollectiveMainloopFwdSm90ILi2EN4cute5tupleIJNS5_1CILi1EEES8_S8_EEENS6_IJNS7_ILi192EEENS7_ILi160EEENS7_ILi64EEEEEELi64ENS_12float_e4m3_tEfNS_4arch4Sm90ELb1ELb0ELb0ELb0ELb1ELb0ELb0ELb1ELb1ELb1ELb0ELb0EEENS1_21CollectiveEpilogueFwdINS6_IJSA_SC_SB_EEES9_NS_10bfloat16_tESG_Li384ELb0ELb1ELb0ELb1EEENS1_30DynamicPersistentTileSchedulerILi384ELi128ELb0ELb1ELb1EEEEEEEEEvNT_6ParamsE:
        .type           _ZN7cutlass13device_kernelIN5flash11enable_sm90INS1_16FlashAttnFwdSm90INS1_25CollectiveMainloopFwdSm90ILi2EN4cute5tupleIJNS5_1CILi1EEES8_S8_EEENS6_IJNS7_ILi192EEENS7_ILi160EEENS7_ILi64EEEEEELi64ENS_12float_e4m3_tEfNS_4arch4Sm90ELb1ELb0ELb0ELb0ELb1ELb0ELb0ELb1ELb1ELb1ELb0ELb0EEENS1_21CollectiveEpilogueFwdINS6_IJSA_SC_SB_EEES9_NS_10bfloat16_tESG_Li384ELb0ELb1ELb0ELb1EEENS1_30DynamicPersistentTileSchedulerILi384ELi128ELb0ELb1ELb1EEEEEEEEEvNT_6ParamsE,@function
        .size           _ZN7cutlass13device_kernelIN5flash11enable_sm90INS1_16FlashAttnFwdSm90INS1_25CollectiveMainloopFwdSm90ILi2EN4cute5tupleIJNS5_1CILi1EEES8_S8_EEENS6_IJNS7_ILi192EEENS7_ILi160EEENS7_ILi64EEEEEELi64ENS_12float_e4m3_tEfNS_4arch4Sm90ELb1ELb0ELb0ELb0ELb1ELb0ELb0ELb1ELb1ELb1ELb0ELb0EEENS1_21CollectiveEpilogueFwdINS6_IJSA_SC_SB_EEES9_NS_10bfloat16_tESG_Li384ELb0ELb1ELb0ELb1EEENS1_30DynamicPersistentTileSchedulerILi384ELi128ELb0ELb1ELb1EEEEEEEEEvNT_6ParamsE,(.L_x_87 - _ZN7cutlass13device_kernelIN5flash11enable_sm90INS1_16FlashAttnFwdSm90INS1_25CollectiveMainloopFwdSm90ILi2EN4cute5tupleIJNS5_1CILi1EEES8_S8_EEENS6_IJNS7_ILi192EEENS7_ILi160EEENS7_ILi64EEEEEELi64ENS_12float_e4m3_tEfNS_4arch4Sm90ELb1ELb0ELb0ELb0ELb1ELb0ELb0ELb1ELb1ELb1ELb0ELb0EEENS1_21CollectiveEpilogueFwdINS6_IJSA_SC_SB_EEES9_NS_10bfloat16_tESG_Li384ELb0ELb1ELb0ELb1EEENS1_30DynamicPersistentTileSchedulerILi384ELi128ELb0ELb1ELb1EEEEEEEEEvNT_6ParamsE)
        .other          _ZN7cutlass13device_kernelIN5flash11enable_sm90INS1_16FlashAttnFwdSm90INS1_25CollectiveMainloopFwdSm90ILi2EN4cute5tupleIJNS5_1CILi1EEES8_S8_EEENS6_IJNS7_ILi192EEENS7_ILi160EEENS7_ILi64EEEEEELi64ENS_12float_e4m3_tEfNS_4arch4Sm90ELb1ELb0ELb0ELb0ELb1ELb0ELb0ELb1ELb1ELb1ELb0ELb0EEENS1_21CollectiveEpilogueFwdINS6_IJSA_SC_SB_EEES9_NS_10bfloat16_tESG_Li384ELb0ELb1ELb0ELb1EEENS1_30DynamicPersistentTileSchedulerILi384ELi128ELb0ELb1ELb1EEEEEEEEEvNT_6ParamsE,@"STO_CUDA_ENTRY STV_DEFAULT"
_ZN7cutlass13device_kernelIN5flash11enable_sm90INS1_16FlashAttnFwdSm90INS1_25CollectiveMainloopFwdSm90ILi2EN4cute5tupleIJNS5_1CILi1EEES8_S8_EEENS6_IJNS7_ILi192EEENS7_ILi160EEENS7_ILi64EEEEEELi64ENS_12float_e4m3_tEfNS_4arch4Sm90ELb1ELb0ELb0ELb0ELb1ELb0ELb0ELb1ELb1ELb1ELb0ELb0EEENS1_21CollectiveEpilogueFwdINS6_IJSA_SC_SB_EEES9_NS_10bfloat16_tESG_Li384ELb0ELb1ELb0ELb1EEENS1_30DynamicPersistentTileSchedulerILi384ELi128ELb0ELb1ELb1EEEEEEEEEvNT_6ParamsE:
[----:B------:R-:W-:Y:S01]  /*0000*/  LDC R1, c[0x0][0x37c] ;  /* 0x0000df00ff017b82 */ /* 0x000fe20000000800 */
[----:B------:R-:W-:Y:S05]  /*0010*/  EXIT ;  /* 0x000000000000794d */ /* 0x000fea0003800000 */
.L_x_42:
        /* <DEDUP_REMOVED lines=14> */
.L_x_87:


//--------------------- .text._ZN7cutlass13device_kernelIN5flash11enable_sm90INS1_16FlashAttnFwdSm90INS1_25CollectiveMainloopFwdSm90ILi2EN4cute5tupleIJNS5_1CILi1EEES8_S8_EEENS6_IJNS7_ILi192EEENS7_ILi160EEENS7_ILi64EEEEEELi64ENS_12float_e4m3_tEfNS_4arch4Sm90ELb1ELb0ELb0ELb1ELb1ELb0ELb0ELb1ELb1ELb1ELb0ELb0EEENS1_21CollectiveEpilogueFwdINS6_IJSA_SC_SB_EEES9_NS_10bfloat16_tESG_Li384ELb1ELb1ELb0ELb1EEENS1_36VarlenDynamicPersistentTileSchedulerILi192ELi160ELi384ELi128ELb0ELb1ELb1ELb1ELb1ELb1EEEEEEEEEvNT_6ParamsE --------------------------
	.section	.text._ZN7cutlass13device_kernelIN5flash11enable_sm90INS1_16FlashAttnFwdSm90INS1_25CollectiveMainloopFwdSm90ILi2EN4cute5tupleIJNS5_1CILi1EEES8_S8_EEENS6_IJNS7_ILi192EEENS7_ILi160EEENS7_ILi64EEEEEELi64ENS_12float_e4m3_tEfNS_4arch4Sm90ELb1ELb0ELb0ELb1ELb1ELb0ELb0ELb1ELb1ELb1ELb0ELb0EEENS1_21CollectiveEpilogueFwdINS6_IJSA_SC_SB_EEES9_NS_10bfloat16_tESG_Li384ELb1ELb1ELb0ELb1EEENS1_36VarlenDynamicPersistentTileSchedulerILi192ELi160ELi384ELi128ELb0ELb1ELb1ELb1ELb1ELb1EEEEEEEEEvNT_6ParamsE,"ax",@progbits
	.align	128
.text._ZN7cutlass13device_kernelIN5flash11enable_sm90INS1_16FlashAttnFwdSm90INS1_25CollectiveMainloopFwdSm90ILi2EN4cute5tupleIJNS5_1CILi1EEES8_S8_EEENS6_IJNS7_ILi192EEENS7_ILi160EEENS7_ILi64EEEEEELi64ENS_12float_e4m3_tEfNS_4arch4Sm90ELb1ELb0ELb0ELb1ELb1ELb0ELb0ELb1ELb1ELb1ELb0ELb0EEENS1_21CollectiveEpilogueFwdINS6_IJSA_SC_SB_EEES9_NS_10bfloat16_tESG_Li384ELb1ELb1ELb0ELb1EEENS1_36VarlenDynamicPersistentTileSchedulerILi192ELi160ELi384ELi128ELb0ELb1ELb1ELb1ELb1ELb1EEEEEEEEEvNT_6ParamsE:
        .type           _ZN7cutlass13device_kernelIN5flash11enable_sm90INS1_16FlashAttnFwdSm90INS1_25CollectiveMainloopFwdSm90ILi2EN4cute5tupleIJNS5_1CILi1EEES8_S8_EEENS6_IJNS7_ILi192EEENS7_ILi160EEENS7_ILi64EEEEEELi64ENS_12float_e4m3_tEfNS_4arch4Sm90ELb1ELb0ELb0ELb1ELb1ELb0ELb0ELb1ELb1ELb1ELb0ELb0EEENS1_21CollectiveEpilogueFwdINS6_IJSA_SC_SB_EEES9_NS_10bfloat16_tESG_Li384ELb1ELb1ELb0ELb1EEENS1_36VarlenDynamicPersistentTileSchedulerILi192ELi160ELi384ELi128ELb0ELb1ELb1ELb1ELb1ELb1EEEEEEEEEvNT_6ParamsE,@function
        .size           _ZN7cutlass13device_kernelIN5flash11enable_sm90INS1_16FlashAttnFwdSm90INS1_25CollectiveMainloopFwdSm90ILi2EN4cute5tupleIJNS5_1CILi1EEES8_S8_EEENS6_IJNS7_ILi192EEENS7_ILi160EEENS7_ILi64EEEEEELi64ENS_12float_e4m3_tEfNS_4arch4Sm90ELb1ELb0ELb0ELb1ELb1ELb0ELb0ELb1ELb1ELb1ELb0ELb0EEENS1_21CollectiveEpilogueFwdINS6_IJSA_SC_SB_EEES9_NS_10bfloat16_tESG_Li384ELb1ELb1ELb0ELb1EEENS1_36VarlenDynamicPersistentTileSchedulerILi192ELi160ELi384ELi128ELb0ELb1ELb1ELb1ELb1ELb1EEEEEEEEEvNT_6ParamsE,(.L_x_88 - _ZN7cutlass13device_kernelIN5flash11enable_sm90INS1_16FlashAttnFwdSm90INS1_25CollectiveMainloopFwdSm90ILi2EN4cute5tupleIJNS5_1CILi1EEES8_S8_EEENS6_IJNS7_ILi192EEENS7_ILi160EEENS7_ILi64EEEEEELi64ENS_12float_e4m3_tEfNS_4arch4Sm90ELb1ELb0ELb0ELb1ELb1ELb0ELb0ELb1ELb1ELb1ELb0ELb0EEENS1_21CollectiveEpilogueFwdINS6_IJSA_SC_SB_EEES9_NS_10bfloat16_tESG_Li384ELb1ELb1ELb0ELb1EEENS1_36VarlenDynamicPersistentTileSchedulerILi192ELi160ELi384ELi128ELb0ELb1ELb1ELb1ELb1ELb1EEEEEEEEEvNT_6ParamsE)
        .other          _ZN7cutlass13device_kernelIN5flash11enable_sm90INS1_16FlashAttnFwdSm90INS1_25CollectiveMainloopFwdSm90ILi2EN4cute5tupleIJNS5_1CILi1EEES8_S8_EEENS6_IJNS7_ILi192EEENS7_ILi160EEENS7_ILi64EEEEEELi64ENS_12float_e4m3_tEfNS_4arch4Sm90ELb1ELb0ELb0ELb1ELb1ELb0ELb0ELb1ELb1ELb1ELb0ELb0EEENS1_21CollectiveEpilogueFwdINS6_IJSA_SC_SB_EEES9_NS_10bfloat16_tESG_Li384ELb1ELb1ELb0ELb1EEENS1_36VarlenDynamicPersistentTileSchedulerILi192ELi160ELi384ELi128ELb0ELb1ELb1ELb1ELb1ELb1EEEEEEEEEvNT_6ParamsE,@"STO_CUDA_ENTRY STV_DEFAULT"
_ZN7cutlass13device_kernelIN5flash11enable_sm90INS1_16FlashAttnFwdSm90INS1_25CollectiveMainloopFwdSm90ILi2EN4cute5tupleIJNS5_1CILi1EEES8_S8_EEENS6_IJNS7_ILi192EEENS7_ILi160EEENS7_ILi64EEEEEELi64ENS_12float_e4m3_tEfNS_4arch4Sm90ELb1ELb0ELb0ELb1ELb1ELb0ELb0ELb1ELb1ELb1ELb0ELb0EEENS1_21CollectiveEpilogueFwdINS6_IJSA_SC_SB_EEES9_NS_10bfloat16_tESG_Li384ELb1ELb1ELb0ELb1EEENS1_36VarlenDynamicPersistentTileSchedulerILi192ELi160ELi384ELi128ELb0ELb1ELb1ELb1ELb1ELb1EEEEEEEEEvNT_6ParamsE:
[----:B------:R-:W-:Y:S01]  /*0000*/  LDC R1, c[0x0][0x37c] ;  /* 0x0000df00ff017b82 */ /* 0x000fe20000000800 */
[----:B------:R-:W-:Y:S05]  /*0010*/  EXIT ;  /* 0x000000000000794d */ /* 0x000fea0003800000 */
.L_x_43:
        /* <DEDUP_REMOVED lines=14> */
.L_x_88:


//--------------------- .text._ZN7cutlass13device_kernelIN5flash11enable_sm90INS1_16FlashAttnFwdSm90INS1_25CollectiveMainloopFwdSm90ILi2EN4cute5tupleIJNS5_1CILi1EEES8_S8_EEENS6_IJNS7_ILi192EEENS7_ILi160EEENS7_ILi64EEEEEELi64ENS_12float_e4m3_tEfNS_4arch4Sm90ELb1ELb0ELb0ELb1ELb1ELb1ELb0ELb1ELb1ELb1ELb0ELb0EEENS1_21CollectiveEpilogueFwdINS6_IJSA_SC_SB_EEES9_NS_10bfloat16_tESG_Li384ELb1ELb1ELb0ELb1EEENS1_36VarlenDynamicPersistentTileSchedulerILi192ELi160ELi384ELi128ELb0ELb1ELb1ELb1ELb1ELb1EEEEEEEEEvNT_6ParamsE --------------------------
	.section	.text._ZN7cutlass13device_kernelIN5flash11enable_sm90INS1_16FlashAttnFwdSm90INS1_25CollectiveMainloopFwdSm90ILi2EN4cute5tupleIJNS5_1CILi1EEES8_S8_EEENS6_IJNS7_ILi192EEENS7_ILi160EEENS7_ILi64EEEEEELi64ENS_12float_e4m3_tEfNS_4arch4Sm90ELb1ELb0ELb0ELb1ELb1ELb1ELb0ELb1ELb1ELb1ELb0ELb0EEENS1_21CollectiveEpilogueFwdINS6_IJSA_SC_SB_EEES9_NS_10bfloat16_tESG_Li384ELb1ELb1ELb0ELb1EEENS1_36VarlenDynamicPersistentTileSchedulerILi192ELi160ELi384ELi128ELb0ELb1ELb1ELb1ELb1ELb1EEEEEEEEEvNT_6ParamsE,"ax",@progbits
	.align	128
.text._ZN7cutlass13device_kernelIN5flash11enable_sm90INS1_16FlashAttnFwdSm90INS1_25CollectiveMainloopFwdSm90ILi2EN4cute5tupleIJNS5_1CILi1EEES8_S8_EEENS6_IJNS7_ILi192EEENS7_ILi160EEENS7_ILi64EEEEEELi64ENS_12float_e4m3_tEfNS_4arch4Sm90ELb1ELb0ELb0ELb1ELb1ELb1ELb0ELb1ELb1ELb1ELb0ELb0EEENS1_21CollectiveEpilogueFwdINS6_IJSA_SC_SB_EEES9_NS_10bfloat16_tESG_Li384ELb1ELb1ELb0ELb1EEENS1_36VarlenDynamicPersistentTileSchedulerILi192ELi160ELi384ELi128ELb0ELb1ELb1ELb1ELb1ELb1EEEEEEEEEvNT_6ParamsE:
        .type           _ZN7cutlass13device_kernelIN5flash11enable_sm90INS1_16FlashAttnFwdSm90INS1_25CollectiveMainloopFwdSm90ILi2EN4cute5tupleIJNS5_1CILi1EEES8_S8_EEENS6_IJNS7_ILi192EEENS7_ILi160EEENS7_ILi64EEEEEELi64ENS_12float_e4m3_tEfNS_4arch4Sm90ELb1ELb0ELb0ELb1ELb1ELb1ELb0ELb1ELb1ELb1ELb0ELb0EEENS1_21CollectiveEpilogueFwdINS6_IJSA_SC_SB_EEES9_NS_10bfloat16_tESG_Li384ELb1ELb1ELb0ELb1EEENS1_36VarlenDynamicPersistentTileSchedulerILi192ELi160ELi384ELi128ELb0ELb1ELb1ELb1ELb1ELb1EEEEEEEEEvNT_6ParamsE,@function
        .size           _ZN7cutlass13device_kernelIN5flash11enable_sm90INS1_16FlashAttnFwdSm90INS1_25CollectiveMainloopFwdSm90ILi2EN4cute5tupleIJNS5_1CILi1EEES8_S8_EEENS6_IJNS7_ILi192EEENS7_ILi160EEENS7_ILi64EEEEEELi64ENS_12float_e4m3_tEfNS_4arch4Sm90ELb1ELb0ELb0ELb1ELb1ELb1ELb0ELb1ELb1ELb1ELb0ELb0EEENS1_21CollectiveEpilogueFwdINS6_IJSA_SC_SB_EEES9_NS_10bfloat16_tESG_Li384ELb1ELb1ELb0ELb1EEENS1_36VarlenDynamicPersistentTileSchedulerILi192ELi160ELi384ELi128ELb0ELb1ELb1ELb1ELb1ELb1EEEEEEEEEvNT_6ParamsE,(.L_x_89 - _ZN7cutlass13device_kernelIN5flash11enable_sm90INS1_16FlashAttnFwdSm90INS1_25CollectiveMainloopFwdSm90ILi2EN4cute5tupleIJNS5_1CILi1EEES8_S8_EEENS6_IJNS7_ILi192EEENS7_ILi160EEENS7_ILi64EEEEEELi64ENS_12float_e4m3_tEfNS_4arch4Sm90ELb1ELb0ELb0ELb1ELb1ELb1ELb0ELb1ELb1ELb1ELb0ELb0EEENS1_21CollectiveEpilogueFwdINS6_IJSA_SC_SB_EEES9_NS_10bfloat16_tESG_Li384ELb1ELb1ELb0ELb1EEENS1_36VarlenDynamicPersistentTileSchedulerILi192ELi160ELi384ELi128ELb0ELb1ELb1ELb1ELb1ELb1EEEEEEEEEvNT_6ParamsE)
        .other          _ZN7cutlass13device_kernelIN5flash11enable_sm90INS1_16FlashAttnFwdSm90INS1_25CollectiveMainloopFwdSm90ILi2EN4cute5tupleIJNS5_1CILi1EEES8_S8_EEENS6_IJNS7_ILi192EEENS7_ILi160EEENS7_ILi64EEEEEELi64ENS_12float_e4m3_tEfNS_4arch4Sm90ELb1ELb0ELb0ELb1ELb1ELb1ELb0ELb1ELb1ELb1ELb0ELb0EEENS1_21CollectiveEpilogueFwdINS6_IJSA_SC_SB_EEES9_NS_10bfloat16_tESG_Li384ELb1ELb1ELb0ELb1EEENS1_36VarlenDynamicPersistentTileSchedulerILi192ELi160ELi384ELi128ELb0ELb1ELb1ELb1ELb1ELb1EEEEEEEEEvNT_6ParamsE,@"STO_CUDA_ENTRY STV_DEFAULT"
_ZN7cutlass13device_kernelIN5flash11enable_sm90INS1_16FlashAttnFwdSm90INS1_25CollectiveMainloopFwdSm90ILi2EN4cute5tupleIJNS5_1CILi1EEES8_S8_EEENS6_IJNS7_ILi192EEENS7_ILi160EEENS7_ILi64EEEEEELi64ENS_12float_e4m3_tEfNS_4arch4Sm90ELb1ELb0ELb0ELb1ELb1ELb1ELb0ELb1ELb1ELb1ELb0ELb0EEENS1_21CollectiveEpilogueFwdINS6_IJSA_SC_SB_EEES9_NS_10bfloat16_tESG_Li384ELb1ELb1ELb0ELb1EEENS1_36VarlenDynamicPersistentTileSchedulerILi192ELi160ELi384ELi128ELb0ELb1ELb1ELb1ELb1ELb1EEEEEEEEEvNT_6ParamsE:
[----:B------:R-:W-:Y:S01]  /*0000*/  LDC R1, c[0x0][0x37c] ;  /* 0x0000df00ff017b82 */ /* 0x000fe20000000800 */
[----:B------:R-:W-:Y:S05]  /*0010*/  EXIT ;  /* 0x000000000000794d */ /* 0x000fea0003800000 */
.L_x_44:
        /* <DEDUP_REMOVED lines=14> */
.L_x_89:


//--------------------- .nv.shared.reserved.0     --------------------------
	.section	.nv.shared.reserved.0,"aw",@nobits
	.weak		__nv_reservedSMEM_offset_0_alias
	.size		__nv_reservedSMEM_offset_0_alias, 0, 64
	.other		__nv_reservedSMEM_offset_0_alias,@"STO_CUDA_RESERVED_SHARED STV_DEFAULT"
__nv_reservedSMEM_offset_0_alias:
	.zero		0
	.zero		64


//--------------------- .nv.global                --------------------------
	.section	.nv.global,"aw",@nobits
.nv.global:
	.type		_ZN72_INTERNAL_39bee7f1_36_flash_fwd_hdimall_e4m3_paged_sm90_cu_49158569_38394cute1_E,@object
	.size		_ZN72_INTERNAL_39bee7f1_36_flash_fwd_hdimall_e4m3_paged_sm90_cu_49158569_38394cute1_E,(_ZN72_INTERNAL_39bee7f1_36_flash_fwd_hdimall_e4m3_paged_sm90_cu_49158569_38394cuda3std3__45__cpo6cbeginE - _ZN72_INTERNAL_39bee7f1_36_flash_fwd_hdimall_e4m3_paged_sm90_cu_49158569_38394cute1_E)
_ZN72_INTERNAL_39bee7f1_36_flash_fwd_hdimall_e4m3_paged_sm90_cu_49158569_38394cute1_E:
	.zero		1
	.type		_ZN72_INTERNAL_39bee7f1_36_flash_fwd_hdimall_e4m3_paged_sm90_cu_49158569_38394cuda3std3__45__cpo6cbeginE,@object
	.size		_ZN72_INTERNAL_39bee7f1_36_flash_fwd_hdimall_e4m3_paged_sm90_cu_49158569_38394cuda3std3__45__cpo6cbeginE,(_ZN72_INTERNAL_39bee7f1_36_flash_fwd_hdimall_e4m3_paged_sm90_cu_49158569_38394cuda3std3__48in_placeE - _ZN72_INTERNAL_39bee7f1_36_flash_fwd_hdimall_e4m3_paged_sm90_cu_49158569_38394cuda3std3__45__cpo6cbeginE)
_ZN72_INTERNAL_39bee7f1_36_flash_fwd_hdimall_e4m3_paged_sm90_cu_49158569_38394cuda3std3__45__cpo6cbeginE:
	.zero		1
	.type		_ZN72_INTERNAL_39bee7f1_36_flash_fwd_hdimall_e4m3_paged_sm90_cu_49158569_38394cuda3std3__48in_placeE,@object
	.size		_ZN72_INTERNAL_39bee7f1_36_flash_fwd_hdimall_e4m3_paged_sm90_cu_49158569_38394cuda3std3__48in_placeE,(_ZN72_INTERNAL_39bee7f1_36_flash_fwd_hdimall_e4m3_paged_sm90_cu_49158569_38394cuda3std6ranges3__45__cpo9iter_moveE - _ZN72_INTERNAL_39bee7f1_36_flash_fwd_hdimall_e4m3_paged_sm90_cu_49158569_38394cuda3std3__48in_placeE)
_ZN72_INTERNAL_39bee7f1_36_flash_fwd_hdimall_e4m3_paged_sm90_cu_49158569_38394cuda3std3__48in_placeE:
	.zero		1
	.type		_ZN72_INTERNAL_39bee7f1_36_flash_fwd_hdimall_e4m3_paged_sm90_cu_49158569_38394cuda3std6ranges3__45__cpo9iter_moveE,@object
	.size		_ZN72_INTERNAL_39bee7f1_36_flash_fwd_hdimall_e4m3_paged_sm90_cu_49158569_38394cuda3std6ranges3__45__cpo9iter_moveE,(_ZN72_INTERNAL_39bee7f1_36_flash_fwd_hdimall_e4m3_paged_sm90_cu_49158569_38394cuda3std3__45__cpo5beginE - _ZN72_INTERNAL_39bee7f1_36_flash_fwd_hdimall_e4m3_paged_sm90_cu_49158569_38394cuda3std6ranges3__45__cpo9iter_moveE)
_ZN72_INTERNAL_39bee7f1_36_flash_fwd_hdimall_e4m3_paged_sm90_cu_49158569_38394cuda3std6ranges3__45__cpo9iter_moveE:
	.zero		1
	.type		_ZN72_INTERNAL_39bee7f1_36_flash_fwd_hdimall_e4m3_paged_sm90_cu_49158569_38394cuda3std3__45__cpo5beginE,@object
	.size		_ZN72_INTERNAL_39bee7f1_36_flash_fwd_hdimall_e4m3_paged_sm90_cu_49158569_38394cuda3std3__45__cpo5beginE,(_ZN72_INTERNAL_39bee7f1_36_flash_fwd_hdimall_e4m3_paged_sm90_cu_49158569_38394cuda3std3__474_GLOBAL__N__39bee7f1_36_flash_fwd_hdimall_e4m3_paged_sm90_cu_49158569_38396ignoreE - _ZN72_INTERNAL_39bee7f1_36_flash_fwd_hdimall_e4m3_paged_sm90_cu_49158569_38394cuda3std3__45__cpo5beginE)
_ZN72_INTERNAL_39bee7f1_36_flash_fwd_hdimall_e4m3_paged_sm90_cu_49158569_38394cuda3std3__45__cpo5beginE:
	.zero		1
	.type		_ZN72_INTERNAL_39bee7f1_36_flash_fwd_hdimall_e4m3_paged_sm90_cu_49158569_38394cuda3std3__474_GLOBAL__N__39bee7f1_36_flash_fwd_hdimall_e4m3_paged_sm90_cu_49158569_38396ignoreE,@object
	.size		_ZN72_INTERNAL_39bee7f1_36_flash_fwd_hdimall_e4m3_paged_sm90_cu_49158569_38394cuda3std3__474_GLOBAL__N__39bee7f1_36_flash_fwd_hdimall_e4m3_paged_sm90_cu_49158569_38396ignoreE,(_ZN72_INTERNAL_39bee7f1_36_flash_fwd_hdimall_e4m3_paged_sm90_cu_49158569_38394cute7productE - _ZN72_INTERNAL_39bee7f1_36_flash_fwd_hdimall_e4m3_paged_sm90_cu_49158569_38394cuda3std3__474_GLOBAL__N__39bee7f1_36_flash_fwd_hdimall_e4m3_paged_sm90_cu_49158569_38396ignoreE)
_ZN72_INTERNAL_39bee7f1_36_flash_fwd_hdimall_e4m3_paged_sm90_cu_49158569_38394cuda3std3__474_GLOBAL__N__39bee7f1_36_flash_fwd_hdimall_e4m3_paged_sm90_cu_49158569_38396ignoreE:
	.zero		1
	.type		_ZN72_INTERNAL_39bee7f1_36_flash_fwd_hdimall_e4m3_paged_sm90_cu_49158569_38394cute7productE,@object
	.size		_ZN72_INTERNAL_39bee7f1_36_flash_fwd_hdimall_e4m3_paged_sm90_cu_49158569_38394cute7productE,(_ZN72_INTERNAL_39bee7f1_36_flash_fwd_hdimall_e4m3_paged_sm90_cu_49158569_38394cuda3std3__45__cpo3endE - _ZN72_INTERNAL_39bee7f1_36_flash_fwd_hdimall_e4m3_paged_sm90_cu_49158569_38394cute7productE)
_ZN72_INTERNAL_39bee7f1_36_flash_fwd_hdimall_e4m3_paged_sm90_cu_49158569_38394cute7productE:
	.zero		1
	.type		_ZN72_INTERNAL_39bee7f1_36_flash_fwd_hdimall_e4m3_paged_sm90_cu_49158569_38394cuda3std3__45__cpo3endE,@object
	.size		_ZN72_INTERNAL_39bee7f1_36_flash_fwd_hdimall_e4m3_paged_sm90_cu_49158569_38394cuda3std3__45__cpo3endE,(_ZN72_INTERNAL_39bee7f1_36_flash_fwd_hdimall_e4m3_paged_sm90_cu_49158569_38394cuda3std3__419piecewise_constructE - _ZN72_INTERNAL_39bee7f1_36_flash_fwd_hdimall_e4m3_paged_sm90_cu_49158569_38394cuda3std3__45__cpo3endE)
_ZN72_INTERNAL_39bee7f1_36_flash_fwd_hdimall_e4m3_paged_sm90_cu_49158569_38394cuda3std3__45__cpo3endE:
	.zero		1
	.type		_ZN72_INTERNAL_39bee7f1_36_flash_fwd_hdimall_e4m3_paged_sm90_cu_49158569_38394cuda3std3__419piecewise_constructE,@object
	.size		_ZN72_INTERNAL_39bee7f1_36_flash_fwd_hdimall_e4m3_paged_sm90_cu_49158569_38394cuda3std3__419piecewise_constructE,(_ZN72_INTERNAL_39bee7f1_36_flash_fwd_hdimall_e4m3_paged_sm90_cu_49158569_38394cuda3std3__45__cpo4cendE - _ZN72_INTERNAL_39bee7f1_36_flash_fwd_hdimall_e4m3_paged_sm90_cu_49158569_38394cuda3std3__419piecewise_constructE)
_ZN72_INTERNAL_39bee7f1_36_flash_fwd_hdimall_e4m3_paged_sm90_cu_49158569_38394cuda3std3__419piecewise_constructE:
	.zero		1
	.type		_ZN72_INTERNAL_39bee7f1_36_flash_fwd_hdimall_e4m3_paged_sm90_cu_49158569_38394cuda3std3__45__cpo4cendE,@object
	.size		_ZN72_INTERNAL_39bee7f1_36_flash_fwd_hdimall_e4m3_paged_sm90_cu_49158569_38394cuda3std3__45__cpo4cendE,(_ZN72_INTERNAL_39bee7f1_36_flash_fwd_hdimall_e4m3_paged_sm90_cu_49158569_38394cuda3std6ranges3__45__cpo4swapE - _ZN72_INTERNAL_39bee7f1_36_flash_fwd_hdimall_e4m3_paged_sm90_cu_49158569_38394cuda3std3__45__cpo4cendE)
_ZN72_INTERNAL_39bee7f1_36_flash_fwd_hdimall_e4m3_paged_sm90_cu_49158569_38394cuda3std3__45__cpo4cendE:
	.zero		1
	.type		_ZN72_INTERNAL_39bee7f1_36_flash_fwd_hdimall_e4m3_paged_sm90_cu_49158569_38394cuda3std6ranges3__45__cpo4swapE,@object
	.size		_ZN72_INTERNAL_39bee7f1_36_flash_fwd_hdimall_e4m3_paged_sm90_cu_49158569_38394cuda3std6ranges3__45__cpo4swapE,(.L_7 - _ZN72_INTERNAL_39bee7f1_36_flash_fwd_hdimall_e4m3_paged_sm90_cu_49158569_38394cuda3std6ranges3__45__cpo4swapE)
_ZN72_INTERNAL_39bee7f1_36_flash_fwd_hdimall_e4m3_paged_sm90_cu_49158569_38394cuda3std6ranges3__45__cpo4swapE:
	.zero		1
.L_7:


//--------------------- .nv.constant0._ZN7cutlass13device_kernelIN5flash11enable_sm90INS1_16FlashAttnFwdSm90INS1_25CollectiveMainloopFwdSm90ILi2EN4cute5tupleIJNS5_1CILi1EEES8_S8_EEENS6_IJNS7_ILi128EEESA_NS7_ILi256EEEEEELi256ENS_12float_e4m3_tEfNS_4arch4Sm90ELb0ELb0ELb0ELb0ELb1ELb0ELb0ELb1ELb0ELb1ELb0ELb0EEENS1_21CollectiveEpilogueFwdINS6_IJSA_SB_SA_EEES9_NS_10bfloat16_tESF_Li256ELb0ELb1ELb0ELb1EEENS1_29StaticPersistentTileSchedulerILb0EEEEEEEEEvNT_6ParamsE --------------------------
	.section	.nv.constant0._ZN7cutlass13device_kernelIN5flash11enable_sm90INS1_16FlashAttnFwdSm90INS1_25CollectiveMainloopFwdSm90ILi2EN4cute5tupleIJNS5_1CILi1EEES8_S8_EEENS6_IJNS7_ILi128EEESA_NS7_ILi256EEEEEELi256ENS_12float_e4m3_tEfNS_4arch4Sm90ELb0ELb0ELb0ELb0ELb1ELb0ELb0ELb1ELb0ELb1ELb0ELb0EEENS1_21CollectiveEpilogueFwdINS6_IJSA_SB_SA_EEES9_NS_10bfloat16_tESF_Li256ELb0ELb1ELb0ELb1EEENS1_29StaticPersistentTileSchedulerILb0EEEEEEEEEvNT_6ParamsE,"a",@progbits
	.sectionflags	@""
	.align	4
.nv.constant0._ZN7cutlass13device_kernelIN5flash11enable_sm90INS1_16FlashAttnFwdSm90INS1_25CollectiveMainloopFwdSm90ILi2EN4cute5tupleIJNS5_1CILi1EEES8_S8_EEENS6_IJNS7_ILi128EEESA_NS7_ILi256EEEEEELi256ENS_12float_e4m3_tEfNS_4arch4Sm90ELb0ELb0ELb0ELb0ELb1ELb0ELb0ELb1ELb0ELb1ELb0ELb0EEENS1_21CollectiveEpilogueFwdINS6_IJSA_SB_SA_EEES9_NS_10bfloat16_tESF_Li256ELb0ELb1ELb0ELb1EEENS1_29StaticPersistentTileSchedulerILb0EEEEEEEEEvNT_6ParamsE:
	.zero		3456


//--------------------- .nv.constant0._ZN7cutlass13device_kernelIN5flash11enable_sm90INS1_16FlashAttnFwdSm90INS1_25CollectiveMainloopFwdSm90ILi2EN4cute5tupleIJNS5_1CILi1EEES8_S8_EEENS6_IJNS7_ILi128EEESA_NS7_ILi256EEEEEELi256ENS_12float_e4m3_tEfNS_4arch4Sm90ELb0ELb0ELb0ELb1ELb1ELb0ELb0ELb1ELb0ELb1ELb0ELb0EEENS1_21CollectiveEpilogueFwdINS6_IJSA_SB_SA_EEES9_NS_10bfloat16_tESF_Li256ELb1ELb1ELb0ELb1EEENS1_36VarlenDynamicPersistentTileSchedulerILi128ELi128ELi256ELi128ELb0ELb1ELb1ELb0ELb1ELb1EEEEEEEEEvNT_6ParamsE --------------------------
	.section	.nv.constant0._ZN7cutlass13device_kernelIN5flash11enable_sm90INS1_16FlashAttnFwdSm90INS1_25CollectiveMainloopFwdSm90ILi2EN4cute5tupleIJNS5_1CILi1EEES8_S8_EEENS6_IJNS7_ILi128EEESA_NS7_ILi256EEEEEELi256ENS_12float_e4m3_tEfNS_4arch4Sm90ELb0ELb0ELb0ELb1ELb1ELb0ELb0ELb1ELb0ELb1ELb0ELb0EEENS1_21CollectiveEpilogueFwdINS6_IJSA_SB_SA_EEES9_NS_10bfloat16_tESF_Li256ELb1ELb1ELb0ELb1EEENS1_36VarlenDynamicPersistentTileSchedulerILi128ELi128ELi256ELi128ELb0ELb1ELb1ELb0ELb1ELb1EEEEEEEEEvNT_6ParamsE,"a",@progbits
	.sectionflags	@""
	.align	4
.nv.constant0._ZN7cutlass13device_kernelIN5flash11enable_sm90INS1_16FlashAttnFwdSm90INS1_25CollectiveMainloopFwdSm90ILi2EN4cute5tupleIJNS5_1CILi1EEES8_S8_EEENS6_IJNS7_ILi128EEESA_NS7_ILi256EEEEEELi256ENS_12float_e4m3_tEfNS_4arch4Sm90ELb0ELb0ELb0ELb1ELb1ELb0ELb0ELb1ELb0ELb1ELb0ELb0EEENS1_21CollectiveEpilogueFwdINS6_IJSA_SB_SA_EEES9_NS_10bfloat16_tESF_Li256ELb1ELb1ELb0ELb1EEENS1_36VarlenDynamicPersistentTileSchedulerILi128ELi128ELi256ELi128ELb0ELb1ELb1ELb0ELb1ELb1EEEEEEEEEvNT_6ParamsE:
	.zero		3584


//--------------------- .nv.constant0._ZN7cutlass13device_kernelIN5flash11enable_sm90INS1_16FlashAttnFwdSm90INS1_25CollectiveMainloopFwdSm90ILi2EN4cute5tupleIJNS5_1CILi1EEES8_S8_EEENS6_IJNS7_ILi128EEESA_NS7_ILi256EEEEEELi256ENS_12float_e4m3_tEfNS_4arch4Sm90ELb0ELb0ELb0ELb1ELb1ELb1ELb0ELb1ELb0ELb1ELb0ELb0EEENS1_21CollectiveEpilogueFwdINS6_IJSA_SB_SA_EEES9_NS_10bfloat16_tESF_Li256ELb1ELb1ELb0ELb1EEENS1_36VarlenDynamicPersistentTileSchedulerILi128ELi128ELi256ELi128ELb0ELb1ELb1ELb0ELb1ELb1EEEEEEEEEvNT_6ParamsE --------------------------
	.section	.nv.constant0._ZN7cutlass13device_kernelIN5flash11enable_sm90INS1_16FlashAttnFwdSm90INS1_25CollectiveMainloopFwdSm90ILi2EN4cute5tupleIJNS5_1CILi1EEES8_S8_EEENS6_IJNS7_ILi128EEESA_NS7_ILi256EEEEEELi256ENS_12float_e4m3_tEfNS_4arch4Sm90ELb0ELb0ELb0ELb1ELb1ELb1ELb0ELb1ELb0ELb1ELb0ELb0EEENS1_21CollectiveEpilogueFwdINS6_IJSA_SB_SA_EEES9_NS_10bfloat16_tESF_Li256ELb1ELb1ELb0ELb1EEENS1_36VarlenDynamicPersistentTileSchedulerILi128ELi128ELi256ELi128ELb0ELb1ELb1ELb0ELb1ELb1EEEEEEEEEvNT_6ParamsE,"a",@progbits
	.sectionflags	@""
	.align	4
.nv.constant0._ZN7cutlass13device_kernelIN5flash11enable_sm90INS1_16FlashAttnFwdSm90INS1_25CollectiveMainloopFwdSm90ILi2EN4cute5tupleIJNS5_1CILi1EEES8_S8_EEENS6_IJNS7_ILi128EEESA_NS7_ILi256EEEEEELi256ENS_12float_e4m3_tEfNS_4arch4Sm90ELb0ELb0ELb0ELb1ELb1ELb1ELb0ELb1ELb0ELb1ELb0ELb0EEENS1_21CollectiveEpilogueFwdINS6_IJSA_SB_SA_EEES9_NS_10bfloat16_tESF_Li256ELb1ELb1ELb0ELb1EEENS1_36VarlenDynamicPersistentTileSchedulerILi128ELi128ELi256ELi128ELb0ELb1ELb1ELb0ELb1ELb1EEEEEEEEEvNT_6ParamsE:
	.zero		3584


//--------------------- .nv.constant0._ZN7cutlass13device_kernelIN5flash11enable_sm90INS1_16FlashAttnFwdSm90INS1_25CollectiveMainloopFwdSm90ILi2EN4cute5tupleIJNS5_1CILi1EEES8_S8_EEENS6_IJNS7_ILi128EEENS7_ILi64EEENS7_ILi256EEEEEELi256ENS_12float_e4m3_tEfNS_4arch4Sm90ELb0ELb1ELb0ELb0ELb1ELb0ELb0ELb1ELb0ELb1ELb0ELb0EEENS1_21CollectiveEpilogueFwdINS6_IJSA_SC_SB_EEES9_NS_10bfloat16_tESG_Li256ELb0ELb1ELb0ELb1EEENS1_30DynamicPersistentTileSchedulerILi256ELi128ELb0ELb1ELb1EEEEEEEEEvNT_6ParamsE --------------------------
	.section	.nv.constant0._ZN7cutlass13device_kernelIN5flash11enable_sm90INS1_16FlashAttnFwdSm90INS1_25CollectiveMainloopFwdSm90ILi2EN4cute5tupleIJNS5_1CILi1EEES8_S8_EEENS6_IJNS7_ILi128EEENS7_ILi64EEENS7_ILi256EEEEEELi256ENS_12float_e4m3_tEfNS_4arch4Sm90ELb0ELb1ELb0ELb0ELb1ELb0ELb0ELb1ELb0ELb1ELb0ELb0EEENS1_21CollectiveEpilogueFwdINS6_IJSA_SC_SB_EEES9_NS_10bfloat16_tESG_Li256ELb0ELb1ELb0ELb1EEENS1_30DynamicPersistentTileSchedulerILi256ELi128ELb0ELb1ELb1EEEEEEEEEvNT_6ParamsE,"a",@progbits
	.sectionflags	@""
	.align	4
.nv.constant0._ZN7cutlass13device_kernelIN5flash11enable_sm90INS1_16FlashAttnFwdSm90INS1_25CollectiveMainloopFwdSm90ILi2EN4cute5tupleIJNS5_1CILi1EEES8_S8_EEENS6_IJNS7_ILi128EEENS7_ILi64EEENS7_ILi256EEEEEELi256ENS_12float_e4m3_tEfNS_4arch4Sm90ELb0ELb1ELb0ELb0ELb1ELb0ELb0ELb1ELb0ELb1ELb0ELb0EEENS1_21CollectiveEpilogueFwdINS6_IJSA_SC_SB_EEES9_NS_10bfloat16_tESG_Li256ELb0ELb1ELb0ELb1EEENS1_30DynamicPersistentTileSchedulerILi256ELi128ELb0ELb1ELb1EEEEEEEEEvNT_6ParamsE:
	.zero		3584


//--------------------- .nv.constant0._ZN7cutlass13device_kernelIN5flash11enable_sm90INS1_16FlashAttnFwdSm90INS1_25CollectiveMainloopFwdSm90ILi2EN4cute5tupleIJNS5_1CILi1EEES8_S8_EEENS6_IJNS7_ILi128EEENS7_ILi64EEENS7_ILi256EEEEEELi256ENS_12float_e4m3_tEfNS_4arch4Sm90ELb0ELb1ELb0ELb1ELb1ELb0ELb0ELb1ELb0ELb1ELb0ELb0EEENS1_21CollectiveEpilogueFwdINS6_IJSA_SC_SB_EEES9_NS_10bfloat16_tESG_Li256ELb1ELb1ELb0ELb1EEENS1_36VarlenDynamicPersistentTileSchedulerILi128ELi64ELi256ELi128ELb0ELb1ELb1ELb1ELb0ELb1EEEEEEEEEvNT_6ParamsE --------------------------
	.section	.nv.constant0._ZN7cutlass13device_kernelIN5flash11enable_sm90INS1_16FlashAttnFwdSm90INS1_25CollectiveMainloopFwdSm90ILi2EN4cute5tupleIJNS5_1CILi1EEES8_S8_EEENS6_IJNS7_ILi128EEENS7_ILi64EEENS7_ILi256EEEEEELi256ENS_12float_e4m3_tEfNS_4arch4Sm90ELb0ELb1ELb0ELb1ELb1ELb0ELb0ELb1ELb0ELb1ELb0ELb0EEENS1_21CollectiveEpilogueFwdINS6_IJSA_SC_SB_EEES9_NS_10bfloat16_tESG_Li256ELb1ELb1ELb0ELb1EEENS1_36VarlenDynamicPersistentTileSchedulerILi128ELi64ELi256ELi128ELb0ELb1ELb1ELb1ELb0ELb1EEEEEEEEEvNT_6ParamsE,"a",@progbits
	.sectionflags	@""
	.align	4
.nv.constant0._ZN7cutlass13device_kernelIN5flash11enable_sm90INS1_16FlashAttnFwdSm90INS1_25CollectiveMainloopFwdSm90ILi2EN4cute5tupleIJNS5_1CILi1EEES8_S8_EEENS6_IJNS7_ILi128EEENS7_ILi64EEENS7_ILi256EEEEEELi256ENS_12float_e4m3_tEfNS_4arch4Sm90ELb0ELb1ELb0ELb1ELb1ELb0ELb0ELb1ELb0ELb1ELb0ELb0EEENS1_21CollectiveEpilogueFwdINS6_IJSA_SC_SB_EEES9_NS_10bfloat16_tESG_Li256ELb1ELb1ELb0ELb1EEENS1_36VarlenDynamicPersistentTileSchedulerILi128ELi64ELi256ELi128ELb0ELb1ELb1ELb1ELb0ELb1EEEEEEEEEvNT_6ParamsE:
	.zero		3584


//--------------------- .nv.constant0._ZN7cutlass13device_kernelIN5flash11enable_sm90INS1_16FlashAttnFwdSm90INS1_25CollectiveMainloopFwdSm90ILi2EN4cute5tupleIJNS5_1CILi1EEES8_S8_EEENS6_IJNS7_ILi128EEENS7_ILi64EEENS7_ILi256EEEEEELi256ENS_12float_e4m3_tEfNS_4arch4Sm90ELb0ELb1ELb0ELb1ELb1ELb1ELb0ELb1ELb0ELb1ELb0ELb0EEENS1_21CollectiveEpilogueFwdINS6_IJSA_SC_SB_EEES9_NS_10bfloat16_tESG_Li256ELb1ELb1ELb0ELb1EEENS1_36VarlenDynamicPersistentTileSchedulerILi128ELi64ELi256ELi128ELb0ELb1ELb1ELb1ELb0ELb1EEEEEEEEEvNT_6ParamsE --------------------------
	.section	.nv.constant0._ZN7cutlass13device_kernelIN5flash11enable_sm90INS1_16FlashAttnFwdSm90INS1_25CollectiveMainloopFwdSm90ILi2EN4cute5tupleIJNS5_1CILi1EEES8_S8_EEENS6_IJNS7_ILi128EEENS7_ILi64EEENS7_ILi256EEEEEELi256ENS_12float_e4m3_tEfNS_4arch4Sm90ELb0ELb1ELb0ELb1ELb1ELb1ELb0ELb1ELb0ELb1ELb0ELb0EEENS1_21CollectiveEpilogueFwdINS6_IJSA_SC_SB_EEES9_NS_10bfloat16_tESG_Li256ELb1ELb1ELb0ELb1EEENS1_36VarlenDynamicPersistentTileSchedulerILi128ELi64ELi256ELi128ELb0ELb1ELb1ELb1ELb0ELb1EEEEEEEEEvNT_6ParamsE,"a",@progbits
	.sectionflags	@""
	.align	4
.nv.constant0._ZN7cutlass13device_kernelIN5flash11enable_sm90INS1_16FlashAttnFwdSm90INS1_25CollectiveMainloopFwdSm90ILi2EN4cute5tupleIJNS5_1CILi1EEES8_S8_EEENS6_IJNS7_ILi128EEENS7_ILi64EEENS7_ILi256EEEEEELi256ENS_12float_e4m3_tEfNS_4arch4Sm90ELb0ELb1ELb0ELb1ELb1ELb1ELb0ELb1ELb0ELb1ELb0ELb0EEENS1_21CollectiveEpilogueFwdINS6_IJSA_SC_SB_EEES9_NS_10bfloat16_tESG_Li256ELb1ELb1ELb0ELb1EEENS1_36VarlenDynamicPersistentTileSchedulerILi128ELi64ELi256ELi128ELb0ELb1ELb1ELb1ELb0ELb1EEEEEEEEEvNT_6ParamsE:
	.zero		3584


//--------------------- .nv.constant0._ZN7cutlass13device_kernelIN5flash11enable_sm90INS1_16FlashAttnFwdSm90INS1_25CollectiveMainloopFwdSm90ILi2EN4cute5tupleIJNS5_1CILi1EEES8_S8_EEENS6_IJNS7_ILi128EEESA_NS7_ILi256EEEEEELi256ENS_12float_e4m3_tEfNS_4arch4Sm90ELb1ELb0ELb0ELb0ELb1ELb0ELb0ELb1ELb0ELb1ELb0ELb0EEENS1_21CollectiveEpilogueFwdINS6_IJSA_SB_SA_EEES9_NS_10bfloat16_tESF_Li256ELb0ELb1ELb0ELb1EEENS1_30DynamicPersistentTileSchedulerILi256ELi128ELb0ELb1ELb1EEEEEEEEEvNT_6ParamsE --------------------------
	.section	.nv.constant0._ZN7cutlass13device_kernelIN5flash11enable_sm90INS1_16FlashAttnFwdSm90INS1_25CollectiveMainloopFwdSm90ILi2EN4cute5tupleIJNS5_1CILi1EEES8_S8_EEENS6_IJNS7_ILi128EEESA_NS7_ILi256EEEEEELi256ENS_12float_e4m3_tEfNS_4arch4Sm90ELb1ELb0ELb0ELb0ELb1ELb0ELb0ELb1ELb0ELb1ELb0ELb0EEENS1_21CollectiveEpilogueFwdINS6_IJSA_SB_SA_EEES9_NS_10bfloat16_tESF_Li256ELb0ELb1ELb0ELb1EEENS1_30DynamicPersistentTileSchedulerILi256ELi128ELb0ELb1ELb1EEEEEEEEEvNT_6ParamsE,"a",@progbits
	.sectionflags	@""
	.align	4
.nv.constant0._ZN7cutlass13device_kernelIN5flash11enable_sm90INS1_16FlashAttnFwdSm90INS1_25CollectiveMainloopFwdSm90ILi2EN4cute5tupleIJNS5_1CILi1EEES8_S8_EEENS6_IJNS7_ILi128EEESA_NS7_ILi256EEEEEELi256ENS_12float_e4m3_tEfNS_4arch4Sm90ELb1ELb0ELb0ELb0ELb1ELb0ELb0ELb1ELb0ELb1ELb0ELb0EEENS1_21CollectiveEpilogueFwdINS6_IJSA_SB_SA_EEES9_NS_10bfloat16_tESF_Li256ELb0ELb1ELb0ELb1EEENS1_30DynamicPersistentTileSchedulerILi256ELi128ELb0ELb1ELb1EEEEEEEEEvNT_6ParamsE:
	.zero		3584


//--------------------- .nv.constant0._ZN7cutlass13device_kernelIN5flash11enable_sm90INS1_16FlashAttnFwdSm90INS1_25CollectiveMainloopFwdSm90ILi2EN4cute5tupleIJNS5_1CILi1EEES8_S8_EEENS6_IJNS7_ILi128EEESA_NS7_ILi256EEEEEELi256ENS_12float_e4m3_tEfNS_4arch4Sm90ELb1ELb0ELb0ELb1ELb1ELb0ELb0ELb1ELb0ELb1ELb0ELb0EEENS1_21CollectiveEpilogueFwdINS6_IJSA_SB_SA_EEES9_NS_10bfloat16_tESF_Li256ELb1ELb1ELb0ELb1EEENS1_36VarlenDynamicPersistentTileSchedulerILi128ELi128ELi256ELi128ELb0ELb1ELb1ELb1ELb1ELb1EEEEEEEEEvNT_6ParamsE --------------------------
	.section	.nv.constant0._ZN7cutlass13device_kernelIN5flash11enable_sm90INS1_16FlashAttnFwdSm90INS1_25CollectiveMainloopFwdSm90ILi2EN4cute5tupleIJNS5_1CILi1EEES8_S8_EEENS6_IJNS7_ILi128EEESA_NS7_ILi256EEEEEELi256ENS_12float_e4m3_tEfNS_4arch4Sm90ELb1ELb0ELb0ELb1ELb1ELb0ELb0ELb1ELb0ELb1ELb0ELb0EEENS1_21CollectiveEpilogueFwdINS6_IJSA_SB_SA_EEES9_NS_10bfloat16_tESF_Li256ELb1ELb1ELb0ELb1EEENS1_36VarlenDynamicPersistentTileSchedulerILi128ELi128ELi256ELi128ELb0ELb1ELb1ELb1ELb1ELb1EEEEEEEEEvNT_6ParamsE,"a",@progbits
	.sectionflags	@""
	.align	4
.nv.constant0._ZN7cutlass13device_kernelIN5flash11enable_sm90INS1_16FlashAttnFwdSm90INS1_25CollectiveMainloopFwdSm90ILi2EN4cute5tupleIJNS5_1CILi1EEES8_S8_EEENS6_IJNS7_ILi128EEESA_NS7_ILi256EEEEEELi256ENS_12float_e4m3_tEfNS_4arch4Sm90ELb1ELb0ELb0ELb1ELb1ELb0ELb0ELb1ELb0ELb1ELb0ELb0EEENS1_21CollectiveEpilogueFwdINS6_IJSA_SB_SA_EEES9_NS_10bfloat16_tESF_Li256ELb1ELb1ELb0ELb1EEENS1_36VarlenDynamicPersistentTileSchedulerILi128ELi128ELi256ELi128ELb0ELb1ELb1ELb1ELb1ELb1EEEEEEEEEvNT_6ParamsE:
	.zero		3584


//--------------------- .nv.constant0._ZN7cutlass13device_kernelIN5flash11enable_sm90INS1_16FlashAttnFwdSm90INS1_25CollectiveMainloopFwdSm90ILi2EN4cute5tupleIJNS5_1CILi1EEES8_S8_EEENS6_IJNS7_ILi128EEESA_NS7_ILi256EEEEEELi256ENS_12float_e4m3_tEfNS_4arch4Sm90ELb1ELb0ELb0ELb1ELb1ELb1ELb0ELb1ELb0ELb1ELb0ELb0EEENS1_21CollectiveEpilogueFwdINS6_IJSA_SB_SA_EEES9_NS_10bfloat16_tESF_Li256ELb1ELb1ELb0ELb1EEENS1_36VarlenDynamicPersistentTileSchedulerILi128ELi128ELi256ELi128ELb0ELb1ELb1ELb1ELb1ELb1EEEEEEEEEvNT_6ParamsE --------------------------
	.section	.nv.constant0._ZN7cutlass13device_kernelIN5flash11enable_sm90INS1_16FlashAttnFwdSm90INS1_25CollectiveMainloopFwdSm90ILi2EN4cute5tupleIJNS5_1CILi1EEES8_S8_EEENS6_IJNS7_ILi128EEESA_NS7_ILi256EEEEEELi256ENS_12float_e4m3_tEfNS_4arch4Sm90ELb1ELb0ELb0ELb1ELb1ELb1ELb0ELb1ELb0ELb1ELb0ELb0EEENS1_21CollectiveEpilogueFwdINS6_IJSA_SB_SA_EEES9_NS_10bfloat16_tESF_Li256ELb1ELb1ELb0ELb1EEENS1_36VarlenDynamicPersistentTileSchedulerILi128ELi128ELi256ELi128ELb0ELb1ELb1ELb1ELb1ELb1EEEEEEEEEvNT_6ParamsE,"a",@progbits
	.sectionflags	@""
	.align	4
.nv.constant0._ZN7cutlass13device_kernelIN5flash11enable_sm90INS1_16FlashAttnFwdSm90INS1_25CollectiveMainloopFwdSm90ILi2EN4cute5tupleIJNS5_1CILi1EEES8_S8_EEENS6_IJNS7_ILi128EEESA_NS7_ILi256EEEEEELi256ENS_12float_e4m3_tEfNS_4arch4Sm90ELb1ELb0ELb0ELb1ELb1ELb1ELb0ELb1ELb0ELb1ELb0ELb0EEENS1_21CollectiveEpilogueFwdINS6_IJSA_SB_SA_EEES9_NS_10bfloat16_tESF_Li256ELb1ELb1ELb0ELb1EEENS1_36VarlenDynamicPersistentTileSchedulerILi128ELi128ELi256ELi128ELb0ELb1ELb1ELb1ELb1ELb1EEEEEEEEEvNT_6ParamsE:
	.zero		3584


//--------------------- .nv.constant0._ZN7cutlass13device_kernelIN5flash11enable_sm90INS1_16FlashAttnFwdSm90INS1_25CollectiveMainloopFwdSm90ILi2EN4cute5tupleIJNS5_1CILi1EEES8_S8_EEENS6_IJNS7_ILi128EEENS7_ILi160EEENS7_ILi192EEEEEELi192ENS_12float_e4m3_tEfNS_4arch4Sm90ELb0ELb0ELb0ELb0ELb1ELb0ELb0ELb1ELb1ELb1ELb0ELb0EEENS1_21CollectiveEpilogueFwdINS6_IJSA_SC_SB_EEES9_NS_10bfloat16_tESG_Li256ELb0ELb1ELb0ELb1EEENS1_29StaticPersistentTileSchedulerILb0EEEEEEEEEvNT_6ParamsE --------------------------
	.section	.nv.constant0._ZN7cutlass13device_kernelIN5flash11enable_sm90INS1_16FlashAttnFwdSm90INS1_25CollectiveMainloopFwdSm90ILi2EN4cute5tupleIJNS5_1CILi1EEES8_S8_EEENS6_IJNS7_ILi128EEENS7_ILi160EEENS7_ILi192EEEEEELi192ENS_12float_e4m3_tEfNS_4arch4Sm90ELb0ELb0ELb0ELb0ELb1ELb0ELb0ELb1ELb1ELb1ELb0ELb0EEENS1_21CollectiveEpilogueFwdINS6_IJSA_SC_SB_EEES9_NS_10bfloat16_tESG_Li256ELb0ELb1ELb0ELb1EEENS1_29StaticPersistentTileSchedulerILb0EEEEEEEEEvNT_6ParamsE,"a",@progbits
	.sectionflags	@""
	.align	4
.nv.constant0._ZN7cutlass13device_kernelIN5flash11enable_sm90INS1_16FlashAttnFwdSm90INS1_25CollectiveMainloopFwdSm90ILi2EN4cute5tupleIJNS5_1CILi1EEES8_S8_EEENS6_IJNS7_ILi128EEENS7_ILi160EEENS7_ILi192EEEEEELi192ENS_12float_e4m3_tEfNS_4arch4Sm90ELb0ELb0ELb0ELb0ELb1ELb0ELb0ELb1ELb1ELb1ELb0ELb0EEENS1_21CollectiveEpilogueFwdINS6_IJSA_SC_SB_EEES9_NS_10bfloat16_tESG_Li256ELb0ELb1ELb0ELb1EEENS1_29StaticPersistentTileSchedulerILb0EEEEEEEEEvNT_6ParamsE:
	.zero		3456


//--------------------- .nv.constant0._ZN7cutlass13device_kernelIN5flash11enable_sm90INS1_16FlashAttnFwdSm90INS1_25CollectiveMainloopFwdSm90ILi2EN4cute5tupleIJNS5_1CILi1EEES8_S8_EEENS6_IJNS7_ILi128EEENS7_ILi160EEENS7_ILi192EEEEEELi192ENS_12float_e4m3_tEfNS_4arch4Sm90ELb0ELb0ELb0ELb1ELb1ELb0ELb0ELb1ELb1ELb1ELb0ELb0EEENS1_21CollectiveEpilogueFwdINS6_IJSA_SC_SB_EEES9_NS_10bfloat16_tESG_Li256ELb1ELb1ELb0ELb1EEENS1_36VarlenDynamicPersistentTileSchedulerILi128ELi160ELi256ELi128ELb0ELb1ELb1ELb0ELb1ELb1EEEEEEEEEvNT_6ParamsE --------------------------
	.section	.nv.constant0._ZN7cutlass13device_kernelIN5flash11enable_sm90INS1_16FlashAttnFwdSm90INS1_25CollectiveMainloopFwdSm90ILi2EN4cute5tupleIJNS5_1CILi1EEES8_S8_EEENS6_IJNS7_ILi128EEENS7_ILi160EEENS7_ILi192EEEEEELi192ENS_12float_e4m3_tEfNS_4arch4Sm90ELb0ELb0ELb0ELb1ELb1ELb0ELb0ELb1ELb1ELb1ELb0ELb0EEENS1_21CollectiveEpilogueFwdINS6_IJSA_SC_SB_EEES9_NS_10bfloat16_tESG_Li256ELb1ELb1ELb0ELb1EEENS1_36VarlenDynamicPersistentTileSchedulerILi128ELi160ELi256ELi128ELb0ELb1ELb1ELb0ELb1ELb1EEEEEEEEEvNT_6ParamsE,"a",@progbits
	.sectionflags	@""
	.align	4
.nv.constant0._ZN7cutlass13device_kernelIN5flash11enable_sm90INS1_16FlashAttnFwdSm90INS1_25CollectiveMainloopFwdSm90ILi2EN4cute5tupleIJNS5_1CILi1EEES8_S8_EEENS6_IJNS7_ILi128EEENS7_ILi160EEENS7_ILi192EEEEEELi192ENS_12float_e4m3_tEfNS_4arch4Sm90ELb0ELb0ELb0ELb1ELb1ELb0ELb0ELb1ELb1ELb1ELb0ELb0EEENS1_21CollectiveEpilogueFwdINS6_IJSA_SC_SB_EEES9_NS_10bfloat16_tESG_Li256ELb1ELb1ELb0ELb1EEENS1_36VarlenDynamicPersistentTileSchedulerILi128ELi160ELi256ELi128ELb0ELb1ELb1ELb0ELb1ELb1EEEEEEEEEvNT_6ParamsE:
	.zero		3584


//--------------------- .nv.constant0._ZN7cutlass13device_kernelIN5flash11enable_sm90INS1_16FlashAttnFwdSm90INS1_25CollectiveMainloopFwdSm90ILi2EN4cute5tupleIJNS5_1CILi1EEES8_S8_EEENS6_IJNS7_ILi128EEENS7_ILi160EEENS7_ILi192EEEEEELi192ENS_12float_e4m3_tEfNS_4arch4Sm90ELb0ELb0ELb0ELb1ELb1ELb1ELb0ELb1ELb1ELb1ELb0ELb0EEENS1_21CollectiveEpilogueFwdINS6_IJSA_SC_SB_EEES9_NS_10bfloat16_tESG_Li256ELb1ELb1ELb0ELb1EEENS1_36VarlenDynamicPersistentTileSchedulerILi128ELi160ELi256ELi128ELb0ELb1ELb1ELb0ELb1ELb1EEEEEEEEEvNT_6ParamsE --------------------------
	.section	.nv.constant0._ZN7cutlass13device_kernelIN5flash11enable_sm90INS1_16FlashAttnFwdSm90INS1_25CollectiveMainloopFwdSm90ILi2EN4cute5tupleIJNS5_1CILi1EEES8_S8_EEENS6_IJNS7_ILi128EEENS7_ILi160EEENS7_ILi192EEEEEELi192ENS_12float_e4m3_tEfNS_4arch4Sm90ELb0ELb0ELb0ELb1ELb1ELb1ELb0ELb1ELb1ELb1ELb0ELb0EEENS1_21CollectiveEpilogueFwdINS6_IJSA_SC_SB_EEES9_NS_10bfloat16_tESG_Li256ELb1ELb1ELb0ELb1EEENS1_36VarlenDynamicPersistentTileSchedulerILi128ELi160ELi256ELi128ELb0ELb1ELb1ELb0ELb1ELb1EEEEEEEEEvNT_6ParamsE,"a",@progbits
	.sectionflags	@""
	.align	4
.nv.constant0._ZN7cutlass13device_kernelIN5flash11enable_sm90INS1_16FlashAttnFwdSm90INS1_25CollectiveMainloopFwdSm90ILi2EN4cute5tupleIJNS5_1CILi1EEES8_S8_EEENS6_IJNS7_ILi128EEENS7_ILi160EEENS7_ILi192EEEEEELi192ENS_12float_e4m3_tEfNS_4arch4Sm90ELb0ELb0ELb0ELb1ELb1ELb1ELb0ELb1ELb1ELb1ELb0ELb0EEENS1_21CollectiveEpilogueFwdINS6_IJSA_SC_SB_EEES9_NS_10bfloat16_tESG_Li256ELb1ELb1ELb0ELb1EEENS1_36VarlenDynamicPersistentTileSchedulerILi128ELi160ELi256ELi128ELb0ELb1ELb1ELb0ELb1ELb1EEEEEEEEEvNT_6ParamsE:
	.zero		3584


//--------------------- .nv.constant0._ZN7cutlass13device_kernelIN5flash11enable_sm90INS1_16FlashAttnFwdSm90INS1_25CollectiveMainloopFwdSm90ILi2EN4cute5tupleIJNS5_1CILi1EEES8_S8_EEENS6_IJNS7_ILi128EEESA_NS7_ILi192EEEEEELi192ENS_12float_e4m3_tEfNS_4arch4Sm90ELb0ELb1ELb0ELb0ELb1ELb0ELb0ELb1ELb1ELb1ELb0ELb0EEENS1_21CollectiveEpilogueFwdINS6_IJSA_SB_SA_EEES9_NS_10bfloat16_tESF_Li256ELb0ELb1ELb0ELb1EEENS1_30DynamicPersistentTileSchedulerILi256ELi128ELb0ELb1ELb1EEEEEEEEEvNT_6ParamsE --------------------------
	.section	.nv.constant0._ZN7cutlass13device_kernelIN5flash11enable_sm90INS1_16FlashAttnFwdSm90INS1_25CollectiveMainloopFwdSm90ILi2EN4cute5tupleIJNS5_1CILi1EEES8_S8_EEENS6_IJNS7_ILi128EEESA_NS7_ILi192EEEEEELi192ENS_12float_e4m3_tEfNS_4arch4Sm90ELb0ELb1ELb0ELb0ELb1ELb0ELb0ELb1ELb1ELb1ELb0ELb0EEENS1_21CollectiveEpilogueFwdINS6_IJSA_SB_SA_EEES9_NS_10bfloat16_tESF_Li256ELb0ELb1ELb0ELb1EEENS1_30DynamicPersistentTileSchedulerILi256ELi128ELb0ELb1ELb1EEEEEEEEEvNT_6ParamsE,"a",@progbits
	.sectionflags	@""
	.align	4
.nv.constant0._ZN7cutlass13device_kernelIN5flash11enable_sm90INS1_16FlashAttnFwdSm90INS1_25CollectiveMainloopFwdSm90ILi2EN4cute5tupleIJNS5_1CILi1EEES8_S8_EEENS6_IJNS7_ILi128EEESA_NS7_ILi192EEEEEELi192ENS_12float_e4m3_tEfNS_4arch4Sm90ELb0ELb1ELb0ELb0ELb1ELb0ELb0ELb1ELb1ELb1ELb0ELb0EEENS1_21CollectiveEpilogueFwdINS6_IJSA_SB_SA_EEES9_NS_10bfloat16_tESF_Li256ELb0ELb1ELb0ELb1EEENS1_30DynamicPersistentTileSchedulerILi256ELi128ELb0ELb1ELb1EEEEEEEEEvNT_6ParamsE:
	.zero		3584


//--------------------- .nv.constant0._ZN7cutlass13device_kernelIN5flash11enable_sm90INS1_16FlashAttnFwdSm90INS1_25CollectiveMainloopFwdSm90ILi2EN4cute5tupleIJNS5_1CILi1EEES8_S8_EEENS6_IJNS7_ILi128EEESA_NS7_ILi192EEEEEELi192ENS_12float_e4m3_tEfNS_4arch4Sm90ELb0ELb1ELb0ELb1ELb1ELb0ELb0ELb1ELb1ELb1ELb0ELb0EEENS1_21CollectiveEpilogueFwdINS6_IJSA_SB_SA_EEES9_NS_10bfloat16_tESF_Li256ELb1ELb1ELb0ELb1EEENS1_36VarlenDynamicPersistentTileSchedulerILi128ELi128ELi256ELi128ELb0ELb1ELb1ELb1ELb0ELb1EEEEEEEEEvNT_6ParamsE --------------------------
	.section	.nv.constant0._ZN7cutlass13device_kernelIN5flash11enable_sm90INS1_16FlashAttnFwdSm90INS1_25CollectiveMainloopFwdSm90ILi2EN4cute5tupleIJNS5_1CILi1EEES8_S8_EEENS6_IJNS7_ILi128EEESA_NS7_ILi192EEEEEELi192ENS_12float_e4m3_tEfNS_4arch4Sm90ELb0ELb1ELb0ELb1ELb1ELb0ELb0ELb1ELb1ELb1ELb0ELb0EEENS1_21CollectiveEpilogueFwdINS6_IJSA_SB_SA_EEES9_NS_10bfloat16_tESF_Li256ELb1ELb1ELb0ELb1EEENS1_36VarlenDynamicPersistentTileSchedulerILi128ELi128ELi256ELi128ELb0ELb1ELb1ELb1ELb0ELb1EEEEEEEEEvNT_6ParamsE,"a",@progbits
	.sectionflags	@""
	.align	4
.nv.constant0._ZN7cutlass13device_kernelIN5flash11enable_sm90INS1_16FlashAttnFwdSm90INS1_25CollectiveMainloopFwdSm90ILi2EN4cute5tupleIJNS5_1CILi1EEES8_S8_EEENS6_IJNS7_ILi128EEESA_NS7_ILi192EEEEEELi192ENS_12float_e4m3_tEfNS_4arch4Sm90ELb0ELb1ELb0ELb1ELb1ELb0ELb0ELb1ELb1ELb1ELb0ELb0EEENS1_21CollectiveEpilogueFwdINS6_IJSA_SB_SA_EEES9_NS_10bfloat16_tESF_Li256ELb1ELb1ELb0ELb1EEENS1_36VarlenDynamicPersistentTileSchedulerILi128ELi128ELi256ELi128ELb0ELb1ELb1ELb1ELb0ELb1EEEEEEEEEvNT_6ParamsE:
	.zero		3584


//--------------------- .nv.constant0._ZN7cutlass13device_kernelIN5flash11enable_sm90INS1_16FlashAttnFwdSm90INS1_25CollectiveMainloopFwdSm90ILi2EN4cute5tupleIJNS5_1CILi1EEES8_S8_EEENS6_IJNS7_ILi128EEESA_NS7_ILi192EEEEEELi192ENS_12float_e4m3_tEfNS_4arch4Sm90ELb0ELb1ELb0ELb1ELb1ELb1ELb0ELb1ELb1ELb1ELb0ELb0EEENS1_21CollectiveEpilogueFwdINS6_IJSA_SB_SA_EEES9_NS_10bfloat16_tESF_Li256ELb1ELb1ELb0ELb1EEENS1_36VarlenDynamicPersistentTileSchedulerILi128ELi128ELi256ELi128ELb0ELb1ELb1ELb1ELb0ELb1EEEEEEEEEvNT_6ParamsE --------------------------
	.section	.nv.constant0._ZN7cutlass13device_kernelIN5flash11enable_sm90INS1_16FlashAttnFwdSm90INS1_25CollectiveMainloopFwdSm90ILi2EN4cute5tupleIJNS5_1CILi1EEES8_S8_EEENS6_IJNS7_ILi128EEESA_NS7_ILi192EEEEEELi192ENS_12float_e4m3_tEfNS_4arch4Sm90ELb0ELb1ELb0ELb1ELb1ELb1ELb0ELb1ELb1ELb1ELb0ELb0EEENS1_21CollectiveEpilogueFwdINS6_IJSA_SB_SA_EEES9_NS_10bfloat16_tESF_Li256ELb1ELb1ELb0ELb1EEENS1_36VarlenDynamicPersistentTileSchedulerILi128ELi128ELi256ELi128ELb0ELb1ELb1ELb1ELb0ELb1EEEEEEEEEvNT_6ParamsE,"a",@progbits
	.sectionflags	@""
	.align	4
.nv.constant0._ZN7cutlass13device_kernelIN5flash11enable_sm90INS1_16FlashAttnFwdSm90INS1_25CollectiveMainloopFwdSm90ILi2EN4cute5tupleIJNS5_1CILi1EEES8_S8_EEENS6_IJNS7_ILi128EEESA_NS7_ILi192EEEEEELi192ENS_12float_e4m3_tEfNS_4arch4Sm90ELb0ELb1ELb0ELb1ELb1ELb1ELb0ELb1ELb1ELb1ELb0ELb0EEENS1_21CollectiveEpilogueFwdINS6_IJSA_SB_SA_EEES9_NS_10bfloat16_tESF_Li256ELb1ELb1ELb0ELb1EEENS1_36VarlenDynamicPersistentTileSchedulerILi128ELi128ELi256ELi128ELb0ELb1ELb1ELb1ELb0ELb1EEEEEEEEEvNT_6ParamsE:
	.zero		3584


//--------------------- .nv.constant0._ZN7cutlass13device_kernelIN5flash11enable_sm90INS1_16FlashAttnFwdSm90INS1_25CollectiveMainloopFwdSm90ILi2EN4cute5tupleIJNS5_1CILi1EEES8_S8_EEENS6_IJNS7_ILi128EEENS7_ILi160EEENS7_ILi192EEEEEELi192ENS_12float_e4m3_tEfNS_4arch4Sm90ELb1ELb0ELb0ELb0ELb1ELb0ELb0ELb1ELb1ELb1ELb0ELb0EEENS1_21CollectiveEpilogueFwdINS6_IJSA_SC_SB_EEES9_NS_10bfloat16_tESG_Li256ELb0ELb1ELb0ELb1EEENS1_30DynamicPersistentTileSchedulerILi256ELi128ELb0ELb1ELb1EEEEEEEEEvNT_6ParamsE --------------------------
	.section	.nv.constant0._ZN7cutlass13device_kernelIN5flash11enable_sm90INS1_16FlashAttnFwdSm90INS1_25CollectiveMainloopFwdSm90ILi2EN4cute5tupleIJNS5_1CILi1EEES8_S8_EEENS6_IJNS7_ILi128EEENS7_ILi160EEENS7_ILi192EEEEEELi192ENS_12float_e4m3_tEfNS_4arch4Sm90ELb1ELb0ELb0ELb0ELb1ELb0ELb0ELb1ELb1ELb1ELb0ELb0EEENS1_21CollectiveEpilogueFwdINS6_IJSA_SC_SB_EEES9_NS_10bfloat16_tESG_Li256ELb0ELb1ELb0ELb1EEENS1_30DynamicPersistentTileSchedulerILi256ELi128ELb0ELb1ELb1EEEEEEEEEvNT_6ParamsE,"a",@progbits
	.sectionflags	@""
	.align	4
.nv.constant0._ZN7cutlass13device_kernelIN5flash11enable_sm90INS1_16FlashAttnFwdSm90INS1_25CollectiveMainloopFwdSm90ILi2EN4cute5tupleIJNS5_1CILi1EEES8_S8_EEENS6_IJNS7_ILi128EEENS7_ILi160EEENS7_ILi192EEEEEELi192ENS_12float_e4m3_tEfNS_4arch4Sm90ELb1ELb0ELb0ELb0ELb1ELb0ELb0ELb1ELb1ELb1ELb0ELb0EEENS1_21CollectiveEpilogueFwdINS6_IJSA_SC_SB_EEES9_NS_10bfloat16_tESG_Li256ELb0ELb1ELb0ELb1EEENS1_30DynamicPersistentTileSchedulerILi256ELi128ELb0ELb1ELb1EEEEEEEEEvNT_6ParamsE:
	.zero		3584


//--------------------- .nv.constant0._ZN7cutlass13device_kernelIN5flash11enable_sm90INS1_16FlashAttnFwdSm90INS1_25CollectiveMainloopFwdSm90ILi2EN4cute5tupleIJNS5_1CILi1EEES8_S8_EEENS6_IJNS7_ILi128EEENS7_ILi160EEENS7_ILi192EEEEEELi192ENS_12float_e4m3_tEfNS_4arch4Sm90ELb1ELb0ELb0ELb1ELb1ELb0ELb0ELb1ELb1ELb1ELb0ELb0EEENS1_21CollectiveEpilogueFwdINS6_IJSA_SC_SB_EEES9_NS_10bfloat16_tESG_Li256ELb1ELb1ELb0ELb1EEENS1_36VarlenDynamicPersistentTileSchedulerILi128ELi160ELi256ELi128ELb0ELb1ELb1ELb1ELb1ELb1EEEEEEEEEvNT_6ParamsE --------------------------
	.section	.nv.constant0._ZN7cutlass13device_kernelIN5flash11enable_sm90INS1_16FlashAttnFwdSm90INS1_25CollectiveMainloopFwdSm90ILi2EN4cute5tupleIJNS5_1CILi1EEES8_S8_EEENS6_IJNS7_ILi128EEENS7_ILi160EEENS7_ILi192EEEEEELi192ENS_12float_e4m3_tEfNS_4arch4Sm90ELb1ELb0ELb0ELb1ELb1ELb0ELb0ELb1ELb1ELb1ELb0ELb0EEENS1_21CollectiveEpilogueFwdINS6_IJSA_SC_SB_EEES9_NS_10bfloat16_tESG_Li256ELb1ELb1ELb0ELb1EEENS1_36VarlenDynamicPersistentTileSchedulerILi128ELi160ELi256ELi128ELb0ELb1ELb1ELb1ELb1ELb1EEEEEEEEEvNT_6ParamsE,"a",@progbits
	.sectionflags	@""
	.align	4
.nv.constant0._ZN7cutlass13device_kernelIN5flash11enable_sm90INS1_16FlashAttnFwdSm90INS1_25CollectiveMainloopFwdSm90ILi2EN4cute5tupleIJNS5_1CILi1EEES8_S8_EEENS6_IJNS7_ILi128EEENS7_ILi160EEENS7_ILi192EEEEEELi192ENS_12float_e4m3_tEfNS_4arch4Sm90ELb1ELb0ELb0ELb1ELb1ELb0ELb0ELb1ELb1ELb1ELb0ELb0EEENS1_21CollectiveEpilogueFwdINS6_IJSA_SC_SB_EEES9_NS_10bfloat16_tESG_Li256ELb1ELb1ELb0ELb1EEENS1_36VarlenDynamicPersistentTileSchedulerILi128ELi160ELi256ELi128ELb0ELb1ELb1ELb1ELb1ELb1EEEEEEEEEvNT_6ParamsE:
	.zero		3584


//--------------------- .nv.constant0._ZN7cutlass13device_kernelIN5flash11enable_sm90INS1_16FlashAttnFwdSm90INS1_25CollectiveMainloopFwdSm90ILi2EN4cute5tupleIJNS5_1CILi1EEES8_S8_EEENS6_IJNS7_ILi128EEENS7_ILi160EEENS7_ILi192EEEEEELi192ENS_12float_e4m3_tEfNS_4arch4Sm90ELb1ELb0ELb0ELb1ELb1ELb1ELb0ELb1ELb1ELb1ELb0ELb0EEENS1_21CollectiveEpilogueFwdINS6_IJSA_SC_SB_EEES9_NS_10bfloat16_tESG_Li256ELb1ELb1ELb0ELb1EEENS1_36VarlenDynamicPersistentTileSchedulerILi128ELi160ELi256ELi128ELb0ELb1ELb1ELb1ELb1ELb1EEEEEEEEEvNT_6ParamsE --------------------------
	.section	.nv.constant0._ZN7cutlass13device_kernelIN5flash11enable_sm90INS1_16FlashAttnFwdSm90INS1_25CollectiveMainloopFwdSm90ILi2EN4cute5tupleIJNS5_1CILi1EEES8_S8_EEENS6_IJNS7_ILi128EEENS7_ILi160EEENS7_ILi192EEEEEELi192ENS_12float_e4m3_tEfNS_4arch4Sm90ELb1ELb0ELb0ELb1ELb1ELb1ELb0ELb1ELb1ELb1ELb0ELb0EEENS1_21CollectiveEpilogueFwdINS6_IJSA_SC_SB_EEES9_NS_10bfloat16_tESG_Li256ELb1ELb1ELb0ELb1EEENS1_36VarlenDynamicPersistentTileSchedulerILi128ELi160ELi256ELi128ELb0ELb1ELb1ELb1ELb1ELb1EEEEEEEEEvNT_6ParamsE,"a",@progbits
	.sectionflags	@""
	.align	4
.nv.constant0._ZN7cutlass13device_kernelIN5flash11enable_sm90INS1_16FlashAttnFwdSm90INS1_25CollectiveMainloopFwdSm90ILi2EN4cute5tupleIJNS5_1CILi1EEES8_S8_EEENS6_IJNS7_ILi128EEENS7_ILi160EEENS7_ILi192EEEEEELi192ENS_12float_e4m3_tEfNS_4arch4Sm90ELb1ELb0ELb0ELb1ELb1ELb1ELb0ELb1ELb1ELb1ELb0ELb0EEENS1_21CollectiveEpilogueFwdINS6_IJSA_SC_SB_EEES9_NS_10bfloat16_tESG_Li256ELb1ELb1ELb0ELb1EEENS1_36VarlenDynamicPersistentTileSchedulerILi128ELi160ELi256ELi128ELb0ELb1ELb1ELb1ELb1ELb1EEEEEEEEEvNT_6ParamsE:
	.zero		3584


//--------------------- .nv.constant0._ZN7cutlass13device_kernelIN5flash11enable_sm90INS1_16FlashAttnFwdSm90INS1_25CollectiveMainloopFwdSm90ILi2EN4cute5tupleIJNS5_1CILi1EEES8_S8_EEENS6_IJNS7_ILi128EEENS7_ILi160EEESA_EEELi128ENS_12float_e4m3_tEfNS_4arch4Sm90ELb0ELb0ELb0ELb0ELb1ELb0ELb0ELb1ELb1ELb1ELb0ELb0EEENS1_21CollectiveEpilogueFwdINS6_IJSA_SA_SB_EEES9_NS_10bfloat16_tESF_Li256ELb0ELb1ELb0ELb1EEENS1_29StaticPersistentTileSchedulerILb0EEEEEEEEEvNT_6ParamsE --------------------------
	.section	.nv.constant0._ZN7cutlass13device_kernelIN5flash11enable_sm90INS1_16FlashAttnFwdSm90INS1_25CollectiveMainloopFwdSm90ILi2EN4cute5tupleIJNS5_1CILi1EEES8_S8_EEENS6_IJNS7_ILi128EEENS7_ILi160EEESA_EEELi128ENS_12float_e4m3_tEfNS_4arch4Sm90ELb0ELb0ELb0ELb0ELb1ELb0ELb0ELb1ELb1ELb1ELb0ELb0EEENS1_21CollectiveEpilogueFwdINS6_IJSA_SA_SB_EEES9_NS_10bfloat16_tESF_Li256ELb0ELb1ELb0ELb1EEENS1_29StaticPersistentTileSchedulerILb0EEEEEEEEEvNT_6ParamsE,"a",@progbits
	.sectionflags	@""
	.align	4
.nv.constant0._ZN7cutlass13device_kernelIN5flash11enable_sm90INS1_16FlashAttnFwdSm90INS1_25CollectiveMainloopFwdSm90ILi2EN4cute5tupleIJNS5_1CILi1EEES8_S8_EEENS6_IJNS7_ILi128EEENS7_ILi160EEESA_EEELi128ENS_12float_e4m3_tEfNS_4arch4Sm90ELb0ELb0ELb0ELb0ELb1ELb0ELb0ELb1ELb1ELb1ELb0ELb0EEENS1_21CollectiveEpilogueFwdINS6_IJSA_SA_SB_EEES9_NS_10bfloat16_tESF_Li256ELb0ELb1ELb0ELb1EEENS1_29StaticPersistentTileSchedulerILb0EEEEEEEEEvNT_6ParamsE:
	.zero		3456


//--------------------- .nv.constant0._ZN7cutlass13device_kernelIN5flash11enable_sm90INS1_16FlashAttnFwdSm90INS1_25CollectiveMainloopFwdSm90ILi2EN4cute5tupleIJNS5_1CILi1EEES8_S8_EEENS6_IJNS7_ILi128EEENS7_ILi160EEESA_EEELi128ENS_12float_e4m3_tEfNS_4arch4Sm90ELb0ELb0ELb0ELb1ELb1ELb0ELb0ELb1ELb1ELb1ELb0ELb0EEENS1_21CollectiveEpilogueFwdINS6_IJSA_SA_SB_EEES9_NS_10bfloat16_tESF_Li256ELb1ELb1ELb0ELb1EEENS1_36VarlenDynamicPersistentTileSchedulerILi128ELi160ELi256ELi128ELb0ELb1ELb1ELb0ELb1ELb1EEEEEEEEEvNT_6ParamsE --------------------------
	.section	.nv.constant0._ZN7cutlass13device_kernelIN5flash11enable_sm90INS1_16FlashAttnFwdSm90INS1_25CollectiveMainloopFwdSm90ILi2EN4cute5tupleIJNS5_1CILi1EEES8_S8_EEENS6_IJNS7_ILi128EEENS7_ILi160EEESA_EEELi128ENS_12float_e4m3_tEfNS_4arch4Sm90ELb0ELb0ELb0ELb1ELb1ELb0ELb0ELb1ELb1ELb1ELb0ELb0EEENS1_21CollectiveEpilogueFwdINS6_IJSA_SA_SB_EEES9_NS_10bfloat16_tESF_Li256ELb1ELb1ELb0ELb1EEENS1_36VarlenDynamicPersistentTileSchedulerILi128ELi160ELi256ELi128ELb0ELb1ELb1ELb0ELb1ELb1EEEEEEEEEvNT_6ParamsE,"a",@progbits
	.sectionflags	@""
	.align	4
.nv.constant0._ZN7cutlass13device_kernelIN5flash11enable_sm90INS1_16FlashAttnFwdSm90INS1_25CollectiveMainloopFwdSm90ILi2EN4cute5tupleIJNS5_1CILi1EEES8_S8_EEENS6_IJNS7_ILi128EEENS7_ILi160EEESA_EEELi128ENS_12float_e4m3_tEfNS_4arch4Sm90ELb0ELb0ELb0ELb1ELb1ELb0ELb0ELb1ELb1ELb1ELb0ELb0EEENS1_21CollectiveEpilogueFwdINS6_IJSA_SA_SB_EEES9_NS_10bfloat16_tESF_Li256ELb1ELb1ELb0ELb1EEENS1_36VarlenDynamicPersistentTileSchedulerILi128ELi160ELi256ELi128ELb0ELb1ELb1ELb0ELb1ELb1EEEEEEEEEvNT_6ParamsE:
	.zero		3584


//--------------------- .nv.constant0._ZN7cutlass13device_kernelIN5flash11enable_sm90INS1_16FlashAttnFwdSm90INS1_25CollectiveMainloopFwdSm90ILi2EN4cute5tupleIJNS5_1CILi1EEES8_S8_EEENS6_IJNS7_ILi128EEENS7_ILi160EEESA_EEELi128ENS_12float_e4m3_tEfNS_4arch4Sm90ELb0ELb0ELb0ELb1ELb1ELb1ELb0ELb1ELb1ELb1ELb0ELb0EEENS1_21CollectiveEpilogueFwdINS6_IJSA_SA_SB_EEES9_NS_10bfloat16_tESF_Li256ELb1ELb1ELb0ELb1EEENS1_36VarlenDynamicPersistentTileSchedulerILi128ELi160ELi256ELi128ELb0ELb1ELb1ELb0ELb1ELb1EEEEEEEEEvNT_6ParamsE --------------------------
	.section	.nv.constant0._ZN7cutlass13device_kernelIN5flash11enable_sm90INS1_16FlashAttnFwdSm90INS1_25CollectiveMainloopFwdSm90ILi2EN4cute5tupleIJNS5_1CILi1EEES8_S8_EEENS6_IJNS7_ILi128EEENS7_ILi160EEESA_EEELi128ENS_12float_e4m3_tEfNS_4arch4Sm90ELb0ELb0ELb0ELb1ELb1ELb1ELb0ELb1ELb1ELb1ELb0ELb0EEENS1_21CollectiveEpilogueFwdINS6_IJSA_SA_SB_EEES9_NS_10bfloat16_tESF_Li256ELb1ELb1ELb0ELb1EEENS1_36VarlenDynamicPersistentTileSchedulerILi128ELi160ELi256ELi128ELb0ELb1ELb1ELb0ELb1ELb1EEEEEEEEEvNT_6ParamsE,"a",@progbits
	.sectionflags	@""
	.align	4
.nv.constant0._ZN7cutlass13device_kernelIN5flash11enable_sm90INS1_16FlashAttnFwdSm90INS1_25CollectiveMainloopFwdSm90ILi2EN4cute5tupleIJNS5_1CILi1EEES8_S8_EEENS6_IJNS7_ILi128EEENS7_ILi160EEESA_EEELi128ENS_12float_e4m3_tEfNS_4arch4Sm90ELb0ELb0ELb0ELb1ELb1ELb1ELb0ELb1ELb1ELb1ELb0ELb0EEENS1_21CollectiveEpilogueFwdINS6_IJSA_SA_SB_EEES9_NS_10bfloat16_tESF_Li256ELb1ELb1ELb0ELb1EEENS1_36VarlenDynamicPersistentTileSchedulerILi128ELi160ELi256ELi128ELb0ELb1ELb1ELb0ELb1ELb1EEEEEEEEEvNT_6ParamsE:
	.zero		3584


//--------------------- .nv.constant0._ZN7cutlass13device_kernelIN5flash11enable_sm90INS1_16FlashAttnFwdSm90INS1_25CollectiveMainloopFwdSm90ILi2EN4cute5tupleIJNS5_1CILi1EEES8_S8_EEENS6_IJNS7_ILi128EEENS7_ILi160EEESA_EEELi128ENS_12float_e4m3_tEfNS_4arch4Sm90ELb0ELb1ELb0ELb0ELb1ELb0ELb0ELb1ELb1ELb1ELb0ELb0EEENS1_21CollectiveEpilogueFwdINS6_IJSA_SA_SB_EEES9_NS_10bfloat16_tESF_Li256ELb0ELb1ELb0ELb1EEENS1_30DynamicPersistentTileSchedulerILi256ELi128ELb0ELb1ELb1EEEEEEEEEvNT_6ParamsE --------------------------
	.section	.nv.constant0._ZN7cutlass13device_kernelIN5flash11enable_sm90INS1_16FlashAttnFwdSm90INS1_25CollectiveMainloopFwdSm90ILi2EN4cute5tupleIJNS5_1CILi1EEES8_S8_EEENS6_IJNS7_ILi128EEENS7_ILi160EEESA_EEELi128ENS_12float_e4m3_tEfNS_4arch4Sm90ELb0ELb1ELb0ELb0ELb1ELb0ELb0ELb1ELb1ELb1ELb0ELb0EEENS1_21CollectiveEpilogueFwdINS6_IJSA_SA_SB_EEES9_NS_10bfloat16_tESF_Li256ELb0ELb1ELb0ELb1EEENS1_30DynamicPersistentTileSchedulerILi256ELi128ELb0ELb1ELb1EEEEEEEEEvNT_6ParamsE,"a",@progbits
	.sectionflags	@""
	.align	4
.nv.constant0._ZN7cutlass13device_kernelIN5flash11enable_sm90INS1_16FlashAttnFwdSm90INS1_25CollectiveMainloopFwdSm90ILi2EN4cute5tupleIJNS5_1CILi1EEES8_S8_EEENS6_IJNS7_ILi128EEENS7_ILi160EEESA_EEELi128ENS_12float_e4m3_tEfNS_4arch4Sm90ELb0ELb1ELb0ELb0ELb1ELb0ELb0ELb1ELb1ELb1ELb0ELb0EEENS1_21CollectiveEpilogueFwdINS6_IJSA_SA_SB_EEES9_NS_10bfloat16_tESF_Li256ELb0ELb1ELb0ELb1EEENS1_30DynamicPersistentTileSchedulerILi256ELi128ELb0ELb1ELb1EEEEEEEEEvNT_6ParamsE:
	.zero		3584


//--------------------- .nv.constant0._ZN7cutlass13device_kernelIN5flash11enable_sm90INS1_16FlashAttnFwdSm90INS1_25CollectiveMainloopFwdSm90ILi2EN4cute5tupleIJNS5_1CILi1EEES8_S8_EEENS6_IJNS7_ILi128EEENS7_ILi160EEESA_EEELi128ENS_12float_e4m3_tEfNS_4arch4Sm90ELb0ELb1ELb0ELb1ELb1ELb0ELb0ELb1ELb1ELb1ELb0ELb0EEENS1_21CollectiveEpilogueFwdINS6_IJSA_SA_SB_EEES9_NS_10bfloat16_tESF_Li256ELb1ELb1ELb0ELb1EEENS1_36VarlenDynamicPersistentTileSchedulerILi128ELi160ELi256ELi128ELb0ELb1ELb1ELb1ELb0ELb1EEEEEEEEEvNT_6ParamsE --------------------------
	.section	.nv.constant0._ZN7cutlass13device_kernelIN5flash11enable_sm90INS1_16FlashAttnFwdSm90INS1_25CollectiveMainloopFwdSm90ILi2EN4cute5tupleIJNS5_1CILi1EEES8_S8_EEENS6_IJNS7_ILi128EEENS7_ILi160EEESA_EEELi128ENS_12float_e4m3_tEfNS_4arch4Sm90ELb0ELb1ELb0ELb1ELb1ELb0ELb0ELb1ELb1ELb1ELb0ELb0EEENS1_21CollectiveEpilogueFwdINS6_IJSA_SA_SB_EEES9_NS_10bfloat16_tESF_Li256ELb1ELb1ELb0ELb1EEENS1_36VarlenDynamicPersistentTileSchedulerILi128ELi160ELi256ELi128ELb0ELb1ELb1ELb1ELb0ELb1EEEEEEEEEvNT_6ParamsE,"a",@progbits
	.sectionflags	@""
	.align	4
.nv.constant0._ZN7cutlass13device_kernelIN5flash11enable_sm90INS1_16FlashAttnFwdSm90INS1_25CollectiveMainloopFwdSm90ILi2EN4cute5tupleIJNS5_1CILi1EEES8_S8_EEENS6_IJNS7_ILi128EEENS7_ILi160EEESA_EEELi128ENS_12float_e4m3_tEfNS_4arch4Sm90ELb0ELb1ELb0ELb1ELb1ELb0ELb0ELb1ELb1ELb1ELb0ELb0EEENS1_21CollectiveEpilogueFwdINS6_IJSA_SA_SB_EEES9_NS_10bfloat16_tESF_Li256ELb1ELb1ELb0ELb1EEENS1_36VarlenDynamicPersistentTileSchedulerILi128ELi160ELi256ELi128ELb0ELb1ELb1ELb1ELb0ELb1EEEEEEEEEvNT_6ParamsE:
	.zero		3584


//--------------------- .nv.constant0._ZN7cutlass13device_kernelIN5flash11enable_sm90INS1_16FlashAttnFwdSm90INS1_25CollectiveMainloopFwdSm90ILi2EN4cute5tupleIJNS5_1CILi1EEES8_S8_EEENS6_IJNS7_ILi128EEENS7_ILi160EEESA_EEELi128ENS_12float_e4m3_tEfNS_4arch4Sm90ELb0ELb1ELb0ELb1ELb1ELb1ELb0ELb1ELb1ELb1ELb0ELb0EEENS1_21CollectiveEpilogueFwdINS6_IJSA_SA_SB_EEES9_NS_10bfloat16_tESF_Li256ELb1ELb1ELb0ELb1EEENS1_36VarlenDynamicPersistentTileSchedulerILi128ELi160ELi256ELi128ELb0ELb1ELb1ELb1ELb0ELb1EEEEEEEEEvNT_6ParamsE --------------------------
	.section	.nv.constant0._ZN7cutlass13device_kernelIN5flash11enable_sm90INS1_16FlashAttnFwdSm90INS1_25CollectiveMainloopFwdSm90ILi2EN4cute5tupleIJNS5_1CILi1EEES8_S8_EEENS6_IJNS7_ILi128EEENS7_ILi160EEESA_EEELi128ENS_12float_e4m3_tEfNS_4arch4Sm90ELb0ELb1ELb0ELb1ELb1ELb1ELb0ELb1ELb1ELb1ELb0ELb0EEENS1_21CollectiveEpilogueFwdINS6_IJSA_SA_SB_EEES9_NS_10bfloat16_tESF_Li256ELb1ELb1ELb0ELb1EEENS1_36VarlenDynamicPersistentTileSchedulerILi128ELi160ELi256ELi128ELb0ELb1ELb1ELb1ELb0ELb1EEEEEEEEEvNT_6ParamsE,"a",@progbits
	.sectionflags	@""
	.align	4
.nv.constant0._ZN7cutlass13device_kernelIN5flash11enable_sm90INS1_16FlashAttnFwdSm90INS1_25CollectiveMainloopFwdSm90ILi2EN4cute5tupleIJNS5_1CILi1EEES8_S8_EEENS6_IJNS7_ILi128EEENS7_ILi160EEESA_EEELi128ENS_12float_e4m3_tEfNS_4arch4Sm90ELb0ELb1ELb0ELb1ELb1ELb1ELb0ELb1ELb1ELb1ELb0ELb0EEENS1_21CollectiveEpilogueFwdINS6_IJSA_SA_SB_EEES9_NS_10bfloat16_tESF_Li256ELb1ELb1ELb0ELb1EEENS1_36VarlenDynamicPersistentTileSchedulerILi128ELi160ELi256ELi128ELb0ELb1ELb1ELb1ELb0ELb1EEEEEEEEEvNT_6ParamsE:
	.zero		3584


//--------------------- .nv.constant0._ZN7cutlass13device_kernelIN5flash11enable_sm90INS1_16FlashAttnFwdSm90INS1_25CollectiveMainloopFwdSm90ILi2EN4cute5tupleIJNS5_1CILi1EEES8_S8_EEENS6_IJNS7_ILi128EEENS7_ILi160EEESA_EEELi128ENS_12float_e4m3_tEfNS_4arch4Sm90ELb1ELb0ELb0ELb0ELb1ELb0ELb0ELb1ELb1ELb1ELb0ELb0EEENS1_21CollectiveEpilogueFwdINS6_IJSA_SA_SB_EEES9_NS_10bfloat16_tESF_Li256ELb0ELb1ELb0ELb1EEENS1_30DynamicPersistentTileSchedulerILi256ELi128ELb0ELb1ELb1EEEEEEEEEvNT_6ParamsE --------------------------
	.section	.nv.constant0._ZN7cutlass13device_kernelIN5flash11enable_sm90INS1_16FlashAttnFwdSm90INS1_25CollectiveMainloopFwdSm90ILi2EN4cute5tupleIJNS5_1CILi1EEES8_S8_EEENS6_IJNS7_ILi128EEENS7_ILi160EEESA_EEELi128ENS_12float_e4m3_tEfNS_4arch4Sm90ELb1ELb0ELb0ELb0ELb1ELb0ELb0ELb1ELb1ELb1ELb0ELb0EEENS1_21CollectiveEpilogueFwdINS6_IJSA_SA_SB_EEES9_NS_10bfloat16_tESF_Li256ELb0ELb1ELb0ELb1EEENS1_30DynamicPersistentTileSchedulerILi256ELi128ELb0ELb1ELb1EEEEEEEEEvNT_6ParamsE,"a",@progbits
	.sectionflags	@""
	.align	4
.nv.constant0._ZN7cutlass13device_kernelIN5flash11enable_sm90INS1_16FlashAttnFwdSm90INS1_25CollectiveMainloopFwdSm90ILi2EN4cute5tupleIJNS5_1CILi1EEES8_S8_EEENS6_IJNS7_ILi128EEENS7_ILi160EEESA_EEELi128ENS_12float_e4m3_tEfNS_4arch4Sm90ELb1ELb0ELb0ELb0ELb1ELb0ELb0ELb1ELb1ELb1ELb0ELb0EEENS1_21CollectiveEpilogueFwdINS6_IJSA_SA_SB_EEES9_NS_10bfloat16_tESF_Li256ELb0ELb1ELb0ELb1EEENS1_30DynamicPersistentTileSchedulerILi256ELi128ELb0ELb1ELb1EEEEEEEEEvNT_6ParamsE:
	.zero		3584


//--------------------- .nv.constant0._ZN7cutlass13device_kernelIN5flash11enable_sm90INS1_16FlashAttnFwdSm90INS1_25CollectiveMainloopFwdSm90ILi2EN4cute5tupleIJNS5_1CILi1EEES8_S8_EEENS6_IJNS7_ILi128EEENS7_ILi160EEESA_EEELi128ENS_12float_e4m3_tEfNS_4arch4Sm90ELb1ELb0ELb0ELb1ELb1ELb0ELb0ELb1ELb1ELb1ELb0ELb0EEENS1_21CollectiveEpilogueFwdINS6_IJSA_SA_SB_EEES9_NS_10bfloat16_tESF_Li256ELb1ELb1ELb0ELb1EEENS1_36VarlenDynamicPersistentTileSchedulerILi128ELi160ELi256ELi128ELb0ELb1ELb1ELb1ELb1ELb1EEEEEEEEEvNT_6ParamsE --------------------------
	.section	.nv.constant0._ZN7cutlass13device_kernelIN5flash11enable_sm90INS1_16FlashAttnFwdSm90INS1_25CollectiveMainloopFwdSm90ILi2EN4cute5tupleIJNS5_1CILi1EEES8_S8_EEENS6_IJNS7_ILi128EEENS7_ILi160EEESA_EEELi128ENS_12float_e4m3_tEfNS_4arch4Sm90ELb1ELb0ELb0ELb1ELb1ELb0ELb0ELb1ELb1ELb1ELb0ELb0EEENS1_21CollectiveEpilogueFwdINS6_IJSA_SA_SB_EEES9_NS_10bfloat16_tESF_Li256ELb1ELb1ELb0ELb1EEENS1_36VarlenDynamicPersistentTileSchedulerILi128ELi160ELi256ELi128ELb0ELb1ELb1ELb1ELb1ELb1EEEEEEEEEvNT_6ParamsE,"a",@progbits
	.sectionflags	@""
	.align	4
.nv.constant0._ZN7cutlass13device_kernelIN5flash11enable_sm90INS1_16FlashAttnFwdSm90INS1_25CollectiveMainloopFwdSm90ILi2EN4cute5tupleIJNS5_1CILi1EEES8_S8_EEENS6_IJNS7_ILi128EEENS7_ILi160EEESA_EEELi128ENS_12float_e4m3_tEfNS_4arch4Sm90ELb1ELb0ELb0ELb1ELb1ELb0ELb0ELb1ELb1ELb1ELb0ELb0EEENS1_21CollectiveEpilogueFwdINS6_IJSA_SA_SB_EEES9_NS_10bfloat16_tESF_Li256ELb1ELb1ELb0ELb1EEENS1_36VarlenDynamicPersistentTileSchedulerILi128ELi160ELi256ELi128ELb0ELb1ELb1ELb1ELb1ELb1EEEEEEEEEvNT_6ParamsE:
	.zero		3584


//--------------------- .nv.constant0._ZN7cutlass13device_kernelIN5flash11enable_sm90INS1_16FlashAttnFwdSm90INS1_25CollectiveMainloopFwdSm90ILi2EN4cute5tupleIJNS5_1CILi1EEES8_S8_EEENS6_IJNS7_ILi128EEENS7_ILi160EEESA_EEELi128ENS_12float_e4m3_tEfNS_4arch4Sm90ELb1ELb0ELb0ELb1ELb1ELb1ELb0ELb1ELb1ELb1ELb0ELb0EEENS1_21CollectiveEpilogueFwdINS6_IJSA_SA_SB_EEES9_NS_10bfloat16_tESF_Li256ELb1ELb1ELb0ELb1EEENS1_36VarlenDynamicPersistentTileSchedulerILi128ELi160ELi256ELi128ELb0ELb1ELb1ELb1ELb1ELb1EEEEEEEEEvNT_6ParamsE --------------------------
	.section	.nv.constant0._ZN7cutlass13device_kernelIN5flash11enable_sm90INS1_16FlashAttnFwdSm90INS1_25CollectiveMainloopFwdSm90ILi2EN4cute5tupleIJNS5_1CILi1EEES8_S8_EEENS6_IJNS7_ILi128EEENS7_ILi160EEESA_EEELi128ENS_12float_e4m3_tEfNS_4arch4Sm90ELb1ELb0ELb0ELb1ELb1ELb1ELb0ELb1ELb1ELb1ELb0ELb0EEENS1_21CollectiveEpilogueFwdINS6_IJSA_SA_SB_EEES9_NS_10bfloat16_tESF_Li256ELb1ELb1ELb0ELb1EEENS1_36VarlenDynamicPersistentTileSchedulerILi128ELi160ELi256ELi128ELb0ELb1ELb1ELb1ELb1ELb1EEEEEEEEEvNT_6ParamsE,"a",@progbits
	.sectionflags	@""
	.align	4
.nv.constant0._ZN7cutlass13device_kernelIN5flash11enable_sm90INS1_16FlashAttnFwdSm90INS1_25CollectiveMainloopFwdSm90ILi2EN4cute5tupleIJNS5_1CILi1EEES8_S8_EEENS6_IJNS7_ILi128EEENS7_ILi160EEESA_EEELi128ENS_12float_e4m3_tEfNS_4arch4Sm90ELb1ELb0ELb0ELb1ELb1ELb1ELb0ELb1ELb1ELb1ELb0ELb0EEENS1_21CollectiveEpilogueFwdINS6_IJSA_SA_SB_EEES9_NS_10bfloat16_tESF_Li256ELb1ELb1ELb0ELb1EEENS1_36VarlenDynamicPersistentTileSchedulerILi128ELi160ELi256ELi128ELb0ELb1ELb1ELb1ELb1ELb1EEEEEEEEEvNT_6ParamsE:
	.zero		3584


//--------------------- .nv.constant0._ZN7cutlass13device_kernelIN5flash11enable_sm90INS1_16FlashAttnFwdSm90INS1_25CollectiveMainloopFwdSm90ILi2EN4cute5tupleIJNS5_1CILi1EEES8_S8_EEENS6_IJNS7_ILi192EEENS7_ILi128EEENS7_ILi96EEEEEELi96ENS_12float_e4m3_tEfNS_4arch4Sm90ELb0ELb0ELb0ELb0ELb1ELb0ELb0ELb1ELb1ELb1ELb0ELb0EEENS1_21CollectiveEpilogueFwdINS6_IJSA_SC_SB_EEES9_NS_10bfloat16_tESG_Li384ELb0ELb1ELb0ELb1EEENS1_29StaticPersistentTileSchedulerILb0EEEEEEEEEvNT_6ParamsE --------------------------
	.section	.nv.constant0._ZN7cutlass13device_kernelIN5flash11enable_sm90INS1_16FlashAttnFwdSm90INS1_25CollectiveMainloopFwdSm90ILi2EN4cute5tupleIJNS5_1CILi1EEES8_S8_EEENS6_IJNS7_ILi192EEENS7_ILi128EEENS7_ILi96EEEEEELi96ENS_12float_e4m3_tEfNS_4arch4Sm90ELb0ELb0ELb0ELb0ELb1ELb0ELb0ELb1ELb1ELb1ELb0ELb0EEENS1_21CollectiveEpilogueFwdINS6_IJSA_SC_SB_EEES9_NS_10bfloat16_tESG_Li384ELb0ELb1ELb0ELb1EEENS1_29StaticPersistentTileSchedulerILb0EEEEEEEEEvNT_6ParamsE,"a",@progbits
	.sectionflags	@""
	.align	4
.nv.constant0._ZN7cutlass13device_kernelIN5flash11enable_sm90INS1_16FlashAttnFwdSm90INS1_25CollectiveMainloopFwdSm90ILi2EN4cute5tupleIJNS5_1CILi1EEES8_S8_EEENS6_IJNS7_ILi192EEENS7_ILi128EEENS7_ILi96EEEEEELi96ENS_12float_e4m3_tEfNS_4arch4Sm90ELb0ELb0ELb0ELb0ELb1ELb0ELb0ELb1ELb1ELb1ELb0ELb0EEENS1_21CollectiveEpilogueFwdINS6_IJSA_SC_SB_EEES9_NS_10bfloat16_tESG_Li384ELb0ELb1ELb0ELb1EEENS1_29StaticPersistentTileSchedulerILb0EEEEEEEEEvNT_6ParamsE:
	.zero		3456


//--------------------- .nv.constant0._ZN7cutlass13device_kernelIN5flash11enable_sm90INS1_16FlashAttnFwdSm90INS1_25CollectiveMainloopFwdSm90ILi2EN4cute5tupleIJNS5_1CILi1EEES8_S8_EEENS6_IJNS7_ILi192EEENS7_ILi128EEENS7_ILi96EEEEEELi96ENS_12float_e4m3_tEfNS_4arch4Sm90ELb0ELb0ELb0ELb1ELb1ELb0ELb0ELb1ELb1ELb1ELb0ELb0EEENS1_21CollectiveEpilogueFwdINS6_IJSA_SC_SB_EEES9_NS_10bfloat16_tESG_Li384ELb1ELb1ELb0ELb1EEENS1_36VarlenDynamicPersistentTileSchedulerILi192ELi128ELi384ELi128ELb0ELb1ELb1ELb0ELb1ELb1EEEEEEEEEvNT_6ParamsE --------------------------
	.section	.nv.constant0._ZN7cutlass13device_kernelIN5flash11enable_sm90INS1_16FlashAttnFwdSm90INS1_25CollectiveMainloopFwdSm90ILi2EN4cute5tupleIJNS5_1CILi1EEES8_S8_EEENS6_IJNS7_ILi192EEENS7_ILi128EEENS7_ILi96EEEEEELi96ENS_12float_e4m3_tEfNS_4arch4Sm90ELb0ELb0ELb0ELb1ELb1ELb0ELb0ELb1ELb1ELb1ELb0ELb0EEENS1_21CollectiveEpilogueFwdINS6_IJSA_SC_SB_EEES9_NS_10bfloat16_tESG_Li384ELb1ELb1ELb0ELb1EEENS1_36VarlenDynamicPersistentTileSchedulerILi192ELi128ELi384ELi128ELb0ELb1ELb1ELb0ELb1ELb1EEEEEEEEEvNT_6ParamsE,"a",@progbits
	.sectionflags	@""
	.align	4
.nv.constant0._ZN7cutlass13device_kernelIN5flash11enable_sm90INS1_16FlashAttnFwdSm90INS1_25CollectiveMainloopFwdSm90ILi2EN4cute5tupleIJNS5_1CILi1EEES8_S8_EEENS6_IJNS7_ILi192EEENS7_ILi128EEENS7_ILi96EEEEEELi96ENS_12float_e4m3_tEfNS_4arch4Sm90ELb0ELb0ELb0ELb1ELb1ELb0ELb0ELb1ELb1ELb1ELb0ELb0EEENS1_21CollectiveEpilogueFwdINS6_IJSA_SC_SB_EEES9_NS_10bfloat16_tESG_Li384ELb1ELb1ELb0ELb1EEENS1_36VarlenDynamicPersistentTileSchedulerILi192ELi128ELi384ELi128ELb0ELb1ELb1ELb0ELb1ELb1EEEEEEEEEvNT_6ParamsE:
	.zero		3584


//--------------------- .nv.constant0._ZN7cutlass13device_kernelIN5flash11enable_sm90INS1_16FlashAttnFwdSm90INS1_25CollectiveMainloopFwdSm90ILi2EN4cute5tupleIJNS5_1CILi1EEES8_S8_EEENS6_IJNS7_ILi192EEENS7_ILi128EEENS7_ILi96EEEEEELi96ENS_12float_e4m3_tEfNS_4arch4Sm90ELb0ELb0ELb0ELb1ELb1ELb1ELb0ELb1ELb1ELb1ELb0ELb0EEENS1_21CollectiveEpilogueFwdINS6_IJSA_SC_SB_EEES9_NS_10bfloat16_tESG_Li384ELb1ELb1ELb0ELb1EEENS1_36VarlenDynamicPersistentTileSchedulerILi192ELi128ELi384ELi128ELb0ELb1ELb1ELb0ELb1ELb1EEEEEEEEEvNT_6ParamsE --------------------------
	.section	.nv.constant0._ZN7cutlass13device_kernelIN5flash11enable_sm90INS1_16FlashAttnFwdSm90INS1_25CollectiveMainloopFwdSm90ILi2EN4cute5tupleIJNS5_1CILi1EEES8_S8_EEENS6_IJNS7_ILi192EEENS7_ILi128EEENS7_ILi96EEEEEELi96ENS_12float_e4m3_tEfNS_4arch4Sm90ELb0ELb0ELb0ELb1ELb1ELb1ELb0ELb1ELb1ELb1ELb0ELb0EEENS1_21CollectiveEpilogueFwdINS6_IJSA_SC_SB_EEES9_NS_10bfloat16_tESG_Li384ELb1ELb1ELb0ELb1EEENS1_36VarlenDynamicPersistentTileSchedulerILi192ELi128ELi384ELi128ELb0ELb1ELb1ELb0ELb1ELb1EEEEEEEEEvNT_6ParamsE,"a",@progbits
	.sectionflags	@""
	.align	4
.nv.constant0._ZN7cutlass13device_kernelIN5flash11enable_sm90INS1_16FlashAttnFwdSm90INS1_25CollectiveMainloopFwdSm90ILi2EN4cute5tupleIJNS5_1CILi1EEES8_S8_EEENS6_IJNS7_ILi192EEENS7_ILi128EEENS7_ILi96EEEEEELi96ENS_12float_e4m3_tEfNS_4arch4Sm90ELb0ELb0ELb0ELb1ELb1ELb1ELb0ELb1ELb1ELb1ELb0ELb0EEENS1_21CollectiveEpilogueFwdINS6_IJSA_SC_SB_EEES9_NS_10bfloat16_tESG_Li384ELb1ELb1ELb0ELb1EEENS1_36VarlenDynamicPersistentTileSchedulerILi192ELi128ELi384ELi128ELb0ELb1ELb1ELb0ELb1ELb1EEEEEEEEEvNT_6ParamsE:
	.zero		3584


//--------------------- .nv.constant0._ZN7cutlass13device_kernelIN5flash11enable_sm90INS1_16FlashAttnFwdSm90INS1_25CollectiveMainloopFwdSm90ILi2EN4cute5tupleIJNS5_1CILi1EEES8_S8_EEENS6_IJNS7_ILi192EEENS7_ILi128EEENS7_ILi96EEEEEELi96ENS_12float_e4m3_tEfNS_4arch4Sm90ELb0ELb1ELb0ELb0ELb1ELb0ELb0ELb1ELb1ELb1ELb0ELb0EEENS1_21CollectiveEpilogueFwdINS6_IJSA_SC_SB_EEES9_NS_10bfloat16_tESG_Li384ELb0ELb1ELb0ELb1EEENS1_30DynamicPersistentTileSchedulerILi384ELi128ELb0ELb1ELb1EEEEEEEEEvNT_6ParamsE --------------------------
	.section	.nv.constant0._ZN7cutlass13device_kernelIN5flash11enable_sm90INS1_16FlashAttnFwdSm90INS1_25CollectiveMainloopFwdSm90ILi2EN4cute5tupleIJNS5_1CILi1EEES8_S8_EEENS6_IJNS7_ILi192EEENS7_ILi128EEENS7_ILi96EEEEEELi96ENS_12float_e4m3_tEfNS_4arch4Sm90ELb0ELb1ELb0ELb0ELb1ELb0ELb0ELb1ELb1ELb1ELb0ELb0EEENS1_21CollectiveEpilogueFwdINS6_IJSA_SC_SB_EEES9_NS_10bfloat16_tESG_Li384ELb0ELb1ELb0ELb1EEENS1_30DynamicPersistentTileSchedulerILi384ELi128ELb0ELb1ELb1EEEEEEEEEvNT_6ParamsE,"a",@progbits
	.sectionflags	@""
	.align	4
.nv.constant0._ZN7cutlass13device_kernelIN5flash11enable_sm90INS1_16FlashAttnFwdSm90INS1_25CollectiveMainloopFwdSm90ILi2EN4cute5tupleIJNS5_1CILi1EEES8_S8_EEENS6_IJNS7_ILi192EEENS7_ILi128EEENS7_ILi96EEEEEELi96ENS_12float_e4m3_tEfNS_4arch4Sm90ELb0ELb1ELb0ELb0ELb1ELb0ELb0ELb1ELb1ELb1ELb0ELb0EEENS1_21CollectiveEpilogueFwdINS6_IJSA_SC_SB_EEES9_NS_10bfloat16_tESG_Li384ELb0ELb1ELb0ELb1EEENS1_30DynamicPersistentTileSchedulerILi384ELi128ELb0ELb1ELb1EEEEEEEEEvNT_6ParamsE:
	.zero		3584


//--------------------- .nv.constant0._ZN7cutlass13device_kernelIN5flash11enable_sm90INS1_16FlashAttnFwdSm90INS1_25CollectiveMainloopFwdSm90ILi2EN4cute5tupleIJNS5_1CILi1EEES8_S8_EEENS6_IJNS7_ILi192EEENS7_ILi128EEENS7_ILi96EEEEEELi96ENS_12float_e4m3_tEfNS_4arch4Sm90ELb0ELb1ELb0ELb1ELb1ELb0ELb0ELb1ELb1ELb1ELb0ELb0EEENS1_21CollectiveEpilogueFwdINS6_IJSA_SC_SB_EEES9_NS_10bfloat16_tESG_Li384ELb1ELb1ELb0ELb1EEENS1_36VarlenDynamicPersistentTileSchedulerILi192ELi128ELi384ELi128ELb0ELb1ELb1ELb1ELb0ELb1EEEEEEEEEvNT_6ParamsE --------------------------
	.section	.nv.constant0._ZN7cutlass13device_kernelIN5flash11enable_sm90INS1_16FlashAttnFwdSm90INS1_25CollectiveMainloopFwdSm90ILi2EN4cute5tupleIJNS5_1CILi1EEES8_S8_EEENS6_IJNS7_ILi192EEENS7_ILi128EEENS7_ILi96EEEEEELi96ENS_12float_e4m3_tEfNS_4arch4Sm90ELb0ELb1ELb0ELb1ELb1ELb0ELb0ELb1ELb1ELb1ELb0ELb0EEENS1_21CollectiveEpilogueFwdINS6_IJSA_SC_SB_EEES9_NS_10bfloat16_tESG_Li384ELb1ELb1ELb0ELb1EEENS1_36VarlenDynamicPersistentTileSchedulerILi192ELi128ELi384ELi128ELb0ELb1ELb1ELb1ELb0ELb1EEEEEEEEEvNT_6ParamsE,"a",@progbits
	.sectionflags	@""
	.align	4
.nv.constant0._ZN7cutlass13device_kernelIN5flash11enable_sm90INS1_16FlashAttnFwdSm90INS1_25CollectiveMainloopFwdSm90ILi2EN4cute5tupleIJNS5_1CILi1EEES8_S8_EEENS6_IJNS7_ILi192EEENS7_ILi128EEENS7_ILi96EEEEEELi96ENS_12float_e4m3_tEfNS_4arch4Sm90ELb0ELb1ELb0ELb1ELb1ELb0ELb0ELb1ELb1ELb1ELb0ELb0EEENS1_21CollectiveEpilogueFwdINS6_IJSA_SC_SB_EEES9_NS_10bfloat16_tESG_Li384ELb1ELb1ELb0ELb1EEENS1_36VarlenDynamicPersistentTileSchedulerILi192ELi128ELi384ELi128ELb0ELb1ELb1ELb1ELb0ELb1EEEEEEEEEvNT_6ParamsE:
	.zero		3584


//--------------------- .nv.constant0._ZN7cutlass13device_kernelIN5flash11enable_sm90INS1_16FlashAttnFwdSm90INS1_25CollectiveMainloopFwdSm90ILi2EN4cute5tupleIJNS5_1CILi1EEES8_S8_EEENS6_IJNS7_ILi192EEENS7_ILi128EEENS7_ILi96EEEEEELi96ENS_12float_e4m3_tEfNS_4arch4Sm90ELb0ELb1ELb0ELb1ELb1ELb1ELb0ELb1ELb1ELb1ELb0ELb0EEENS1_21CollectiveEpilogueFwdINS6_IJSA_SC_SB_EEES9_NS_10bfloat16_tESG_Li384ELb1ELb1ELb0ELb1EEENS1_36VarlenDynamicPersistentTileSchedulerILi192ELi128ELi384ELi128ELb0ELb1ELb1ELb1ELb0ELb1EEEEEEEEEvNT_6ParamsE --------------------------
	.section	.nv.constant0._ZN7cutlass13device_kernelIN5flash11enable_sm90INS1_16FlashAttnFwdSm90INS1_25CollectiveMainloopFwdSm90ILi2EN4cute5tupleIJNS5_1CILi1EEES8_S8_EEENS6_IJNS7_ILi192EEENS7_ILi128EEENS7_ILi96EEEEEELi96ENS_12float_e4m3_tEfNS_4arch4Sm90ELb0ELb1ELb0ELb1ELb1ELb1ELb0ELb1ELb1ELb1ELb0ELb0EEENS1_21CollectiveEpilogueFwdINS6_IJSA_SC_SB_EEES9_NS_10bfloat16_tESG_Li384ELb1ELb1ELb0ELb1EEENS1_36VarlenDynamicPersistentTileSchedulerILi192ELi128ELi384ELi128ELb0ELb1ELb1ELb1ELb0ELb1EEEEEEEEEvNT_6ParamsE,"a",@progbits
	.sectionflags	@""
	.align	4
.nv.constant0._ZN7cutlass13device_kernelIN5flash11enable_sm90INS1_16FlashAttnFwdSm90INS1_25CollectiveMainloopFwdSm90ILi2EN4cute5tupleIJNS5_1CILi1EEES8_S8_EEENS6_IJNS7_ILi192EEENS7_ILi128EEENS7_ILi96EEEEEELi96ENS_12float_e4m3_tEfNS_4arch4Sm90ELb0ELb1ELb0ELb1ELb1ELb1ELb0ELb1ELb1ELb1ELb0ELb0EEENS1_21CollectiveEpilogueFwdINS6_IJSA_SC_SB_EEES9_NS_10bfloat16_tESG_Li384ELb1ELb1ELb0ELb1EEENS1_36VarlenDynamicPersistentTileSchedulerILi192ELi128ELi384ELi128ELb0ELb1ELb1ELb1ELb0ELb1EEEEEEEEEvNT_6ParamsE:
	.zero		3584


//--------------------- .nv.constant0._ZN7cutlass13device_kernelIN5flash11enable_sm90INS1_16FlashAttnFwdSm90INS1_25CollectiveMainloopFwdSm90ILi2EN4cute5tupleIJNS5_1CILi1EEES8_S8_EEENS6_IJNS7_ILi192EEENS7_ILi128EEENS7_ILi96EEEEEELi96ENS_12float_e4m3_tEfNS_4arch4Sm90ELb1ELb0ELb0ELb0ELb1ELb0ELb0ELb1ELb1ELb1ELb0ELb0EEENS1_21CollectiveEpilogueFwdINS6_IJSA_SC_SB_EEES9_NS_10bfloat16_tESG_Li384ELb0ELb1ELb0ELb1EEENS1_30DynamicPersistentTileSchedulerILi384ELi128ELb0ELb1ELb1EEEEEEEEEvNT_6ParamsE --------------------------
	.section	.nv.constant0._ZN7cutlass13device_kernelIN5flash11enable_sm90INS1_16FlashAttnFwdSm90INS1_25CollectiveMainloopFwdSm90ILi2EN4cute5tupleIJNS5_1CILi1EEES8_S8_EEENS6_IJNS7_ILi192EEENS7_ILi128EEENS7_ILi96EEEEEELi96ENS_12float_e4m3_tEfNS_4arch4Sm90ELb1ELb0ELb0ELb0ELb1ELb0ELb0ELb1ELb1ELb1ELb0ELb0EEENS1_21CollectiveEpilogueFwdINS6_IJSA_SC_SB_EEES9_NS_10bfloat16_tESG_Li384ELb0ELb1ELb0ELb1EEENS1_30DynamicPersistentTileSchedulerILi384ELi128ELb0ELb1ELb1EEEEEEEEEvNT_6ParamsE,"a",@progbits
	.sectionflags	@""
	.align	4
.nv.constant0._ZN7cutlass13device_kernelIN5flash11enable_sm90INS1_16FlashAttnFwdSm90INS1_25CollectiveMainloopFwdSm90ILi2EN4cute5tupleIJNS5_1CILi1EEES8_S8_EEENS6_IJNS7_ILi192EEENS7_ILi128EEENS7_ILi96EEEEEELi96ENS_12float_e4m3_tEfNS_4arch4Sm90ELb1ELb0ELb0ELb0ELb1ELb0ELb0ELb1ELb1ELb1ELb0ELb0EEENS1_21CollectiveEpilogueFwdINS6_IJSA_SC_SB_EEES9_NS_10bfloat16_tESG_Li384ELb0ELb1ELb0ELb1EEENS1_30DynamicPersistentTileSchedulerILi384ELi128ELb0ELb1ELb1EEEEEEEEEvNT_6ParamsE:
	.zero		3584


//--------------------- .nv.constant0._ZN7cutlass13device_kernelIN5flash11enable_sm90INS1_16FlashAttnFwdSm90INS1_25CollectiveMainloopFwdSm90ILi2EN4cute5tupleIJNS5_1CILi1EEES8_S8_EEENS6_IJNS7_ILi192EEENS7_ILi128EEENS7_ILi96EEEEEELi96ENS_12float_e4m3_tEfNS_4arch4Sm90ELb1ELb0ELb0ELb1ELb1ELb0ELb0ELb1ELb1ELb1ELb0ELb0EEENS1_21CollectiveEpilogueFwdINS6_IJSA_SC_SB_EEES9_NS_10bfloat16_tESG_Li384ELb1ELb1ELb0ELb1EEENS1_36VarlenDynamicPersistentTileSchedulerILi192ELi128ELi384ELi128ELb0ELb1ELb1ELb1ELb1ELb1EEEEEEEEEvNT_6ParamsE --------------------------
	.section	.nv.constant0._ZN7cutlass13device_kernelIN5flash11enable_sm90INS1_16FlashAttnFwdSm90INS1_25CollectiveMainloopFwdSm90ILi2EN4cute5tupleIJNS5_1CILi1EEES8_S8_EEENS6_IJNS7_ILi192EEENS7_ILi128EEENS7_ILi96EEEEEELi96ENS_12float_e4m3_tEfNS_4arch4Sm90ELb1ELb0ELb0ELb1ELb1ELb0ELb0ELb1ELb1ELb1ELb0ELb0EEENS1_21CollectiveEpilogueFwdINS6_IJSA_SC_SB_EEES9_NS_10bfloat16_tESG_Li384ELb1ELb1ELb0ELb1EEENS1_36VarlenDynamicPersistentTileSchedulerILi192ELi128ELi384ELi128ELb0ELb1ELb1ELb1ELb1ELb1EEEEEEEEEvNT_6ParamsE,"a",@progbits
	.sectionflags	@""
	.align	4
.nv.constant0._ZN7cutlass13device_kernelIN5flash11enable_sm90INS1_16FlashAttnFwdSm90INS1_25CollectiveMainloopFwdSm90ILi2EN4cute5tupleIJNS5_1CILi1EEES8_S8_EEENS6_IJNS7_ILi192EEENS7_ILi128EEENS7_ILi96EEEEEELi96ENS_12float_e4m3_tEfNS_4arch4Sm90ELb1ELb0ELb0ELb1ELb1ELb0ELb0ELb1ELb1ELb1ELb0ELb0EEENS1_21CollectiveEpilogueFwdINS6_IJSA_SC_SB_EEES9_NS_10bfloat16_tESG_Li384ELb1ELb1ELb0ELb1EEENS1_36VarlenDynamicPersistentTileSchedulerILi192ELi128ELi384ELi128ELb0ELb1ELb1ELb1ELb1ELb1EEEEEEEEEvNT_6ParamsE:
	.zero		3584


//--------------------- .nv.constant0._ZN7cutlass13device_kernelIN5flash11enable_sm90INS1_16FlashAttnFwdSm90INS1_25CollectiveMainloopFwdSm90ILi2EN4cute5tupleIJNS5_1CILi1EEES8_S8_EEENS6_IJNS7_ILi192EEENS7_ILi128EEENS7_ILi96EEEEEELi96ENS_12float_e4m3_tEfNS_4arch4Sm90ELb1ELb0ELb0ELb1ELb1ELb1ELb0ELb1ELb1ELb1ELb0ELb0EEENS1_21CollectiveEpilogueFwdINS6_IJSA_SC_SB_EEES9_NS_10bfloat16_tESG_Li384ELb1ELb1ELb0ELb1EEENS1_36VarlenDynamicPersistentTileSchedulerILi192ELi128ELi384ELi128ELb0ELb1ELb1ELb1ELb1ELb1EEEEEEEEEvNT_6ParamsE --------------------------
	.section	.nv.constant0._ZN7cutlass13device_kernelIN5flash11enable_sm90INS1_16FlashAttnFwdSm90INS1_25CollectiveMainloopFwdSm90ILi2EN4cute5tupleIJNS5_1CILi1EEES8_S8_EEENS6_IJNS7_ILi192EEENS7_ILi128EEENS7_ILi96EEEEEELi96ENS_12float_e4m3_tEfNS_4arch4Sm90ELb1ELb0ELb0ELb1ELb1ELb1ELb0ELb1ELb1ELb1ELb0ELb0EEENS1_21CollectiveEpilogueFwdINS6_IJSA_SC_SB_EEES9_NS_10bfloat16_tESG_Li384ELb1ELb1ELb0ELb1EEENS1_36VarlenDynamicPersistentTileSchedulerILi192ELi128ELi384ELi128ELb0ELb1ELb1ELb1ELb1ELb1EEEEEEEEEvNT_6ParamsE,"a",@progbits
	.sectionflags	@""
	.align	4
.nv.constant0._ZN7cutlass13device_kernelIN5flash11enable_sm90INS1_16FlashAttnFwdSm90INS1_25CollectiveMainloopFwdSm90ILi2EN4cute5tupleIJNS5_1CILi1EEES8_S8_EEENS6_IJNS7_ILi192EEENS7_ILi128EEENS7_ILi96EEEEEELi96ENS_12float_e4m3_tEfNS_4arch4Sm90ELb1ELb0ELb0ELb1ELb1ELb1ELb0ELb1ELb1ELb1ELb0ELb0EEENS1_21CollectiveEpilogueFwdINS6_IJSA_SC_SB_EEES9_NS_10bfloat16_tESG_Li384ELb1ELb1ELb0ELb1EEENS1_36VarlenDynamicPersistentTileSchedulerILi192ELi128ELi384ELi128ELb0ELb1ELb1ELb1ELb1ELb1EEEEEEEEEvNT_6ParamsE:
	.zero		3584


//--------------------- .nv.constant0._ZN7cutlass13device_kernelIN5flash11enable_sm90INS1_16FlashAttnFwdSm90INS1_25CollectiveMainloopFwdSm90ILi2EN4cute5tupleIJNS5_1CILi1EEES8_S8_EEENS6_IJNS7_ILi192EEENS7_ILi160EEENS7_ILi64EEEEEELi64ENS_12float_e4m3_tEfNS_4arch4Sm90ELb0ELb0ELb0ELb0ELb1ELb0ELb0ELb1ELb1ELb1ELb0ELb0EEENS1_21CollectiveEpilogueFwdINS6_IJSA_SC_SB_EEES9_NS_10bfloat16_tESG_Li384ELb0ELb1ELb0ELb1EEENS1_29StaticPersistentTileSchedulerILb0EEEEEEEEEvNT_6ParamsE --------------------------
	.section	.nv.constant0._ZN7cutlass13device_kernelIN5flash11enable_sm90INS1_16FlashAttnFwdSm90INS1_25CollectiveMainloopFwdSm90ILi2EN4cute5tupleIJNS5_1CILi1EEES8_S8_EEENS6_IJNS7_ILi192EEENS7_ILi160EEENS7_ILi64EEEEEELi64ENS_12float_e4m3_tEfNS_4arch4Sm90ELb0ELb0ELb0ELb0ELb1ELb0ELb0ELb1ELb1ELb1ELb0ELb0EEENS1_21CollectiveEpilogueFwdINS6_IJSA_SC_SB_EEES9_NS_10bfloat16_tESG_Li384ELb0ELb1ELb0ELb1EEENS1_29StaticPersistentTileSchedulerILb0EEEEEEEEEvNT_6ParamsE,"a",@progbits
	.sectionflags	@""
	.align	4
.nv.constant0._ZN7cutlass13device_kernelIN5flash11enable_sm90INS1_16FlashAttnFwdSm90INS1_25CollectiveMainloopFwdSm90ILi2EN4cute5tupleIJNS5_1CILi1EEES8_S8_EEENS6_IJNS7_ILi192EEENS7_ILi160EEENS7_ILi64EEEEEELi64ENS_12float_e4m3_tEfNS_4arch4Sm90ELb0ELb0ELb0ELb0ELb1ELb0ELb0ELb1ELb1ELb1ELb0ELb0EEENS1_21CollectiveEpilogueFwdINS6_IJSA_SC_SB_EEES9_NS_10bfloat16_tESG_Li384ELb0ELb1ELb0ELb1EEENS1_29StaticPersistentTileSchedulerILb0EEEEEEEEEvNT_6ParamsE:
	.zero		3456


//--------------------- .nv.constant0._ZN7cutlass13device_kernelIN5flash11enable_sm90INS1_16FlashAttnFwdSm90INS1_25CollectiveMainloopFwdSm90ILi2EN4cute5tupleIJNS5_1CILi1EEES8_S8_EEENS6_IJNS7_ILi192EEENS7_ILi160EEENS7_ILi64EEEEEELi64ENS_12float_e4m3_tEfNS_4arch4Sm90ELb0ELb0ELb0ELb1ELb1ELb0ELb0ELb1ELb1ELb1ELb0ELb0EEENS1_21CollectiveEpilogueFwdINS6_IJSA_SC_SB_EEES9_NS_10bfloat16_tESG_Li384ELb1ELb1ELb0ELb1EEENS1_36VarlenDynamicPersistentTileSchedulerILi192ELi160ELi384ELi128ELb0ELb1ELb1ELb0ELb1ELb1EEEEEEEEEvNT_6ParamsE --------------------------
	.section	.nv.constant0._ZN7cutlass13device_kernelIN5flash11enable_sm90INS1_16FlashAttnFwdSm90INS1_25CollectiveMainloopFwdSm90ILi2EN4cute5tupleIJNS5_1CILi1EEES8_S8_EEENS6_IJNS7_ILi192EEENS7_ILi160EEENS7_ILi64EEEEEELi64ENS_12float_e4m3_tEfNS_4arch4Sm90ELb0ELb0ELb0ELb1ELb1ELb0ELb0ELb1ELb1ELb1ELb0ELb0EEENS1_21CollectiveEpilogueFwdINS6_IJSA_SC_SB_EEES9_NS_10bfloat16_tESG_Li384ELb1ELb1ELb0ELb1EEENS1_36VarlenDynamicPersistentTileSchedulerILi192ELi160ELi384ELi128ELb0ELb1ELb1ELb0ELb1ELb1EEEEEEEEEvNT_6ParamsE,"a",@progbits
	.sectionflags	@""
	.align	4
.nv.constant0._ZN7cutlass13device_kernelIN5flash11enable_sm90INS1_16FlashAttnFwdSm90INS1_25CollectiveMainloopFwdSm90ILi2EN4cute5tupleIJNS5_1CILi1EEES8_S8_EEENS6_IJNS7_ILi192EEENS7_ILi160EEENS7_ILi64EEEEEELi64ENS_12float_e4m3_tEfNS_4arch4Sm90ELb0ELb0ELb0ELb1ELb1ELb0ELb0ELb1ELb1ELb1ELb0ELb0EEENS1_21CollectiveEpilogueFwdINS6_IJSA_SC_SB_EEES9_NS_10bfloat16_tESG_Li384ELb1ELb1ELb0ELb1EEENS1_36VarlenDynamicPersistentTileSchedulerILi192ELi160ELi384ELi128ELb0ELb1ELb1ELb0ELb1ELb1EEEEEEEEEvNT_6ParamsE:
	.zero		3584


//--------------------- .nv.constant0._ZN7cutlass13device_kernelIN5flash11enable_sm90INS1_16FlashAttnFwdSm90INS1_25CollectiveMainloopFwdSm90ILi2EN4cute5tupleIJNS5_1CILi1EEES8_S8_EEENS6_IJNS7_ILi192EEENS7_ILi160EEENS7_ILi64EEEEEELi64ENS_12float_e4m3_tEfNS_4arch4Sm90ELb0ELb0ELb0ELb1ELb1ELb1ELb0ELb1ELb1ELb1ELb0ELb0EEENS1_21CollectiveEpilogueFwdINS6_IJSA_SC_SB_EEES9_NS_10bfloat16_tESG_Li384ELb1ELb1ELb0ELb1EEENS1_36VarlenDynamicPersistentTileSchedulerILi192ELi160ELi384ELi128ELb0ELb1ELb1ELb0ELb1ELb1EEEEEEEEEvNT_6ParamsE --------------------------
	.section	.nv.constant0._ZN7cutlass13device_kernelIN5flash11enable_sm90INS1_16FlashAttnFwdSm90INS1_25CollectiveMainloopFwdSm90ILi2EN4cute5tupleIJNS5_1CILi1EEES8_S8_EEENS6_IJNS7_ILi192EEENS7_ILi160EEENS7_ILi64EEEEEELi64ENS_12float_e4m3_tEfNS_4arch4Sm90ELb0ELb0ELb0ELb1ELb1ELb1ELb0ELb1ELb1ELb1ELb0ELb0EEENS1_21CollectiveEpilogueFwdINS6_IJSA_SC_SB_EEES9_NS_10bfloat16_tESG_Li384ELb1ELb1ELb0ELb1EEENS1_36VarlenDynamicPersistentTileSchedulerILi192ELi160ELi384ELi128ELb0ELb1ELb1ELb0ELb1ELb1EEEEEEEEEvNT_6ParamsE,"a",@progbits
	.sectionflags	@""
	.align	4
.nv.constant0._ZN7cutlass13device_kernelIN5flash11enable_sm90INS1_16FlashAttnFwdSm90INS1_25CollectiveMainloopFwdSm90ILi2EN4cute5tupleIJNS5_1CILi1EEES8_S8_EEENS6_IJNS7_ILi192EEENS7_ILi160EEENS7_ILi64EEEEEELi64ENS_12float_e4m3_tEfNS_4arch4Sm90ELb0ELb0ELb0ELb1ELb1ELb1ELb0ELb1ELb1ELb1ELb0ELb0EEENS1_21CollectiveEpilogueFwdINS6_IJSA_SC_SB_EEES9_NS_10bfloat16_tESG_Li384ELb1ELb1ELb0ELb1EEENS1_36VarlenDynamicPersistentTileSchedulerILi192ELi160ELi384ELi128ELb0ELb1ELb1ELb0ELb1ELb1EEEEEEEEEvNT_6ParamsE:
	.zero		3584


//--------------------- .nv.constant0._ZN7cutlass13device_kernelIN5flash11enable_sm90INS1_16FlashAttnFwdSm90INS1_25CollectiveMainloopFwdSm90ILi2EN4cute5tupleIJNS5_1CILi1EEES8_S8_EEENS6_IJNS7_ILi192EEENS7_ILi160EEENS7_ILi64EEEEEELi64ENS_12float_e4m3_tEfNS_4arch4Sm90ELb0ELb1ELb0ELb0ELb1ELb0ELb0ELb1ELb1ELb1ELb0ELb0EEENS1_21CollectiveEpilogueFwdINS6_IJSA_SC_SB_EEES9_NS_10bfloat16_tESG_Li384ELb0ELb1ELb0ELb1EEENS1_30DynamicPersistentTileSchedulerILi384ELi128ELb0ELb1ELb1EEEEEEEEEvNT_6ParamsE --------------------------
	.section	.nv.constant0._ZN7cutlass13device_kernelIN5flash11enable_sm90INS1_16FlashAttnFwdSm90INS1_25CollectiveMainloopFwdSm90ILi2EN4cute5tupleIJNS5_1CILi1EEES8_S8_EEENS6_IJNS7_ILi192EEENS7_ILi160EEENS7_ILi64EEEEEELi64ENS_12float_e4m3_tEfNS_4arch4Sm90ELb0ELb1ELb0ELb0ELb1ELb0ELb0ELb1ELb1ELb1ELb0ELb0EEENS1_21CollectiveEpilogueFwdINS6_IJSA_SC_SB_EEES9_NS_10bfloat16_tESG_Li384ELb0ELb1ELb0ELb1EEENS1_30DynamicPersistentTileSchedulerILi384ELi128ELb0ELb1ELb1EEEEEEEEEvNT_6ParamsE,"a",@progbits
	.sectionflags	@""
	.align	4
.nv.constant0._ZN7cutlass13device_kernelIN5flash11enable_sm90INS1_16FlashAttnFwdSm90INS1_25CollectiveMainloopFwdSm90ILi2EN4cute5tupleIJNS5_1CILi1EEES8_S8_EEENS6_IJNS7_ILi192EEENS7_ILi160EEENS7_ILi64EEEEEELi64ENS_12float_e4m3_tEfNS_4arch4Sm90ELb0ELb1ELb0ELb0ELb1ELb0ELb0ELb1ELb1ELb1ELb0ELb0EEENS1_21CollectiveEpilogueFwdINS6_IJSA_SC_SB_EEES9_NS_10bfloat16_tESG_Li384ELb0ELb1ELb0ELb1EEENS1_30DynamicPersistentTileSchedulerILi384ELi128ELb0ELb1ELb1EEEEEEEEEvNT_6ParamsE:
	.zero		3584


//--------------------- .nv.constant0._ZN7cutlass13device_kernelIN5flash11enable_sm90INS1_16FlashAttnFwdSm90INS1_25CollectiveMainloopFwdSm90ILi2EN4cute5tupleIJNS5_1CILi1EEES8_S8_EEENS6_IJNS7_ILi192EEENS7_ILi160EEENS7_ILi64EEEEEELi64ENS_12float_e4m3_tEfNS_4arch4Sm90ELb0ELb1ELb0ELb1ELb1ELb0ELb0ELb1ELb1ELb1ELb0ELb0EEENS1_21CollectiveEpilogueFwdINS6_IJSA_SC_SB_EEES9_NS_10bfloat16_tESG_Li384ELb1ELb1ELb0ELb1EEENS1_36VarlenDynamicPersistentTileSchedulerILi192ELi160ELi384ELi128ELb0ELb1ELb1ELb1ELb0ELb1EEEEEEEEEvNT_6ParamsE --------------------------
	.section	.nv.constant0._ZN7cutlass13device_kernelIN5flash11enable_sm90INS1_16FlashAttnFwdSm90INS1_25CollectiveMainloopFwdSm90ILi2EN4cute5tupleIJNS5_1CILi1EEES8_S8_EEENS6_IJNS7_ILi192EEENS7_ILi160EEENS7_ILi64EEEEEELi64ENS_12float_e4m3_tEfNS_4arch4Sm90ELb0ELb1ELb0ELb1ELb1ELb0ELb0ELb1ELb1ELb1ELb0ELb0EEENS1_21CollectiveEpilogueFwdINS6_IJSA_SC_SB_EEES9_NS_10bfloat16_tESG_Li384ELb1ELb1ELb0ELb1EEENS1_36VarlenDynamicPersistentTileSchedulerILi192ELi160ELi384ELi128ELb0ELb1ELb1ELb1ELb0ELb1EEEEEEEEEvNT_6ParamsE,"a",@progbits
	.sectionflags	@""
	.align	4
.nv.constant0._ZN7cutlass13device_kernelIN5flash11enable_sm90INS1_16FlashAttnFwdSm90INS1_25CollectiveMainloopFwdSm90ILi2EN4cute5tupleIJNS5_1CILi1EEES8_S8_EEENS6_IJNS7_ILi192EEENS7_ILi160EEENS7_ILi64EEEEEELi64ENS_12float_e4m3_tEfNS_4arch4Sm90ELb0ELb1ELb0ELb1ELb1ELb0ELb0ELb1ELb1ELb1ELb0ELb0EEENS1_21CollectiveEpilogueFwdINS6_IJSA_SC_SB_EEES9_NS_10bfloat16_tESG_Li384ELb1ELb1ELb0ELb1EEENS1_36VarlenDynamicPersistentTileSchedulerILi192ELi160ELi384ELi128ELb0ELb1ELb1ELb1ELb0ELb1EEEEEEEEEvNT_6ParamsE:
	.zero		3584


//--------------------- .nv.constant0._ZN7cutlass13device_kernelIN5flash11enable_sm90INS1_16FlashAttnFwdSm90INS1_25CollectiveMainloopFwdSm90ILi2EN4cute5tupleIJNS5_1CILi1EEES8_S8_EEENS6_IJNS7_ILi192EEENS7_ILi160EEENS7_ILi64EEEEEELi64ENS_12float_e4m3_tEfNS_4arch4Sm90ELb0ELb1ELb0ELb1ELb1ELb1ELb0ELb1ELb1ELb1ELb0ELb0EEENS1_21CollectiveEpilogueFwdINS6_IJSA_SC_SB_EEES9_NS_10bfloat16_tESG_Li384ELb1ELb1ELb0ELb1EEENS1_36VarlenDynamicPersistentTileSchedulerILi192ELi160ELi384ELi128ELb0ELb1ELb1ELb1ELb0ELb1EEEEEEEEEvNT_6ParamsE --------------------------
	.section	.nv.constant0._ZN7cutlass13device_kernelIN5flash11enable_sm90INS1_16FlashAttnFwdSm90INS1_25CollectiveMainloopFwdSm90ILi2EN4cute5tupleIJNS5_1CILi1EEES8_S8_EEENS6_IJNS7_ILi192EEENS7_ILi160EEENS7_ILi64EEEEEELi64ENS_12float_e4m3_tEfNS_4arch4Sm90ELb0ELb1ELb0ELb1ELb1ELb1ELb0ELb1ELb1ELb1ELb0ELb0EEENS1_21CollectiveEpilogueFwdINS6_IJSA_SC_SB_EEES9_NS_10bfloat16_tESG_Li384ELb1ELb1ELb0ELb1EEENS1_36VarlenDynamicPersistentTileSchedulerILi192ELi160ELi384ELi128ELb0ELb1ELb1ELb1ELb0ELb1EEEEEEEEEvNT_6ParamsE,"a",@progbits
	.sectionflags	@""
	.align	4
.nv.constant0._ZN7cutlass13device_kernelIN5flash11enable_sm90INS1_16FlashAttnFwdSm90INS1_25CollectiveMainloopFwdSm90ILi2EN4cute5tupleIJNS5_1CILi1EEES8_S8_EEENS6_IJNS7_ILi192EEENS7_ILi160EEENS7_ILi64EEEEEELi64ENS_12float_e4m3_tEfNS_4arch4Sm90ELb0ELb1ELb0ELb1ELb1ELb1ELb0ELb1ELb1ELb1ELb0ELb0EEENS1_21CollectiveEpilogueFwdINS6_IJSA_SC_SB_EEES9_NS_10bfloat16_tESG_Li384ELb1ELb1ELb0ELb1EEENS1_36VarlenDynamicPersistentTileSchedulerILi192ELi160ELi384ELi128ELb0ELb1ELb1ELb1ELb0ELb1EEEEEEEEEvNT_6ParamsE:
	.zero		3584


//--------------------- .nv.constant0._ZN7cutlass13device_kernelIN5flash11enable_sm90INS1_16FlashAttnFwdSm90INS1_25CollectiveMainloopFwdSm90ILi2EN4cute5tupleIJNS5_1CILi1EEES8_S8_EEENS6_IJNS7_ILi192EEENS7_ILi160EEENS7_ILi64EEEEEELi64ENS_12float_e4m3_tEfNS_4arch4Sm90ELb1ELb0ELb0ELb0ELb1ELb0ELb0ELb1ELb1ELb1ELb0ELb0EEENS1_21CollectiveEpilogueFwdINS6_IJSA_SC_SB_EEES9_NS_10bfloat16_tESG_Li384ELb0ELb1ELb0ELb1EEENS1_30DynamicPersistentTileSchedulerILi384ELi128ELb0ELb1ELb1EEEEEEEEEvNT_6ParamsE --------------------------
	.section	.nv.constant0._ZN7cutlass13device_kernelIN5flash11enable_sm90INS1_16FlashAttnFwdSm90INS1_25CollectiveMainloopFwdSm90ILi2EN4cute5tupleIJNS5_1CILi1EEES8_S8_EEENS6_IJNS7_ILi192EEENS7_ILi160EEENS7_ILi64EEEEEELi64ENS_12float_e4m3_tEfNS_4arch4Sm90ELb1ELb0ELb0ELb0ELb1ELb0ELb0ELb1ELb1ELb1ELb0ELb0EEENS1_21CollectiveEpilogueFwdINS6_IJSA_SC_SB_EEES9_NS_10bfloat16_tESG_Li384ELb0ELb1ELb0ELb1EEENS1_30DynamicPersistentTileSchedulerILi384ELi128ELb0ELb1ELb1EEEEEEEEEvNT_6ParamsE,"a",@progbits
	.sectionflags	@""
	.align	4
.nv.constant0._ZN7cutlass13device_kernelIN5flash11enable_sm90INS1_16FlashAttnFwdSm90INS1_25CollectiveMainloopFwdSm90ILi2EN4cute5tupleIJNS5_1CILi1EEES8_S8_EEENS6_IJNS7_ILi192EEENS7_ILi160EEENS7_ILi64EEEEEELi64ENS_12float_e4m3_tEfNS_4arch4Sm90ELb1ELb0ELb0ELb0ELb1ELb0ELb0ELb1ELb1ELb1ELb0ELb0EEENS1_21CollectiveEpilogueFwdINS6_IJSA_SC_SB_EEES9_NS_10bfloat16_tESG_Li384ELb0ELb1ELb0ELb1EEENS1_30DynamicPersistentTileSchedulerILi384ELi128ELb0ELb1ELb1EEEEEEEEEvNT_6ParamsE:
	.zero		3584


//--------------------- .nv.constant0._ZN7cutlass13device_kernelIN5flash11enable_sm90INS1_16FlashAttnFwdSm90INS1_25CollectiveMainloopFwdSm90ILi2EN4cute5tupleIJNS5_1CILi1EEES8_S8_EEENS6_IJNS7_ILi192EEENS7_ILi160EEENS7_ILi64EEEEEELi64ENS_12float_e4m3_tEfNS_4arch4Sm90ELb1ELb0ELb0ELb1ELb1ELb0ELb0ELb1ELb1ELb1ELb0ELb0EEENS1_21CollectiveEpilogueFwdINS6_IJSA_SC_SB_EEES9_NS_10bfloat16_tESG_Li384ELb1ELb1ELb0ELb1EEENS1_36VarlenDynamicPersistentTileSchedulerILi192ELi160ELi384ELi128ELb0ELb1ELb1ELb1ELb1ELb1EEEEEEEEEvNT_6ParamsE --------------------------
	.section	.nv.constant0._ZN7cutlass13device_kernelIN5flash11enable_sm90INS1_16FlashAttnFwdSm90INS1_25CollectiveMainloopFwdSm90ILi2EN4cute5tupleIJNS5_1CILi1EEES8_S8_EEENS6_IJNS7_ILi192EEENS7_ILi160EEENS7_ILi64EEEEEELi64ENS_12float_e4m3_tEfNS_4arch4Sm90ELb1ELb0ELb0ELb1ELb1ELb0ELb0ELb1ELb1ELb1ELb0ELb0EEENS1_21CollectiveEpilogueFwdINS6_IJSA_SC_SB_EEES9_NS_10bfloat16_tESG_Li384ELb1ELb1ELb0ELb1EEENS1_36VarlenDynamicPersistentTileSchedulerILi192ELi160ELi384ELi128ELb0ELb1ELb1ELb1ELb1ELb1EEEEEEEEEvNT_6ParamsE,"a",@progbits
	.sectionflags	@""
	.align	4
.nv.constant0._ZN7cutlass13device_kernelIN5flash11enable_sm90INS1_16FlashAttnFwdSm90INS1_25CollectiveMainloopFwdSm90ILi2EN4cute5tupleIJNS5_1CILi1EEES8_S8_EEENS6_IJNS7_ILi192EEENS7_ILi160EEENS7_ILi64EEEEEELi64ENS_12float_e4m3_tEfNS_4arch4Sm90ELb1ELb0ELb0ELb1ELb1ELb0ELb0ELb1ELb1ELb1ELb0ELb0EEENS1_21CollectiveEpilogueFwdINS6_IJSA_SC_SB_EEES9_NS_10bfloat16_tESG_Li384ELb1ELb1ELb0ELb1EEENS1_36VarlenDynamicPersistentTileSchedulerILi192ELi160ELi384ELi128ELb0ELb1ELb1ELb1ELb1ELb1EEEEEEEEEvNT_6ParamsE:
	.zero		3584


//--------------------- .nv.constant0._ZN7cutlass13device_kernelIN5flash11enable_sm90INS1_16FlashAttnFwdSm90INS1_25CollectiveMainloopFwdSm90ILi2EN4cute5tupleIJNS5_1CILi1EEES8_S8_EEENS6_IJNS7_ILi192EEENS7_ILi160EEENS7_ILi64EEEEEELi64ENS_12float_e4m3_tEfNS_4arch4Sm90ELb1ELb0ELb0ELb1ELb1ELb1ELb0ELb1ELb1ELb1ELb0ELb0EEENS1_21CollectiveEpilogueFwdINS6_IJSA_SC_SB_EEES9_NS_10bfloat16_tESG_Li384ELb1ELb1ELb0ELb1EEENS1_36VarlenDynamicPersistentTileSchedulerILi192ELi160ELi384ELi128ELb0ELb1ELb1ELb1ELb1ELb1EEEEEEEEEvNT_6ParamsE --------------------------
	.section	.nv.constant0._ZN7cutlass13device_kernelIN5flash11enable_sm90INS1_16FlashAttnFwdSm90INS1_25CollectiveMainloopFwdSm90ILi2EN4cute5tupleIJNS5_1CILi1EEES8_S8_EEENS6_IJNS7_ILi192EEENS7_ILi160EEENS7_ILi64EEEEEELi64ENS_12float_e4m3_tEfNS_4arch4Sm90ELb1ELb0ELb0ELb1ELb1ELb1ELb0ELb1ELb1ELb1ELb0ELb0EEENS1_21CollectiveEpilogueFwdINS6_IJSA_SC_SB_EEES9_NS_10bfloat16_tESG_Li384ELb1ELb1ELb0ELb1EEENS1_36VarlenDynamicPersistentTileSchedulerILi192ELi160ELi384ELi128ELb0ELb1ELb1ELb1ELb1ELb1EEEEEEEEEvNT_6ParamsE,"a",@progbits
	.sectionflags	@""
	.align	4
.nv.constant0._ZN7cutlass13device_kernelIN5flash11enable_sm90INS1_16FlashAttnFwdSm90INS1_25CollectiveMainloopFwdSm90ILi2EN4cute5tupleIJNS5_1CILi1EEES8_S8_EEENS6_IJNS7_ILi192EEENS7_ILi160EEENS7_ILi64EEEEEELi64ENS_12float_e4m3_tEfNS_4arch4Sm90ELb1ELb0ELb0ELb1ELb1ELb1ELb0ELb1ELb1ELb1ELb0ELb0EEENS1_21CollectiveEpilogueFwdINS6_IJSA_SC_SB_EEES9_NS_10bfloat16_tESG_Li384ELb1ELb1ELb0ELb1EEENS1_36VarlenDynamicPersistentTileSchedulerILi192ELi160ELi384ELi128ELb0ELb1ELb1ELb1ELb1ELb1EEEEEEEEEvNT_6ParamsE:
	.zero		3584


//--------------------- SYMBOLS --------------------------

	.type		.nv.reservedSmem.offset0,@object
	.size		.nv.reservedSmem.offset0,0x4
